def matmul_kernel(
    a_ptr,
    b_ptr,
    c_ptr,
    M,
    N,
    K,
    stride_am,
    stride_ak,
    stride_bk,
    stride_bn,
    stride_cm,
    stride_cn,
    BLOCK_M: tl.constexpr,
    BLOCK_N: tl.constexpr,
    BLOCK_K: tl.constexpr,
    GROUP_M: tl.constexpr,
):
    pid = tl.program_id(axis=0)
    num_pid_m = tl.cdiv(M, BLOCK_M)
    num_pid_n = tl.cdiv(N, BLOCK_N)
    num_pid_in_group = GROUP_M * num_pid_n
    group_id = pid // num_pid_in_group
    first_pid_m = group_id * GROUP_M
    group_size_m = min(num_pid_m - first_pid_m, GROUP_M)
    pid_m = first_pid_m + ((pid % num_pid_in_group) % group_size_m)
    pid_n = (pid % num_pid_in_group) // group_size_m

    offs_am = (pid_m * BLOCK_M + tl.arange(0, BLOCK_M)) % M
    offs_bn = (pid_n * BLOCK_N + tl.arange(0, BLOCK_N)) % N
    offs_k = tl.arange(0, BLOCK_K)
    a_ptrs = a_ptr + offs_am[:, None] * stride_am + offs_k[None, :] * stride_ak
    b_ptrs = b_ptr + offs_k[:, None] * stride_bk + offs_bn[None, :] * stride_bn

    acc = tl.zeros((BLOCK_M, BLOCK_N), dtype=tl.float32)
    for kk in range(0, tl.cdiv(K, BLOCK_K)):
        a = tl.load(a_ptrs, mask=offs_k[None, :] < K - kk * BLOCK_K, other=0.0)
        b = tl.load(b_ptrs, mask=offs_k[:, None] < K - kk * BLOCK_K, other=0.0)
        acc = tl.dot(a, b, acc)
        a_ptrs += BLOCK_K * stride_ak
        b_ptrs += BLOCK_K * stride_bk

    c = acc.to(c_ptr.dtype.element_ty)
    offs_cm = pid_m * BLOCK_M + tl.arange(0, BLOCK_M)
    offs_cn = pid_n * BLOCK_N + tl.arange(0, BLOCK_N)
    c_ptrs = c_ptr + offs_cm[:, None] * stride_cm + offs_cn[None, :] * stride_cn
    mask = (offs_cm[:, None] < M) & (offs_cn[None, :] < N)
    tl.store(c_ptrs, c, mask=mask)

# config = {"BLOCK_K": 32, "BLOCK_M": 128, "BLOCK_N": 256, "GROUP_M": 8, "arch": "sm_100", "dtype": "fp32", "num_ctas": 1, "num_stages": 5, "num_warps": 4}
# arch = sm_100


// ===== COMPILED SASS (sm_100a) =====

	.target	sm_100a

	.elftype	@"ET_EXEC"


//--------------------- .note.nv.tkinfo           --------------------------
	.section	.note.nv.tkinfo,"",@"SHT_NOTE"
	.sectionflags	@"SHF_NOTE_NV_TKINFO"
	.tkinfo
        /*0018*/ 	.word	0x00000081
        /*0030*/ 	.string	""
        /*0030*/ 	.string	"ptxas-blackwell"
        /*0030*/ 	.string	"Cuda compilation tools, release 12.9, V12.9.86"
        /*0030*/ 	.string	"Build cuda_12.9.r12.9/compiler.36037853_0"
        /*0030*/ 	.string	"-v  -suppress-debug-info  -lineinfo  -arch sm_100a "



//--------------------- .note.nv.cuver            --------------------------
	.section	.note.nv.cuver,"",@"SHT_NOTE"
	.sectionflags	@"SHF_NOTE_NV_CUVER"
        /*0018*/ 	.short	0x0001
        /*001a*/ 	.short	0x0064
        /*001c*/ 	.short	0x0001
        /*001e*/ 	.short	0x0000
        /*0020*/ 	.short	0x0001
        /*0022*/ 	.short	0x0000


//--------------------- .nv.info                  --------------------------
	.section	.nv.info,"",@"SHT_CUDA_INFO"
	.align	4


	//----- nvinfo : EIATTR_REGCOUNT
	.align		4
        /*0000*/ 	.byte	0x04, 0x2f
        /*0002*/ 	.short	(.L_4 - .L_3)
	.align		4
.L_3:
        /*0004*/ 	.word	index@(matmul_kernel)
        /*0008*/ 	.word	0x000000ff


	//----- nvinfo : EIATTR_FRAME_SIZE
	.align		4
.L_4:
        /*000c*/ 	.byte	0x04, 0x11
        /*000e*/ 	.short	(.L_6 - .L_5)
	.align		4
.L_5:
        /*0010*/ 	.word	index@($__internal_2_$__cuda_sm10x_tcgen05_guardrail_trap_unallocated_columns_being_dealloced)
        /*0014*/ 	.word	0x00000248


	//----- nvinfo : EIATTR_FRAME_SIZE
	.align		4
.L_6:
        /*0018*/ 	.byte	0x04, 0x11
        /*001a*/ 	.short	(.L_8 - .L_7)
	.align		4
.L_7:
        /*001c*/ 	.word	index@($__internal_1_$__cuda_sm10x_tcgen05_guardrail_trap_phase_invalid_during_alloc)
        /*0020*/ 	.word	0x00000248


	//----- nvinfo : EIATTR_FRAME_SIZE
	.align		4
.L_8:
        /*0024*/ 	.byte	0x04, 0x11
        /*0026*/ 	.short	(.L_10 - .L_9)
	.align		4
.L_9:
        /*0028*/ 	.word	index@($__internal_0_$__cuda_sm10x_tcgen05_guardrail_trap_col_being_dealloced_not_returned_by_alloc)
        /*002c*/ 	.word	0x00000248


	//----- nvinfo : EIATTR_FRAME_SIZE
	.align		4
.L_10:
        /*0030*/ 	.byte	0x04, 0x11
        /*0032*/ 	.short	(.L_12 - .L_11)
	.align		4
.L_11:
        /*0034*/ 	.word	index@(matmul_kernel)
        /*0038*/ 	.word	0x00000248


	//----- nvinfo : EIATTR_MIN_STACK_SIZE
	.align		4
.L_12:
        /*003c*/ 	.byte	0x04, 0x12
        /*003e*/ 	.short	(.L_14 - .L_13)
	.align		4
.L_13:
        /*0040*/ 	.word	index@(matmul_kernel)
        /*0044*/ 	.word	0x00000248
.L_14:


//--------------------- .nv.info.matmul_kernel    --------------------------
	.section	.nv.info.matmul_kernel,"",@"SHT_CUDA_INFO"
	.sectionflags	@""
	.align	4


	//----- nvinfo : EIATTR_CUDA_API_VERSION
	.align		4
        /*0000*/ 	.byte	0x04, 0x37
        /*0002*/ 	.short	(.L_16 - .L_15)
.L_15:
        /*0004*/ 	.word	0x00000081


	//----- nvinfo : EIATTR_KPARAM_INFO
	.align		4
.L_16:
        /*0008*/ 	.byte	0x04, 0x17
        /*000a*/ 	.short	(.L_18 - .L_17)
.L_17:
        /*000c*/ 	.word	0x00000000
        /*0010*/ 	.short	0x000d
        /*0012*/ 	.short	0x0048
        /*0014*/ 	.byte	0x00, 0xf4, 0x21, 0x00


	//----- nvinfo : EIATTR_KPARAM_INFO
	.align		4
.L_18:
        /*0018*/ 	.byte	0x04, 0x17
        /*001a*/ 	.short	(.L_20 - .L_19)
.L_19:
        /*001c*/ 	.word	0x00000000
        /*0020*/ 	.short	0x000c
        /*0022*/ 	.short	0x0040
        /*0024*/ 	.byte	0x00, 0xf4, 0x21, 0x00


	//----- nvinfo : EIATTR_KPARAM_INFO
	.align		4
.L_20:
        /*0028*/ 	.byte	0x04, 0x17
        /*002a*/ 	.short	(.L_22 - .L_21)
.L_21:
        /*002c*/ 	.word	0x00000000
        /*0030*/ 	.short	0x000b
        /*0032*/ 	.short	0x0038
        /*0034*/ 	.byte	0x00, 0xf0, 0x11, 0x00


	//----- nvinfo : EIATTR_KPARAM_INFO
	.align		4
.L_22:
        /*0038*/ 	.byte	0x04, 0x17
        /*003a*/ 	.short	(.L_24 - .L_23)
.L_23:
        /*003c*/ 	.word	0x00000000
        /*0040*/ 	.short	0x000a
        /*0042*/ 	.short	0x0034
        /*0044*/ 	.byte	0x00, 0xf0, 0x11, 0x00


	//----- nvinfo : EIATTR_KPARAM_INFO
	.align		4
.L_24:
        /*0048*/ 	.byte	0x04, 0x17
        /*004a*/ 	.short	(.L_26 - .L_25)
.L_25:
        /*004c*/ 	.word	0x00000000
        /*0050*/ 	.short	0x0009
        /*0052*/ 	.short	0x0030
        /*0054*/ 	.byte	0x00, 0xf0, 0x11, 0x00


	//----- nvinfo : EIATTR_KPARAM_INFO
	.align		4
.L_26:
        /*0058*/ 	.byte	0x04, 0x17
        /*005a*/ 	.short	(.L_28 - .L_27)
.L_27:
        /*005c*/ 	.word	0x00000000
        /*0060*/ 	.short	0x0008
        /*0062*/ 	.short	0x002c
        /*0064*/ 	.byte	0x00, 0xf0, 0x11, 0x00


	//----- nvinfo : EIATTR_KPARAM_INFO
	.align		4
.L_28:
        /*0068*/ 	.byte	0x04, 0x17
        /*006a*/ 	.short	(.L_30 - .L_29)
.L_29:
        /*006c*/ 	.word	0x00000000
        /*0070*/ 	.short	0x0007
        /*0072*/ 	.short	0x0028
        /*0074*/ 	.byte	0x00, 0xf0, 0x11, 0x00


	//----- nvinfo : EIATTR_KPARAM_INFO
	.align		4
.L_30:
        /*0078*/ 	.byte	0x04, 0x17
        /*007a*/ 	.short	(.L_32 - .L_31)
.L_31:
        /*007c*/ 	.word	0x00000000
        /*0080*/ 	.short	0x0006
        /*0082*/ 	.short	0x0024
        /*0084*/ 	.byte	0x00, 0xf0, 0x11, 0x00


	//----- nvinfo : EIATTR_KPARAM_INFO
	.align		4
.L_32:
        /*0088*/ 	.byte	0x04, 0x17
        /*008a*/ 	.short	(.L_34 - .L_33)
.L_33:
        /*008c*/ 	.word	0x00000000
        /*0090*/ 	.short	0x0005
        /*0092*/ 	.short	0x0020
        /*0094*/ 	.byte	0x00, 0xf0, 0x11, 0x00


	//----- nvinfo : EIATTR_KPARAM_INFO
	.align		4
.L_34:
        /*0098*/ 	.byte	0x04, 0x17
        /*009a*/ 	.short	(.L_36 - .L_35)
.L_35:
        /*009c*/ 	.word	0x00000000
        /*00a0*/ 	.short	0x0004
        /*00a2*/ 	.short	0x001c
        /*00a4*/ 	.byte	0x00, 0xf0, 0x11, 0x00


	//----- nvinfo : EIATTR_KPARAM_INFO
	.align		4
.L_36:
        /*00a8*/ 	.byte	0x04, 0x17
        /*00aa*/ 	.short	(.L_38 - .L_37)
.L_37:
        /*00ac*/ 	.word	0x00000000
        /*00b0*/ 	.short	0x0003
        /*00b2*/ 	.short	0x0018
        /*00b4*/ 	.byte	0x00, 0xf0, 0x11, 0x00


	//----- nvinfo : EIATTR_KPARAM_INFO
	.align		4
.L_38:
        /*00b8*/ 	.byte	0x04, 0x17
        /*00ba*/ 	.short	(.L_40 - .L_39)
.L_39:
        /*00bc*/ 	.word	0x00000000
        /*00c0*/ 	.short	0x0002
        /*00c2*/ 	.short	0x0010
        /*00c4*/ 	.byte	0x00, 0xf4, 0x21, 0x00


	//----- nvinfo : EIATTR_KPARAM_INFO
	.align		4
.L_40:
        /*00c8*/ 	.byte	0x04, 0x17
        /*00ca*/ 	.short	(.L_42 - .L_41)
.L_41:
        /*00cc*/ 	.word	0x00000000
        /*00d0*/ 	.short	0x0001
        /*00d2*/ 	.short	0x0008
        /*00d4*/ 	.byte	0x00, 0xf4, 0x21, 0x00


	//----- nvinfo : EIATTR_KPARAM_INFO
	.align		4
.L_42:
        /*00d8*/ 	.byte	0x04, 0x17
        /*00da*/ 	.short	(.L_44 - .L_43)
.L_43:
        /*00dc*/ 	.word	0x00000000
        /*00e0*/ 	.short	0x0000
        /*00e2*/ 	.short	0x0000
        /*00e4*/ 	.byte	0x00, 0xf4, 0x21, 0x00


	//----- nvinfo : EIATTR_AT_ENTRY_FRAGMENTS
	.align		4
.L_44:
        /*00e8*/ 	.byte	0x04, 0x4f
        /*00ea*/ 	.short	(.L_46 - .L_45)


	//   ....[0]....
.L_45:
        /*00ec*/ 	.word	0x00000004


	//----- nvinfo : EIATTR_RESERVED_SMEM_USED
	.align		4
.L_46:
        /*00f0*/ 	.byte	0x01, 0x41
	.zero		2


	//----- nvinfo : EIATTR_SPARSE_MMA_MASK
	.align		4
        /*00f4*/ 	.byte	0x03, 0x50
        /*00f6*/ 	.short	0x0000


	//----- nvinfo : EIATTR_TCGEN05_1CTA_USED
	.align		4
        /*00f8*/ 	.byte	0x01, 0x51
	.zero		2


	//----- nvinfo : EIATTR_MAXREG_COUNT
	.align		4
        /*00fc*/ 	.byte	0x03, 0x1b
        /*00fe*/ 	.short	0x00ff


	//----- nvinfo : EIATTR_NUM_BARRIERS
	.align		4
        /*0100*/ 	.byte	0x02, 0x4c
        /*0102*/ 	.byte	0x01
	.zero		1


	//----- nvinfo : EIATTR_ANNOTATIONS
	.align		4
        /*0104*/ 	.byte	0x04, 0x55
        /*0106*/ 	.short	(.L_48 - .L_47)


	//   ....[0]....
.L_47:
        /*0108*/ 	.word	0x00000001
        /*010c*/ 	.byte	0x90, 0x09, 0x00, 0x00, 0x01, 0x00, 0x00, 0x00, 0x00, 0x38, 0x00, 0x00, 0x01, 0x00, 0x00, 0x00
        /* <DEDUP_REMOVED lines=167> */
        /*0b8c*/ 	.byte	0x40, 0x19, 0x01, 0x00, 0x01, 0x00, 0x00, 0x00, 0x50, 0x19, 0x01, 0x00


	//----- nvinfo : EIATTR_INT_WARP_WIDE_INSTR_OFFSETS
	.align		4
.L_48:
        /*0b98*/ 	.byte	0x04, 0x31
        /*0b9a*/ 	.short	(.L_50 - .L_49)


	//   ....[0]....
.L_49:
        /*0b9c*/ 	.word	0x00005510


	//   ....[1]....
        /*0ba0*/ 	.word	0x00005530


	//   ....[2]....
        /*0ba4*/ 	.word	0x000055d0


	//   ....[3]....
        /*0ba8*/ 	.word	0x00017290


	//   ....[4]....
        /*0bac*/ 	.word	0x000172e0


	//----- nvinfo : EIATTR_COOP_GROUP_MASK_REGIDS
	.align		4
.L_50:
        /*0bb0*/ 	.byte	0x04, 0x29
        /*0bb2*/ 	.short	(.L_52 - .L_51)


	//   ....[0]....
.L_51:
        /*0bb4*/ 	.word	0xffffffff


	//   ....[1]....
        /*0bb8*/ 	.word	0xffffffff


	//   ....[2]....
        /*0bbc*/ 	.word	0xffffffff


	//   ....[3]....
        /*0bc0*/ 	.word	0xffffffff


	//----- nvinfo : EIATTR_COOP_GROUP_INSTR_OFFSETS
	.align		4
.L_52:
        /*0bc4*/ 	.byte	0x04, 0x28
        /*0bc6*/ 	.short	(.L_54 - .L_53)


	//   ....[0]....
.L_53:
        /*0bc8*/ 	.word	0x00000070


	//   ....[1]....
        /*0bcc*/ 	.word	0x00000330


	//   ....[2]....
        /*0bd0*/ 	.word	0x00017120


	//   ....[3]....
        /*0bd4*/ 	.word	0x00017390


	//----- nvinfo : EIATTR_VRC_CTA_INIT_COUNT
	.align		4
.L_54:
        /*0bd8*/ 	.byte	0x02, 0x4a
        /*0bda*/ 	.byte	0x80
	.zero		1


	//----- nvinfo : EIATTR_MBARRIER_INSTR_OFFSETS
	.align		4
        /*0bdc*/ 	.byte	0x04, 0x39
        /*0bde*/ 	.short	(.L_56 - .L_55)


	//   ....[0]....
.L_55:
        /*0be0*/ 	.word	0x00005650
        /*0be4*/ 	.word	0x000000ff
        /*0be8*/ 	.word	0x00000000
        /*0bec*/ 	.short	0x0100
        /*0bee*/ 	.byte	0x08
	.zero		1


	//   ....[1]....
        /*0bf0*/ 	.word	0x00005740
        /*0bf4*/ 	.word	0x000000ff
        /*0bf8*/ 	.word	0x00038008
        /*0bfc*/ 	.short	0x0100
        /*0bfe*/ 	.byte	0x0a
	.zero		1


	//   ....[2]....
        /*0c00*/ 	.word	0x0000d330
        /*0c04*/ 	.word	0x000000ff
        /*0c08*/ 	.word	0x00000000
        /*0c0c*/ 	.short	0x010a
        /*0c0e*/ 	.byte	0x08
	.zero		1


	//   ....[3]....
        /*0c10*/ 	.word	0x0000f530
        /*0c14*/ 	.word	0x000000ff
        /*0c18*/ 	.word	0x00000000
        /*0c1c*/ 	.short	0x010a
        /*0c1e*/ 	.byte	0x08
	.zero		1


	//   ....[4]....
        /*0c20*/ 	.word	0x0000f6b0
        /*0c24*/ 	.word	0x000000ff
        /*0c28*/ 	.word	0x00038000
        /*0c2c*/ 	.short	0x0108
        /*0c2e*/ 	.byte	0x0a
	.zero		1


	//   ....[5]....
        /*0c30*/ 	.word	0x0000f730
        /*0c34*/ 	.word	0x000000ff
        /*0c38*/ 	.word	0x00038008
        /*0c3c*/ 	.short	0x0108
        /*0c3e*/ 	.byte	0x0a
	.zero		1


	//   ....[6]....
        /*0c40*/ 	.word	0x000173b0
        /*0c44*/ 	.word	0x000000ff
        /*0c48*/ 	.word	0x00000000
        /*0c4c*/ 	.short	0x010a
        /*0c4e*/ 	.byte	0x08
	.zero		1


	//   ....[7]....
        /*0c50*/ 	.word	0x000173e0
        /*0c54*/ 	.word	0x000000ff
        /*0c58*/ 	.word	0x00000000
        /*0c5c*/ 	.short	0x010a
        /*0c5e*/ 	.byte	0x08
	.zero		1


	//----- nvinfo : EIATTR_NUM_MBARRIERS
	.align		4
.L_56:
        /*0c60*/ 	.byte	0x03, 0x38
        /*0c62*/ 	.short	0x0002


	//----- nvinfo : EIATTR_EXIT_INSTR_OFFSETS
	.align		4
        /*0c64*/ 	.byte	0x04, 0x1c
        /*0c66*/ 	.short	(.L_58 - .L_57)


	//   ....[0]....
.L_57:
        /*0c68*/ 	.word	0x000173a0


	//----- nvinfo : EIATTR_REQNTID
	.align		4
.L_58:
        /*0c6c*/ 	.byte	0x04, 0x10
        /*0c6e*/ 	.short	(.L_60 - .L_59)
.L_59:
        /*0c70*/ 	.word	0x00000080
        /*0c74*/ 	.word	0x00000001
        /*0c78*/ 	.word	0x00000001


	//----- nvinfo : EIATTR_CRS_STACK_SIZE
	.align		4
.L_60:
        /*0c7c*/ 	.byte	0x04, 0x1e
        /*0c7e*/ 	.short	(.L_62 - .L_61)
.L_61:
        /*0c80*/ 	.word	0x00000000


	//----- nvinfo : EIATTR_CBANK_PARAM_SIZE
	.align		4
.L_62:
        /*0c84*/ 	.byte	0x03, 0x19
        /*0c86*/ 	.short	0x0050


	//----- nvinfo : EIATTR_PARAM_CBANK
	.align		4
        /*0c88*/ 	.byte	0x04, 0x0a
        /*0c8a*/ 	.short	(.L_64 - .L_63)
	.align		4
.L_63:
        /*0c8c*/ 	.word	index@(.nv.constant0.matmul_kernel)
        /*0c90*/ 	.short	0x0380
        /*0c92*/ 	.short	0x0050


	//----- nvinfo : EIATTR_SW_WAR
	.align		4
.L_64:
        /*0c94*/ 	.byte	0x04, 0x36
        /*0c96*/ 	.short	(.L_66 - .L_65)
.L_65:
        /*0c98*/ 	.word	0x00000008
.L_66:


//--------------------- .nv.compat                --------------------------
	.section	.nv.compat,"",@"SHT_CUDA_COMPAT_INFO"
	.align	4
        /*0000*/ 	.byte	0x02, 0x02, 0x02, 0x00, 0x02, 0x05, 0x05, 0x00, 0x02, 0x03, 0x00, 0x00, 0x02, 0x06, 0x01, 0x00


//--------------------- .nv.callgraph             --------------------------
	.section	.nv.callgraph,"",@"SHT_CUDA_CALLGRAPH"
	.align	4
	.sectionentsize	8
	.align		4
        /*0000*/ 	.word	0x00000000
	.align		4
        /*0004*/ 	.word	0xffffffff
	.align		4
        /*0008*/ 	.word	0x00000000
	.align		4
        /*000c*/ 	.word	0xfffffffe
	.align		4
        /*0010*/ 	.word	0x00000000
	.align		4
        /*0014*/ 	.word	0xfffffffd
	.align		4
        /*0018*/ 	.word	0x00000000
	.align		4
        /*001c*/ 	.word	0xfffffffc


//--------------------- .text.matmul_kernel       --------------------------
	.section	.text.matmul_kernel,"ax",@progbits
	.align	128
        .global         matmul_kernel
        .type           matmul_kernel,@function
        .size           matmul_kernel,(.L_x_21 - matmul_kernel)
        .other          matmul_kernel,@"STO_CUDA_ENTRY STV_DEFAULT"
matmul_kernel:
.text.matmul_kernel:
[----:B------:R-:W1:Y:S01]  /*0000*/  LDC R1, c[0x0][0x37c] ;  /* 0x0000df00ff017b82 */ /* 0x000e620000000800 */
[----:B------:R-:W2:Y:S01]  /*0010*/  S2R R5, SR_TID.X ;  /* 0x0000000000057919 */ /* 0x000ea20000002100 */
[----:B-1----:R-:W-:Y:S01]  /*0020*/  VIADD R1, R1, 0xfffffdb8 ;  /* 0xfffffdb801017836 */ /* 0x002fe20000000000 */
[----:B--2---:R-:W-:-:S13]  /*0030*/  ISETP.GE.U32.AND P0, PT, R5, 0x20, PT ;  /* 0x000000200500780c */ /* 0x004fda0003f06070 */
[----:B------:R-:W-:Y:S02]  /*0040*/  VOTEU.ANY UP0, P0 ;  /* 0x0000000000ff7886 */ /* 0x000fe40000000100 */
[----:B------:R-:W-:Y:S05]  /*0050*/  BRA.U UP0, `(.L_x_0) ;  /* 0x0000000100b87547 */ /* 0x000fea000b800000 */
[----:B------:R-:W1:Y:S01]  /*0060*/  S2UR UR6, SR_CgaCtaId ;  /* 0x00000000000679c3 */ /* 0x000e620000008800 */
[----:B------:R-:W-:Y:S01]  /*0070*/  NOP ;  /* 0x0000000000007918 */ /* 0x000fe20000000000 */
[----:B------:R-:W-:Y:S02]  /*0080*/  UMOV UR4, 0x40 ;  /* 0x0000004000047882 */ /* 0x000fe40000000000 */
[----:B-1----:R-:W-:-:S09]  /*0090*/  ULEA UR4, UR6, UR4, 0x18 ;  /* 0x0000000406047291 */ /* 0x002fd2000f8ec0ff */
[----:B------:R-:W1:Y:S01]  /*00a0*/  LDS.U8 R0, [UR4] ;  /* 0x00000004ff007984 */ /* 0x000e620008000000 */
[----:B------:R-:W-:Y:S02]  /*00b0*/  UMOV UR4, 0x400 ;  /* 0x0000040000047882 */ /* 0x000fe40000000000 */
[----:B------:R-:W-:Y:S01]  /*00c0*/  ULEA UR4, UR6, UR4, 0x18 ;  /* 0x0000000406047291 */ /* 0x000fe2000f8ec0ff */
[----:B-1----:R-:W-:-:S13]  /*00d0*/  ISETP.NE.AND P0, PT, R0, RZ, PT ;  /* 0x000000ff0000720c */ /* 0x002fda0003f05270 */
[----:B------:R-:W-:Y:S05]  /*00e0*/  @P0 BRA `(.L_x_1) ;  /* 0x00000000007c0947 */ /* 0x000fea0003800000 */
[----:B------:R-:W-:-:S13]  /*00f0*/  ELECT P0, URZ, PT ;  /* 0x0000000000ff782f */ /* 0x000fda0003800000 */
[----:B------:R-:W-:Y:S05]  /*0100*/  @!P0 BRA `(.L_x_2) ;  /* 0x0000000000848947 */ /* 0x000fea0003800000 */
[----:B------:R-:W-:Y:S01]  /*0110*/  UMOV UR5, 0x10 ;  /* 0x0000001000057882 */ /* 0x000fe20000000000 */
[----:B------:R-:W-:Y:S02]  /*0120*/  IMAD.MOV.U32 R4, RZ, RZ, 0x1 ;  /* 0x00000001ff047424 */ /* 0x000fe400078e00ff */
[----:B------:R-:W-:Y:S02]  /*0130*/  IMAD.MOV.U32 R7, RZ, RZ, 0xffff ;  /* 0x0000ffffff077424 */ /* 0x000fe400078e00ff */
[----:B------:R-:W-:Y:S04]  /*0140*/  DEPBAR.LE SB1, 0x36 ;  /* 0x00009d800000791a */ /* 0x000fe80000000000 */
[----:B------:R-:W1:Y:S02]  /*0150*/  UTCATOMSWS.FIND_AND_SET.ALIGN UP1, UR5, UR5 ;  /* 0x00000005000575e3 */ /* 0x000e640008020800 */
[----:B-1----:R-:W-:-:S04]  /*0160*/  PLOP3.LUT P0, PT, PT, PT, UP1, 0x80, 0x8 ;  /* 0x000000000008781c */ /* 0x002fc80003f0f018 */
[----:B------:R-:W-:-:S04]  /*0170*/  SEL R0, RZ, 0xffffffff, !P0 ;  /* 0xffffffffff007807 */ /* 0x000fc80004000000 */
[----:B------:R-:W-:Y:S01]  /*0180*/  ISETP.NE.AND P0, PT, R0, RZ, PT ;  /* 0x000000ff0000720c */ /* 0x000fe20003f05270 */
[----:B------:R-:W-:-:S12]  /*0190*/  IMAD.U32 R0, RZ, RZ, UR5 ;  /* 0x00000005ff007e24 */ /* 0x000fd8000f8e00ff */
[----:B------:R-:W-:Y:S05]  /*01a0*/  @P0 BRA `(.L_x_3) ;  /* 0x0000000000240947 */ /* 0x000fea0003800000 */
.L_x_4:
[----:B------:R-:W-:Y:S05]  /*01b0*/  NANOSLEEP 0x64 ;  /* 0x000000640000795d */ /* 0x000fea0003800000 */
[----:B------:R-:W-:-:S05]  /*01c0*/  UMOV UR5, 0x10 ;  /* 0x0000001000057882 */ /* 0x000fca0000000000 */
[----:B------:R-:W-:Y:S04]  /*01d0*/  DEPBAR.LE SB1, 0x36 ;  /* 0x00009d800000791a */ /* 0x000fe80000000000 */
[----:B------:R-:W1:Y:S02]  /*01e0*/  UTCATOMSWS.FIND_AND_SET.ALIGN UP1, UR5, UR5 ;  /* 0x00000005000575e3 */ /* 0x000e640008020800 */
[----:B-1----:R-:W-:-:S04]  /*01f0*/  PLOP3.LUT P0, PT, PT, PT, UP1, 0x80, 0x8 ;  /* 0x000000000008781c */ /* 0x002fc80003f0f018 */
[----:B------:R-:W-:-:S04]  /*0200*/  SEL R0, RZ, 0xffffffff, !P0 ;  /* 0xffffffffff007807 */ /* 0x000fc80004000000 */
[----:B------:R-:W-:Y:S01]  /*0210*/  ISETP.NE.AND P0, PT, R0, RZ, PT ;  /* 0x000000ff0000720c */ /* 0x000fe20003f05270 */
[----:B------:R-:W-:-:S12]  /*0220*/  IMAD.U32 R0, RZ, RZ, UR5 ;  /* 0x00000005ff007e24 */ /* 0x000fd8000f8e00ff */
[----:B------:R-:W-:Y:S05]  /*0230*/  @!P0 BRA `(.L_x_4) ;  /* 0xfffffffc00dc8947 */ /* 0x000fea000383ffff */
.L_x_3:
[C---:B------:R-:W-:Y:S01]  /*0240*/  VIADD R3, R0.reuse, 0x10 ;  /* 0x0000001000037836 */ /* 0x040fe20000000000 */
[----:B------:R-:W-:Y:S01]  /*0250*/  UMOV UR5, 0x50 ;  /* 0x0000005000057882 */ /* 0x000fe20000000000 */
[----:B------:R-:W-:Y:S01]  /*0260*/  SHF.L.U32 R2, R7, R0, RZ ;  /* 0x0000000007027219 */ /* 0x000fe200000006ff */
[----:B------:R-:W-:Y:S01]  /*0270*/  ULEA UR5, UR6, UR5, 0x18 ;  /* 0x0000000506057291 */ /* 0x000fe2000f8ec0ff */
[----:B------:R-:W-:Y:S01]  /*0280*/  IMAD.SHL.U32 R0, R0, 0x20, RZ ;  /* 0x0000002000007824 */ /* 0x000fe200078e00ff */
[----:B------:R-:W-:-:S04]  /*0290*/  SHF.L.U32 R3, R4, R3, RZ ;  /* 0x0000000304037219 */ /* 0x000fc800000006ff */
[----:B------:R-:W-:-:S05]  /*02a0*/  LOP3.LUT R2, R3, R2, RZ, 0xfc, !PT ;  /* 0x0000000203027212 */ /* 0x000fca00078efcff */
[----:B------:R1:W-:Y:S04]  /*02b0*/  ATOMS.OR RZ, [UR5], R2 ;  /* 0x00000002ffff798c */ /* 0x0003e8000b000005 */
[----:B------:R1:W-:Y:S01]  /*02c0*/  STS [UR4], R0 ;  /* 0x00000000ff007988 */ /* 0x0003e20008000804 */
[----:B------:R-:W-:Y:S05]  /*02d0*/  BRA `(.L_x_2) ;  /* 0x0000000000107947 */ /* 0x000fea0003800000 */
.L_x_1:
[----:B------:R-:W-:Y:S01]  /*02e0*/  IMAD.MOV.U32 R0, RZ, RZ, -0x1 ;  /* 0xffffffffff007424 */ /* 0x000fe200078e00ff */
[----:B------:R-:W-:-:S04]  /*02f0*/  MOV R2, 0x320 ;  /* 0x0000032000027802 */ /* 0x000fc80000000f00 */
[----:B------:R1:W-:Y:S03]  /*0300*/  STS [UR4], R0 ;  /* 0x00000000ff007988 */ /* 0x0003e60008000804 */
[----:B-1----:R-:W-:Y:S05]  /*0310*/  CALL.REL.NOINC `($__internal_1_$__cuda_sm10x_tcgen05_guardrail_trap_phase_invalid_during_alloc) ;  /* 0x0000017000487944 */ /* 0x002fea0003c00000 */
.L_x_2:
[----:B------:R-:W-:Y:S05]  /*0320*/  WARPSYNC.ALL ;  /* 0x0000000000007948 */ /* 0x000fea0003800000 */
[----:B------:R-:W-:Y:S01]  /*0330*/  NOP ;  /* 0x0000000000007918 */ /* 0x000fe20000000000 */
.L_x_0:
[----:B------:R-:W2:Y:S01]  /*0340*/  LDC.64 R44, c[0x0][0x398] ;  /* 0x0000e600ff2c7b82 */ /* 0x000ea20000000a00 */
[----:B------:R-:W3:Y:S01]  /*0350*/  S2R R7, SR_CTAID.X ;  /* 0x0000000000077919 */ /* 0x000ee20000002500 */
[----:B------:R-:W-:Y:S01]  /*0360*/  UMOV UR10, 0x400 ;  /* 0x00000400000a7882 */ /* 0x000fe20000000000 */
[----:B------:R-:W4:Y:S01]  /*0370*/  LDCU UR7, c[0x0][0x3b0] ;  /* 0x00007600ff0777ac */ /* 0x000f220008000800 */
[----:B------:R-:W-:Y:S01]  /*0380*/  LOP3.LUT R241, R5, 0x1f, RZ, 0xc0, !PT ;  /* 0x0000001f05f17812 */ /* 0x000fe200078ec0ff */
[----:B------:R-:W5:Y:S03]  /*0390*/  LDCU.128 UR12, c[0x0][0x380] ;  /* 0x00007000ff0c77ac */ /* 0x000f660008000c00 */
[----:B------:R-:W1:Y:S01]  /*03a0*/  S2UR UR4, SR_CgaCtaId ;  /* 0x00000000000479c3 */ /* 0x000e620000008800 */
[----:B------:R-:W1:Y:S02]  /*03b0*/  LDCU UR5, c[0x0][0x3a4] ;  /* 0x00007480ff0577ac */ /* 0x000e640008000800 */
[----:B-12---:R-:W-:Y:S01]  /*03c0*/  VIADD R0, R45, 0xff ;  /* 0x000000ff2d007836 */ /* 0x006fe20000000000 */
[----:B------:R-:W-:-:S04]  /*03d0*/  IABS R12, R44 ;  /* 0x0000002c000c7213 */ /* 0x000fc80000000000 */
[----:B------:R-:W-:Y:S01]  /*03e0*/  SHF.R.S32.HI R3, RZ, 0x1f, R0 ;  /* 0x0000001fff037819 */ /* 0x000fe20000011400 */
[----:B------:R-:W-:-:S03]  /*03f0*/  ULEA UR10, UR4, UR10, 0x18 ;  /* 0x0000000a040a7291 */ /* 0x000fc6000f8ec0ff */
[----:B------:R-:W-:Y:S01]  /*0400*/  LEA.HI R3, R3, R0, RZ, 0x8 ;  /* 0x0000000003037211 */ /* 0x000fe200078f40ff */
[----:B------:R-:W-:Y:S01]  /*0410*/  BAR.SYNC.DEFER_BLOCKING 0x0 ;  /* 0x0000000000007b1d */ /* 0x000fe20000010000 */
[----:B---3--:R-:W-:Y:S02]  /*0420*/  IABS R8, R7 ;  /* 0x0000000700087213 */ /* 0x008fe40000000000 */
[----:B------:R-:W-:-:S05]  /*0430*/  SHF.R.S32.HI R3, RZ, 0x8, R3 ;  /* 0x00000008ff037819 */ /* 0x000fca0000011403 */
[----:B------:R-:W-:-:S05]  /*0440*/  IMAD.SHL.U32 R4, R3, 0x8, RZ ;  /* 0x0000000803047824 */ /* 0x000fca00078e00ff */
[-C--:B------:R-:W-:Y:S02]  /*0450*/  IABS R9, R4.reuse ;  /* 0x0000000400097213 */ /* 0x080fe40000000000 */
[----:B------:R-:W-:Y:S02]  /*0460*/  IABS R10, R4 ;  /* 0x00000004000a7213 */ /* 0x000fe40000000000 */
[----:B------:R-:W1:Y:S01]  /*0470*/  I2F.RP R0, R9 ;  /* 0x0000000900007306 */ /* 0x000e620000209400 */
[----:B------:R-:W2:Y:S07]  /*0480*/  LDS R19, [UR10] ;  /* 0x0000000aff137984 */ /* 0x000eae0008000800 */
[----:B-1----:R-:W1:Y:S02]  /*0490*/  MUFU.RCP R0, R0 ;  /* 0x0000000000007308 */ /* 0x002e640000001000 */
[----:B-1----:R-:W-:-:S02]  /*04a0*/  VIADD R2, R0, 0xffffffe ;  /* 0x0ffffffe00027836 */ /* 0x002fc40000000000 */
[----:B------:R-:W-:-:S04]  /*04b0*/  IMAD.MOV R0, RZ, RZ, -R10 ;  /* 0x000000ffff007224 */ /* 0x000fc800078e0a0a */
[----:B------:R1:W3:Y:S02]  /*04c0*/  F2I.FTZ.U32.TRUNC.NTZ R3, R2 ;  /* 0x0000000200037305 */ /* 0x0002e4000021f000 */
[----:B-1----:R-:W-:Y:S01]  /*04d0*/  IMAD.MOV.U32 R2, RZ, RZ, RZ ;  /* 0x000000ffff027224 */ /* 0x002fe200078e00ff */
[----:B--2---:R-:W-:Y:S01]  /*04e0*/  R2UR UR18, R19 ;  /* 0x00000000131272ca */ /* 0x004fe200000e0000 */
[----:B---3--:R-:W-:-:S04]  /*04f0*/  IMAD.MOV R6, RZ, RZ, -R3 ;  /* 0x000000ffff067224 */ /* 0x008fc800078e0a03 */
[----:B------:R-:W-:Y:S02]  /*0500*/  IMAD R11, R6, R9, RZ ;  /* 0x00000009060b7224 */ /* 0x000fe400078e02ff */
[----:B------:R-:W-:Y:S02]  /*0510*/  IMAD.MOV.U32 R6, RZ, RZ, R8 ;  /* 0x000000ffff067224 */ /* 0x000fe400078e0008 */
[----:B------:R-:W-:-:S06]  /*0520*/  IMAD.HI.U32 R3, R3, R11, R2 ;  /* 0x0000000b03037227 */ /* 0x000fcc00078e0002 */
[----:B------:R-:W-:-:S04]  /*0530*/  IMAD.HI.U32 R3, R3, R6, RZ ;  /* 0x0000000603037227 */ /* 0x000fc800078e00ff */
[----:B------:R-:W-:Y:S01]  /*0540*/  IMAD R0, R3, R0, R6 ;  /* 0x0000000003007224 */ /* 0x000fe200078e0206 */
[----:B------:R-:W-:Y:S04]  /*0550*/  BAR.SYNC.DEFER_BLOCKING 0x0 ;  /* 0x0000000000007b1d */ /* 0x000fe80000010000 */
[----:B------:R-:W-:-:S13]  /*0560*/  ISETP.GT.U32.AND P1, PT, R9, R0, PT ;  /* 0x000000000900720c */ /* 0x000fda0003f24070 */
[----:B------:R-:W-:Y:S02]  /*0570*/  @!P1 IMAD.IADD R0, R0, 0x1, -R9 ;  /* 0x0000000100009824 */ /* 0x000fe400078e0a09 */
[----:B------:R-:W-:Y:S01]  /*0580*/  @!P1 VIADD R3, R3, 0x1 ;  /* 0x0000000103039836 */ /* 0x000fe20000000000 */
[----:B------:R-:W-:Y:S02]  /*0590*/  ISETP.NE.AND P1, PT, R4, RZ, PT ;  /* 0x000000ff0400720c */ /* 0x000fe40003f25270 */
[----:B------:R-:W-:Y:S02]  /*05a0*/  ISETP.GE.U32.AND P0, PT, R0, R9, PT ;  /* 0x000000090000720c */ /* 0x000fe40003f06070 */
[----:B------:R-:W-:-:S04]  /*05b0*/  LOP3.LUT R0, R7, R4, RZ, 0x3c, !PT ;  /* 0x0000000407007212 */ /* 0x000fc800078e3cff */
[----:B------:R-:W-:Y:S01]  /*05c0*/  ISETP.GE.AND P2, PT, R0, RZ, PT ;  /* 0x000000ff0000720c */ /* 0x000fe20003f46270 */
[----:B------:R-:W-:-:S06]  /*05d0*/  VIADD R0, R44, 0x7f ;  /* 0x0000007f2c007836 */ /* 0x000fcc0000000000 */
[----:B------:R-:W-:-:S04]  /*05e0*/  @P0 VIADD R3, R3, 0x1 ;  /* 0x0000000103030836 */ /* 0x000fc80000000000 */
[----:B------:R-:W-:Y:S01]  /*05f0*/  IMAD.MOV.U32 R2, RZ, RZ, R3 ;  /* 0x000000ffff027224 */ /* 0x000fe200078e0003 */
[----:B------:R-:W-:-:S03]  /*0600*/  SHF.R.S32.HI R3, RZ, 0x1f, R0 ;  /* 0x0000001fff037819 */ /* 0x000fc60000011400 */
[----:B------:R-:W-:Y:S01]  /*0610*/  @!P2 IMAD.MOV R2, RZ, RZ, -R2 ;  /* 0x000000ffff02a224 */ /* 0x000fe200078e0a02 */
[----:B------:R-:W-:Y:S02]  /*0620*/  @!P1 LOP3.LUT R2, RZ, R4, RZ, 0x33, !PT ;  /* 0x00000004ff029212 */ /* 0x000fe400078e33ff */
[----:B------:R-:W-:-:S03]  /*0630*/  LEA.HI R3, R3, R0, RZ, 0x7 ;  /* 0x0000000003037211 */ /* 0x000fc600078f38ff */
[----:B------:R-:W-:Y:S02]  /*0640*/  IMAD.SHL.U32 R10, R2, 0x8, RZ ;  /* 0x00000008020a7824 */ /* 0x000fe400078e00ff */
[----:B------:R-:W-:-:S03]  /*0650*/  IMAD.MOV R2, RZ, RZ, -R2 ;  /* 0x000000ffff027224 */ /* 0x000fc600078e0a02 */
[----:B------:R-:W-:Y:S01]  /*0660*/  LEA.HI.SX32 R3, R3, -R10, 0x19 ;  /* 0x8000000a03037211 */ /* 0x000fe200078fcaff */
[----:B------:R-:W-:Y:S02]  /*0670*/  IMAD R14, R4, R2, R7 ;  /* 0x00000002040e7224 */ /* 0x000fe400078e0207 */
[----:B------:R-:W-:Y:S01]  /*0680*/  IMAD.MOV.U32 R2, RZ, RZ, RZ ;  /* 0x000000ffff027224 */ /* 0x000fe200078e00ff */
[----:B------:R-:W-:Y:S02]  /*0690*/  VIMNMX R11, PT, PT, R3, 0x8, PT ;  /* 0x00000008030b7848 */ /* 0x000fe40003fe0100 */
[----:B------:R-:W-:Y:S02]  /*06a0*/  IABS R9, R14 ;  /* 0x0000000e00097213 */ /* 0x000fe40000000000 */
[-C--:B------:R-:W-:Y:S02]  /*06b0*/  IABS R6, R11.reuse ;  /* 0x0000000b00067213 */ /* 0x080fe40000000000 */
[----:B------:R-:W-:-:S02]  /*06c0*/  IABS R4, R11 ;  /* 0x0000000b00047213 */ /* 0x000fc40000000000 */
[----:B------:R-:W1:Y:S08]  /*06d0*/  I2F.RP R0, R6 ;  /* 0x0000000600007306 */ /* 0x000e700000209400 */
[----:B-1----:R-:W1:Y:S02]  /*06e0*/  MUFU.RCP R0, R0 ;  /* 0x0000000000007308 */ /* 0x002e640000001000 */
[----:B-1----:R-:W-:-:S06]  /*06f0*/  VIADD R3, R0, 0xffffffe ;  /* 0x0ffffffe00037836 */ /* 0x002fcc0000000000 */
[----:B------:R-:W1:Y:S02]  /*0700*/  F2I.FTZ.U32.TRUNC.NTZ R3, R3 ;  /* 0x0000000300037305 */ /* 0x000e64000021f000 */
[----:B-1----:R-:W-:-:S04]  /*0710*/  IMAD.MOV R8, RZ, RZ, -R3 ;  /* 0x000000ffff087224 */ /* 0x002fc800078e0a03 */
[----:B------:R-:W-:-:S04]  /*0720*/  IMAD.MOV.U32 R7, RZ, RZ, R8 ;  /* 0x000000ffff077224 */ /* 0x000fc800078e0008 */
[----:B------:R-:W-:-:S04]  /*0730*/  IMAD R7, R7, R6, RZ ;  /* 0x0000000607077224 */ /* 0x000fc800078e02ff */
[----:B------:R-:W-:-:S04]  /*0740*/  IMAD.HI.U32 R2, R3, R7, R2 ;  /* 0x0000000703027227 */ /* 0x000fc800078e0002 */
[----:B------:R-:W-:Y:S02]  /*0750*/  IMAD.MOV R3, RZ, RZ, -R4 ;  /* 0x000000ffff037224 */ /* 0x000fe400078e0a04 */
[----:B------:R-:W-:Y:S01]  /*0760*/  IMAD.HI.U32 R0, R2, R9, RZ ;  /* 0x0000000902007227 */ /* 0x000fe200078e00ff */
[----:B------:R-:W1:Y:S01]  /*0770*/  I2F.RP R4, R12 ;  /* 0x0000000c00047306 */ /* 0x000e620000209400 */
[----:B------:R-:W-:Y:S02]  /*0780*/  IABS R2, R45 ;  /* 0x0000002d00027213 */ /* 0x000fe40000000000 */
[----:B------:R-:W-:-:S05]  /*0790*/  IMAD R3, R0, R3, R9 ;  /* 0x0000000300037224 */ /* 0x000fca00078e0209 */
[----:B------:R-:W-:Y:S01]  /*07a0*/  ISETP.GT.U32.AND P1, PT, R6, R3, PT ;  /* 0x000000030600720c */ /* 0x000fe20003f24070 */
[----:B------:R-:W2:Y:S08]  /*07b0*/  I2F.RP R8, R2 ;  /* 0x0000000200087306 */ /* 0x000eb00000209400 */
[----:B-1----:R-:W1:Y:S04]  /*07c0*/  MUFU.RCP R4, R4 ;  /* 0x0000000400047308 */ /* 0x002e680000001000 */
[----:B------:R-:W-:-:S02]  /*07d0*/  @!P1 IMAD.IADD R3, R3, 0x1, -R6 ;  /* 0x0000000103039824 */ /* 0x000fc400078e0a06 */
[----:B------:R-:W-:Y:S01]  /*07e0*/  @!P1 VIADD R0, R0, 0x1 ;  /* 0x0000000100009836 */ /* 0x000fe20000000000 */
[----:B------:R-:W-:Y:S01]  /*07f0*/  ISETP.NE.AND P1, PT, R11, RZ, PT ;  /* 0x000000ff0b00720c */ /* 0x000fe20003f25270 */
[----:B--2---:R-:W2:Y:S01]  /*0800*/  MUFU.RCP R8, R8 ;  /* 0x0000000800087308 */ /* 0x004ea20000001000 */
[----:B------:R-:W-:Y:S02]  /*0810*/  ISETP.GE.U32.AND P0, PT, R3, R6, PT ;  /* 0x000000060300720c */ /* 0x000fe40003f06070 */
[----:B------:R-:W-:-:S04]  /*0820*/  LOP3.LUT R3, R14, R11, RZ, 0x3c, !PT ;  /* 0x0000000b0e037212 */ /* 0x000fc800078e3cff */
[----:B------:R-:W-:Y:S01]  /*0830*/  ISETP.GE.AND P2, PT, R3, RZ, PT ;  /* 0x000000ff0300720c */ /* 0x000fe20003f46270 */
[----:B-1----:R-:W-:Y:S01]  /*0840*/  VIADD R6, R4, 0xffffffe ;  /* 0x0ffffffe04067836 */ /* 0x002fe20000000000 */
[----:B------:R-:W-:-:S03]  /*0850*/  SHF.R.U32.HI R4, RZ, 0x5, R5 ;  /* 0x00000005ff047819 */ /* 0x000fc60000011605 */
[----:B------:R1:W3:Y:S02]  /*0860*/  F2I.FTZ.U32.TRUNC.NTZ R7, R6 ;  /* 0x0000000600077305 */ /* 0x0002e4000021f000 */
[----:B------:R-:W-:Y:S01]  /*0870*/  @P0 VIADD R0, R0, 0x1 ;  /* 0x0000000100000836 */ /* 0x000fe20000000000 */
[----:B------:R-:W-:Y:S01]  /*0880*/  SGXT.U32 R4, R4, 0x2 ;  /* 0x000000020404781a */ /* 0x000fe20000000000 */
[----:B--2---:R-:W-:Y:S02]  /*0890*/  VIADD R9, R8, 0xffffffe ;  /* 0x0ffffffe08097836 */ /* 0x004fe40000000000 */
[----:B------:R-:W-:Y:S02]  /*08a0*/  IMAD.MOV.U32 R13, RZ, RZ, R0 ;  /* 0x000000ffff0d7224 */ /* 0x000fe400078e0000 */
[----:B------:R-:W-:Y:S02]  /*08b0*/  IMAD.MOV.U32 R8, RZ, RZ, RZ ;  /* 0x000000ffff087224 */ /* 0x000fe400078e00ff */
[----:B------:R-:W-:Y:S01]  /*08c0*/  @!P2 IMAD.MOV R13, RZ, RZ, -R13 ;  /* 0x000000ffff0da224 */ /* 0x000fe200078e0a0d */
[----:B------:R-:W-:Y:S01]  /*08d0*/  @!P1 LOP3.LUT R13, RZ, R11, RZ, 0x33, !PT ;  /* 0x0000000bff0d9212 */ /* 0x000fe200078e33ff */
[----:B------:R-:W2:Y:S01]  /*08e0*/  F2I.FTZ.U32.TRUNC.NTZ R9, R9 ;  /* 0x0000000900097305 */ /* 0x000ea2000021f000 */
[----:B-1----:R-:W-:-:S03]  /*08f0*/  IMAD.MOV.U32 R6, RZ, RZ, RZ ;  /* 0x000000ffff067224 */ /* 0x002fc600078e00ff */
[----:B------:R-:W-:-:S04]  /*0900*/  IMAD.MOV R0, RZ, RZ, -R13 ;  /* 0x000000ffff007224 */ /* 0x000fc800078e0a0d */
[----:B------:R-:W-:Y:S02]  /*0910*/  IMAD R0, R11, R0, R14 ;  /* 0x000000000b007224 */ /* 0x000fe400078e020e */
[----:B---3--:R-:W-:Y:S02]  /*0920*/  IMAD.MOV R11, RZ, RZ, -R7 ;  /* 0x000000ffff0b7224 */ /* 0x008fe400078e0a07 */
[----:B------:R-:W-:Y:S01]  /*0930*/  IMAD.IADD R3, R10, 0x1, R0 ;  /* 0x000000010a037824 */ /* 0x000fe200078e0200 */
[----:B------:R-:W-:-:S05]  /*0940*/  LOP3.LUT R0, R5, 0x7f, RZ, 0xc0, !PT ;  /* 0x0000007f05007812 */ /* 0x000fca00078ec0ff */
[----:B------:R-:W-:Y:S02]  /*0950*/  IMAD R20, R3, 0x80, R0 ;  /* 0x0000008003147824 */ /* 0x000fe400078e0200 */
[----:B------:R-:W-:-:S03]  /*0960*/  IMAD R3, R11, R12, RZ ;  /* 0x0000000c0b037224 */ /* 0x000fc600078e02ff */
[----:B------:R-:W-:Y:S01]  /*0970*/  IABS R249, R20 ;  /* 0x0000001400f97213 */ /* 0x000fe20000000000 */
[----:B------:R-:W-:Y:S01]  /*0980*/  IMAD.HI.U32 R6, R7, R3, R6 ;  /* 0x0000000307067227 */ /* 0x000fe200078e0006 */
[----:B------:R1:W-:Y:S01]  /*0990*/  STL [R1+0xcc], R20 ;  /* 0x0000cc1401007387 */ /* 0x0003e20000100800 */
[----:B------:R-:W-:Y:S02]  /*09a0*/  ISETP.GE.AND P2, PT, R20, RZ, PT ;  /* 0x000000ff1400720c */ /* 0x000fe40003f46270 */
[----:B------:R-:W-:Y:S02]  /*09b0*/  IMAD.SHL.U32 R3, R13, 0x100, RZ ;  /* 0x000001000d037824 */ /* 0x000fe400078e00ff */
[----:B--2---:R-:W-:Y:S02]  /*09c0*/  IMAD.MOV R7, RZ, RZ, -R9 ;  /* 0x000000ffff077224 */ /* 0x004fe400078e0a09 */
[----:B------:R-:W-:Y:S01]  /*09d0*/  IMAD.HI.U32 R6, R6, R249, RZ ;  /* 0x000000f906067227 */ /* 0x000fe200078e00ff */
[----:B------:R-:W-:-:S03]  /*09e0*/  LOP3.LUT R4, R3, R4, RZ, 0xfc, !PT ;  /* 0x0000000403047212 */ /* 0x000fc600078efcff */
[----:B------:R-:W-:Y:S01]  /*09f0*/  IMAD R7, R7, R2, RZ ;  /* 0x0000000207077224 */ /* 0x000fe200078e02ff */
[C---:B------:R-:W-:Y:S01]  /*0a00*/  LOP3.LUT R24, R4.reuse, 0xfc, RZ, 0xfc, !PT ;  /* 0x000000fc04187812 */ /* 0x040fe200078efcff */
[----:B------:R-:W-:Y:S01]  /*0a10*/  IMAD.MOV R6, RZ, RZ, -R6 ;  /* 0x000000ffff067224 */ /* 0x000fe200078e0a06 */
[----:B------:R-:W-:Y:S01]  /*0a20*/  LOP3.LUT R16, R4, 0x4, RZ, 0xfc, !PT ;  /* 0x0000000404107812 */ /* 0x000fe200078efcff */
[----:B------:R-:W-:Y:S01]  /*0a30*/  IMAD.HI.U32 R8, R9, R7, R8 ;  /* 0x0000000709087227 */ /* 0x000fe200078e0008 */
[----:B------:R-:W-:Y:S02]  /*0a40*/  IABS R17, R24 ;  /* 0x0000001800117213 */ /* 0x000fe40000000000 */
[----:B------:R-:W-:Y:S01]  /*0a50*/  IABS R11, R4 ;  /* 0x00000004000b7213 */ /* 0x000fe20000000000 */
[----:B------:R-:W-:Y:S01]  /*0a60*/  IMAD R249, R12, R6, R249 ;  /* 0x000000060cf97224 */ /* 0x000fe200078e02f9 */
[----:B------:R-:W-:Y:S01]  /*0a70*/  SHF.R.U32.HI R7, RZ, 0x5, R5 ;  /* 0x00000005ff077819 */ /* 0x000fe20000011605 */
[----:B------:R-:W-:Y:S01]  /*0a80*/  IMAD.HI.U32 R6, R8, R17, RZ ;  /* 0x0000001108067227 */ /* 0x000fe200078e00ff */
[----:B------:R-:W-:-:S02]  /*0a90*/  IABS R13, R16 ;  /* 0x00000010000d7213 */ /* 0x000fc40000000000 */
[----:B------:R-:W-:Y:S01]  /*0aa0*/  LOP3.LUT R18, R4, 0x8, RZ, 0xfc, !PT ;  /* 0x0000000804127812 */ /* 0x000fe200078efcff */
[----:B------:R-:W-:Y:S01]  /*0ab0*/  IMAD.MOV R10, RZ, RZ, -R6 ;  /* 0x000000ffff0a7224 */ /* 0x000fe200078e0a06 */
[----:B------:R-:W-:Y:S01]  /*0ac0*/  R2UR UR6, R7 ;  /* 0x00000000070672ca */ /* 0x000fe200000e0000 */
[----:B------:R-:W-:Y:S01]  /*0ad0*/  IMAD.HI.U32 R6, R8, R11, RZ ;  /* 0x0000000b08067227 */ /* 0x000fe200078e00ff */
[----:B------:R-:W-:Y:S02]  /*0ae0*/  IABS R15, R18 ;  /* 0x00000012000f7213 */ /* 0x000fe40000000000 */
[----:B------:R-:W-:Y:S01]  /*0af0*/  ISETP.GT.U32.AND P0, PT, R12, R249, PT ;  /* 0x000000f90c00720c */ /* 0x000fe20003f04070 */
[----:B------:R-:W-:Y:S01]  /*0b00*/  IMAD R17, R2, R10, R17 ;  /* 0x0000000a02117224 */ /* 0x000fe200078e0211 */
[----:B------:R-:W-:Y:S01]  /*0b10*/  ISETP.GE.AND P4, PT, R16, RZ, PT ;  /* 0x000000ff1000720c */ /* 0x000fe20003f86270 */
[----:B------:R-:W-:Y:S01]  /*0b20*/  IMAD.HI.U32 R7, R8, R13, RZ ;  /* 0x0000000d08077227 */ /* 0x000fe200078e00ff */
[----:B------:R-:W-:-:S02]  /*0b30*/  LOP3.LUT R16, R4, 0x10, RZ, 0xfc, !PT ;  /* 0x0000001004107812 */ /* 0x000fc400078efcff */
[----:B------:R-:W-:Y:S01]  /*0b40*/  ISETP.GT.U32.AND P1, PT, R2, R17, PT ;  /* 0x000000110200720c */ /* 0x000fe20003f24070 */
[----:B------:R-:W-:Y:S01]  /*0b50*/  IMAD.MOV R6, RZ, RZ, -R6 ;  /* 0x000000ffff067224 */ /* 0x000fe200078e0a06 */
[C---:B-1----:R-:W-:Y:S01]  /*0b60*/  LOP3.LUT R20, R4.reuse, 0x14, RZ, 0xfc, !PT ;  /* 0x0000001404147812 */ /* 0x042fe200078efcff */
[----:B------:R-:W-:Y:S01]  /*0b70*/  IMAD.MOV R10, RZ, RZ, -R7 ;  /* 0x000000ffff0a7224 */ /* 0x000fe200078e0a07 */
[----:B------:R-:W-:Y:S01]  /*0b80*/  LOP3.LUT R22, R4, 0x18, RZ, 0xfc, !PT ;  /* 0x0000001804167812 */ /* 0x000fe200078efcff */
[----:B------:R-:W-:Y:S01]  /*0b90*/  IMAD R7, R2, R6, R11 ;  /* 0x0000000602077224 */ /* 0x000fe200078e020b */
[----:B------:R-:W-:Y:S01]  /*0ba0*/  LOP3.LUT R23, R4, 0x1c, RZ, 0xfc, !PT ;  /* 0x0000001c04177812 */ /* 0x000fe200078efcff */
[----:B------:R-:W-:Y:S01]  /*0bb0*/  IMAD.HI.U32 R9, R8, R15, RZ ;  /* 0x0000000f08097227 */ /* 0x000fe200078e00ff */
[----:B------:R-:W-:Y:S02]  /*0bc0*/  IABS R19, R22 ;  /* 0x0000001600137213 */ /* 0x000fe40000000000 */
[----:B------:R-:W-:Y:S01]  /*0bd0*/  IABS R21, R23 ;  /* 0x0000001700157213 */ /* 0x000fe20000000000 */
[----:B------:R-:W-:Y:S01]  /*0be0*/  IMAD.MOV R14, RZ, RZ, -R9 ;  /* 0x000000ffff0e7224 */ /* 0x000fe200078e0a09 */
[----:B------:R-:W-:Y:S01]  /*0bf0*/  LOP3.LUT R26, R4, 0x3c, RZ, 0xfc, !PT ;  /* 0x0000003c041a7812 */ /* 0x000fe200078efcff */
[----:B------:R-:W-:Y:S01]  /*0c00*/  @!P1 IMAD.IADD R17, R17, 0x1, -R2 ;  /* 0x0000000111119824 */ /* 0x000fe200078e0a02 */
[C---:B------:R-:W-:Y:S01]  /*0c10*/  ISETP.GT.U32.AND P1, PT, R2.reuse, R7, PT ;  /* 0x000000070200720c */ /* 0x040fe20003f24070 */
[C---:B------:R-:W-:Y:S01]  /*0c20*/  IMAD R9, R2.reuse, R10, R13 ;  /* 0x0000000a02097224 */ /* 0x040fe200078e020d */
[----:B------:R-:W-:Y:S01]  /*0c30*/  IABS R29, R26 ;  /* 0x0000001a001d7213 */ /* 0x000fe20000000000 */
[C---:B------:R-:W-:Y:S01]  /*0c40*/  IMAD R10, R2.reuse, R14, R15 ;  /* 0x0000000e020a7224 */ /* 0x040fe200078e020f */
[----:B------:R-:W-:Y:S01]  /*0c50*/  ISETP.GT.U32.AND P3, PT, R2, R17, PT ;  /* 0x000000110200720c */ /* 0x000fe20003f64070 */
[----:B------:R-:W-:Y:S01]  /*0c60*/  @!P0 IMAD.IADD R249, R249, 0x1, -R12 ;  /* 0x00000001f9f98824 */ /* 0x000fe200078e0a0c */
[----:B------:R-:W-:-:S02]  /*0c70*/  LOP3.LUT R14, R4, 0xc, RZ, 0xfc, !PT ;  /* 0x0000000c040e7812 */ /* 0x000fc400078efcff */
[----:B------:R-:W-:Y:S02]  /*0c80*/  ISETP.GT.U32.AND P6, PT, R2, R10, PT ;  /* 0x0000000a0200720c */ /* 0x000fe40003fc4070 */
[----:B------:R-:W-:Y:S02]  /*0c90*/  ISETP.GT.U32.AND P0, PT, R12, R249, PT ;  /* 0x000000f90c00720c */ /* 0x000fe40003f04070 */
[----:B------:R-:W-:Y:S01]  /*0ca0*/  IABS R13, R14 ;  /* 0x0000000e000d7213 */ /* 0x000fe20000000000 */
[--C-:B------:R-:W-:Y:S01]  /*0cb0*/  @!P1 IMAD.IADD R7, R7, 0x1, -R2.reuse ;  /* 0x0000000107079824 */ /* 0x100fe200078e0a02 */
[C---:B------:R-:W-:Y:S02]  /*0cc0*/  ISETP.GT.U32.AND P5, PT, R2.reuse, R9, PT ;  /* 0x000000090200720c */ /* 0x040fe40003fa4070 */
[----:B------:R-:W-:Y:S01]  /*0cd0*/  IABS R15, R16 ;  /* 0x00000010000f7213 */ /* 0x000fe20000000000 */
[----:B------:R-:W-:Y:S01]  /*0ce0*/  @!P3 IMAD.IADD R17, R17, 0x1, -R2 ;  /* 0x000000011111b824 */ /* 0x000fe200078e0a02 */
[----:B------:R-:W-:Y:S01]  /*0cf0*/  ISETP.GT.U32.AND P3, PT, R2, R7, PT ;  /* 0x000000070200720c */ /* 0x000fe20003f64070 */
[----:B------:R-:W-:Y:S01]  /*0d00*/  IMAD.HI.U32 R6, R8, R13, RZ ;  /* 0x0000000d08067227 */ /* 0x000fe200078e00ff */
[----:B------:R-:W-:-:S02]  /*0d10*/  ISETP.GE.AND P1, PT, R16, RZ, PT ;  /* 0x000000ff1000720c */ /* 0x000fc40003f26270 */
[----:B------:R-:W-:Y:S01]  /*0d20*/  LOP3.LUT R32, R4, 0x48, RZ, 0xfc, !PT ;  /* 0x0000004804207812 */ /* 0x000fe200078efcff */
[----:B------:R-:W-:Y:S01]  /*0d30*/  IMAD.HI.U32 R11, R8, R15, RZ ;  /* 0x0000000f080b7227 */ /* 0x000fe200078e00ff */
[C---:B------:R-:W-:Y:S02]  /*0d40*/  LOP3.LUT R30, R4.reuse, 0x44, RZ, 0xfc, !PT ;  /* 0x00000044041e7812 */ /* 0x040fe400078efcff */
[----:B------:R-:W-:Y:S01]  /*0d50*/  IABS R31, R32 ;  /* 0x00000020001f7213 */ /* 0x000fe20000000000 */
[----:B------:R-:W-:Y:S01]  /*0d60*/  IMAD.MOV R6, RZ, RZ, -R6 ;  /* 0x000000ffff067224 */ /* 0x000fe200078e0a06 */
[----:B------:R-:W-:Y:S01]  /*0d70*/  LOP3.LUT R34, R4, 0x4c, RZ, 0xfc, !PT ;  /* 0x0000004c04227812 */ /* 0x000fe200078efcff */
[----:B------:R-:W-:Y:S01]  /*0d80*/  @!P6 IMAD.IADD R10, R10, 0x1, -R2 ;  /* 0x000000010a0ae824 */ /* 0x000fe200078e0a02 */
[----:B------:R-:W-:Y:S01]  /*0d90*/  LOP3.LUT R36, R4, 0x50, RZ, 0xfc, !PT ;  /* 0x0000005004247812 */ /* 0x000fe200078efcff */
[----:B------:R-:W-:Y:S01]  /*0da0*/  @!P0 IMAD.IADD R249, R249, 0x1, -R12 ;  /* 0x00000001f9f98824 */ /* 0x000fe200078e0a0c */
[----:B------:R-:W-:Y:S01]  /*0db0*/  ISETP.NE.AND P0, PT, R44, RZ, PT ;  /* 0x000000ff2c00720c */ /* 0x000fe20003f05270 */
[----:B------:R-:W-:Y:S01]  /*0dc0*/  IMAD.MOV R12, RZ, RZ, -R11 ;  /* 0x000000ffff0c7224 */ /* 0x000fe200078e0a0b */
[C---:B------:R-:W-:Y:S01]  /*0dd0*/  ISETP.GT.U32.AND P6, PT, R2.reuse, R10, PT ;  /* 0x0000000a0200720c */ /* 0x040fe20003fc4070 */
[--C-:B------:R-:W-:Y:S01]  /*0de0*/  @!P5 IMAD.IADD R9, R9, 0x1, -R2.reuse ;  /* 0x000000010909d824 */ /* 0x100fe200078e0a02 */
[----:B------:R-:W-:Y:S01]  /*0df0*/  IABS R33, R34 ;  /* 0x0000002200217213 */ /* 0x000fe20000000000 */
[C---:B------:R-:W-:Y:S01]  /*0e00*/  IMAD R11, R2.reuse, R6, R13 ;  /* 0x00000006020b7224 */ /* 0x040fe200078e020d */
[----:B------:R-:W-:Y:S01]  /*0e10*/  IABS R35, R36 ;  /* 0x0000002400237213 */ /* 0x000fe20000000000 */
[----:B------:R-:W-:Y:S01]  /*0e20*/  @!P3 IMAD.IADD R7, R7, 0x1, -R2 ;  /* 0x000000010707b824 */ /* 0x000fe200078e0a02 */
[C---:B------:R-:W-:Y:S01]  /*0e30*/  ISETP.GT.U32.AND P5, PT, R2.reuse, R9, PT ;  /* 0x000000090200720c */ /* 0x040fe20003fa4070 */
[C---:B------:R-:W-:Y:S01]  /*0e40*/  IMAD R12, R2.reuse, R12, R15 ;  /* 0x0000000c020c7224 */ /* 0x040fe200078e020f */
[----:B------:R-:W-:Y:S01]  /*0e50*/  ISETP.GT.U32.AND P3, PT, R2, R11, PT ;  /* 0x0000000b0200720c */ /* 0x000fe20003f64070 */
[----:B------:R-:W-:Y:S01]  /*0e60*/  IMAD.HI.U32 R13, R8, R19, RZ ;  /* 0x00000013080d7227 */ /* 0x000fe200078e00ff */
[----:B------:R-:W-:-:S02]  /*0e70*/  IABS R15, R20 ;  /* 0x00000014000f7213 */ /* 0x000fc40000000000 */
[----:B------:R-:W-:Y:S01]  /*0e80*/  LOP3.LUT R37, R4, 0x54, RZ, 0xfc, !PT ;  /* 0x0000005404257812 */ /* 0x000fe200078efcff */
[--C-:B------:R-:W-:Y:S01]  /*0e90*/  @!P6 IMAD.IADD R10, R10, 0x1, -R2.reuse ;  /* 0x000000010a0ae824 */ /* 0x100fe200078e0a02 */
[----:B------:R-:W-:Y:S01]  /*0ea0*/  ISETP.GT.U32.AND P6, PT, R2, R12, PT ;  /* 0x0000000c0200720c */ /* 0x000fe20003fc4070 */
[----:B------:R-:W-:Y:S01]  /*0eb0*/  IMAD.HI.U32 R6, R8, R15, RZ ;  /* 0x0000000f08067227 */ /* 0x000fe200078e00ff */
[C---:B------:R-:W-:Y:S02]  /*0ec0*/  LOP3.LUT R39, R4.reuse, 0x5c, RZ, 0xfc, !PT ;  /* 0x0000005c04277812 */ /* 0x040fe400078efcff */
[C---:B------:R-:W-:Y:S01]  /*0ed0*/  LOP3.LUT R38, R4.reuse, 0x58, RZ, 0xfc, !PT ;  /* 0x0000005804267812 */ /* 0x040fe200078efcff */
[--C-:B------:R-:W-:Y:S01]  /*0ee0*/  @!P5 IMAD.IADD R9, R9, 0x1, -R2.reuse ;  /* 0x000000010909d824 */ /* 0x100fe200078e0a02 */
[----:B------:R-:W-:Y:S01]  /*0ef0*/  ISETP.GE.AND P5, PT, R4, RZ, PT ;  /* 0x000000ff0400720c */ /* 0x000fe20003fa6270 */
[----:B------:R-:W-:Y:S01]  /*0f00*/  @!P3 IMAD.IADD R11, R11, 0x1, -R2 ;  /* 0x000000010b0bb824 */ /* 0x000fe200078e0a02 */
[----:B------:R-:W-:Y:S01]  /*0f10*/  ISETP.GE.AND P3, PT, R24, RZ, PT ;  /* 0x000000ff1800720c */ /* 0x000fe20003f66270 */
[----:B------:R-:W-:Y:S01]  /*0f20*/  IMAD.MOV R6, RZ, RZ, -R6 ;  /* 0x000000ffff067224 */ /* 0x000fe200078e0a06 */
[----:B------:R-:W-:Y:S01]  /*0f30*/  LOP3.LUT R24, R4, 0x20, RZ, 0xfc, !PT ;  /* 0x0000002004187812 */ /* 0x000fe200078efcff */
[----:B------:R-:W-:Y:S01]  /*0f40*/  @!P2 IMAD.MOV R249, RZ, RZ, -R249 ;  /* 0x000000fffff9a224 */ /* 0x000fe200078e0af9 */
[----:B------:R-:W-:Y:S01]  /*0f50*/  @!P0 LOP3.LUT R249, RZ, R44, RZ, 0x33, !PT ;  /* 0x0000002cfff98212 */ /* 0x000fe200078e33ff */
[----:B------:R-:W-:Y:S01]  /*0f60*/  IMAD.MOV R16, RZ, RZ, -R13 ;  /* 0x000000ffff107224 */ /* 0x000fe200078e0a0d */
[----:B------:R-:W-:Y:S01]  /*0f70*/  ISETP.GE.AND P0, PT, R14, RZ, PT ;  /* 0x000000ff0e00720c */ /* 0x000fe20003f06270 */
[----:B------:R-:W-:Y:S01]  /*0f80*/  IMAD.HI.U32 R14, R8, R21, RZ ;  /* 0x00000015080e7227 */ /* 0x000fe200078e00ff */
[----:B------:R-:W-:-:S02]  /*0f90*/  ISETP.GE.AND P2, PT, R18, RZ, PT ;  /* 0x000000ff1200720c */ /* 0x000fc40003f46270 */
[----:B------:R-:W-:Y:S01]  /*0fa0*/  LOP3.LUT R40, R4, 0x60, RZ, 0xfc, !PT ;  /* 0x0000006004287812 */ /* 0x000fe200078efcff */
[----:B------:R-:W-:Y:S01]  /*0fb0*/  IMAD R13, R2, R6, R15 ;  /* 0x00000006020d7224 */ /* 0x000fe200078e020f */
[----:B------:R-:W-:Y:S01]  /*0fc0*/  LOP3.LUT R42, R4, 0x74, RZ, 0xfc, !PT ;  /* 0x00000074042a7812 */ /* 0x000fe200078efcff */
[----:B------:R-:W-:Y:S01]  /*0fd0*/  @!P6 IMAD.IADD R12, R12, 0x1, -R2 ;  /* 0x000000010c0ce824 */ /* 0x000fe200078e0a02 */
[----:B------:R-:W-:Y:S01]  /*0fe0*/  ISETP.GT.U32.AND P6, PT, R2, R11, PT ;  /* 0x0000000b0200720c */ /* 0x000fe20003fc4070 */
[----:B------:R-:W-:Y:S01]  /*0ff0*/  IMAD.MOV.U32 R6, RZ, RZ, R17 ;  /* 0x000000ffff067224 */ /* 0x000fe200078e0011 */
[C---:B------:R-:W-:Y:S01]  /*1000*/  LOP3.LUT R44, R4.reuse, 0x78, RZ, 0xfc, !PT ;  /* 0x00000078042c7812 */ /* 0x040fe200078efcff */
[----:B------:R-:W-:Y:S01]  /*1010*/  IMAD.MOV R18, RZ, RZ, -R14 ;  /* 0x000000ffff127224 */ /* 0x000fe200078e0a0e */
[----:B------:R-:W-:Y:S01]  /*1020*/  LOP3.LUT R46, R4, 0x7c, RZ, 0xfc, !PT ;  /* 0x0000007c042e7812 */ /* 0x000fe200078efcff */
[C---:B------:R-:W-:Y:S01]  /*1030*/  IMAD R14, R2.reuse, R16, R19 ;  /* 0x00000010020e7224 */ /* 0x040fe200078e0213 */
[----:B------:R-:W-:Y:S01]  /*1040*/  IABS R19, R24 ;  /* 0x0000001800137213 */ /* 0x000fe20000000000 */
[----:B------:R-:W-:Y:S01]  /*1050*/  @!P5 IMAD.MOV R7, RZ, RZ, -R7 ;  /* 0x000000ffff07d224 */ /* 0x000fe200078e0a07 */
[C---:B------:R-:W-:Y:S01]  /*1060*/  ISETP.GT.U32.AND P5, PT, R2.reuse, R12, PT ;  /* 0x0000000c0200720c */ /* 0x040fe20003fa4070 */
[----:B------:R-:W-:Y:S01]  /*1070*/  @!P3 IMAD.MOV R6, RZ, RZ, -R6 ;  /* 0x000000ffff06b224 */ /* 0x000fe200078e0a06 */
[C---:B------:R-:W-:Y:S01]  /*1080*/  ISETP.GT.U32.AND P3, PT, R2.reuse, R13, PT ;  /* 0x0000000d0200720c */ /* 0x040fe20003f64070 */
[----:B------:R-:W-:Y:S01]  /*1090*/  @!P4 IMAD.MOV R9, RZ, RZ, -R9 ;  /* 0x000000ffff09c224 */ /* 0x000fe200078e0a09 */
[----:B------:R-:W-:Y:S01]  /*10a0*/  ISETP.GT.U32.AND P4, PT, R2, R14, PT ;  /* 0x0000000e0200720c */ /* 0x000fe20003f84070 */
[----:B------:R-:W-:Y:S01]  /*10b0*/  IMAD.HI.U32 R16, R8, R19, RZ ;  /* 0x0000001308107227 */ /* 0x000fe200078e00ff */
[----:B------:R-:W-:-:S02]  /*10c0*/  LOP3.LUT R48, R4, 0x80, RZ, 0xfc, !PT ;  /* 0x0000008004307812 */ /* 0x000fc400078efcff */
[----:B------:R-:W-:Y:S01]  /*10d0*/  LOP3.LUT R50, R4, 0x88, RZ, 0xfc, !PT ;  /* 0x0000008804327812 */ /* 0x000fe200078efcff */
[----:B------:R-:W-:Y:S01]  /*10e0*/  IMAD R15, R2, R18, R21 ;  /* 0x00000012020f7224 */ /* 0x000fe200078e0215 */
[C---:B------:R-:W-:Y:S01]  /*10f0*/  LOP3.LUT R18, R4.reuse, 0x24, RZ, 0xfc, !PT ;  /* 0x0000002404127812 */ /* 0x040fe200078efcff */
[----:B------:R-:W-:Y:S01]  /*1100*/  IMAD.MOV R16, RZ, RZ, -R16 ;  /* 0x000000ffff107224 */ /* 0x000fe200078e0a10 */
[----:B------:R-:W-:Y:S01]  /*1110*/  LOP3.LUT R49, R4, 0x84, RZ, 0xfc, !PT ;  /* 0x0000008404317812 */ /* 0x000fe200078efcff */
[--C-:B------:R-:W-:Y:S01]  /*1120*/  @!P6 IMAD.IADD R11, R11, 0x1, -R2.reuse ;  /* 0x000000010b0be824 */ /* 0x100fe200078e0a02 */
[----:B------:R-:W-:Y:S01]  /*1130*/  ISETP.GT.U32.AND P6, PT, R2, R15, PT ;  /* 0x0000000f0200720c */ /* 0x000fe20003fc4070 */
[--C-:B------:R-:W-:Y:S01]  /*1140*/  @!P5 IMAD.IADD R12, R12, 0x1, -R2.reuse ;  /* 0x000000010c0cd824 */ /* 0x100fe200078e0a02 */
[----:B------:R-:W-:Y:S01]  /*1150*/  IABS R21, R18 ;  /* 0x0000001200157213 */ /* 0x000fe20000000000 */
[--C-:B------:R-:W-:Y:S01]  /*1160*/  @!P3 IMAD.IADD R13, R13, 0x1, -R2.reuse ;  /* 0x000000010d0db824 */ /* 0x100fe200078e0a02 */
[----:B------:R-:W-:Y:S01]  /*1170*/  ISETP.GE.AND P5, PT, R22, RZ, PT ;  /* 0x000000ff1600720c */ /* 0x000fe20003fa6270 */
[----:B------:R-:W-:Y:S01]  /*1180*/  IMAD R16, R2, R16, R19 ;  /* 0x0000001002107224 */ /* 0x000fe200078e0213 */
[----:B------:R-:W-:Y:S01]  /*1190*/  LOP3.LUT R22, R4, 0x2c, RZ, 0xfc, !PT ;  /* 0x0000002c04167812 */ /* 0x000fe200078efcff */
[----:B------:R-:W-:Y:S01]  /*11a0*/  @!P4 IMAD.IADD R14, R14, 0x1, -R2 ;  /* 0x000000010e0ec824 */ /* 0x000fe200078e0a02 */
[C---:B------:R-:W-:Y:S01]  /*11b0*/  ISETP.GT.U32.AND P4, PT, R2.reuse, R13, PT ;  /* 0x0000000d0200720c */ /* 0x040fe20003f84070 */
[----:B------:R-:W-:Y:S01]  /*11c0*/  @!P1 IMAD.MOV R12, RZ, RZ, -R12 ;  /* 0x000000ffff0c9224 */ /* 0x000fe200078e0a0c */
[----:B------:R-:W-:Y:S01]  /*11d0*/  ISETP.GT.U32.AND P1, PT, R2, R16, PT ;  /* 0x000000100200720c */ /* 0x000fe20003f24070 */
[----:B------:R-:W-:Y:S01]  /*11e0*/  @!P2 IMAD.MOV R10, RZ, RZ, -R10 ;  /* 0x000000ffff0aa224 */ /* 0x000fe200078e0a0a */
[----:B------:R-:W-:Y:S01]  /*11f0*/  ISETP.GE.AND P2, PT, R20, RZ, PT ;  /* 0x000000ff1400720c */ /* 0x000fe20003f46270 */
[----:B------:R-:W-:Y:S01]  /*1200*/  @!P6 IMAD.IADD R15, R15, 0x1, -R2 ;  /* 0x000000010f0fe824 */ /* 0x000fe200078e0a02 */
[----:B------:R-:W-:Y:S01]  /*1210*/  ISETP.GT.U32.AND P6, PT, R2, R14, PT ;  /* 0x0000000e0200720c */ /* 0x000fe20003fc4070 */
[----:B------:R-:W-:Y:S01]  /*1220*/  IMAD.HI.U32 R17, R8, R21, RZ ;  /* 0x0000001508117227 */ /* 0x000fe200078e00ff */
[----:B------:R-:W-:-:S02]  /*1230*/  ISETP.GE.AND P3, PT, R23, RZ, PT ;  /* 0x000000ff1700720c */ /* 0x000fc40003f66270 */
[----:B------:R-:W-:Y:S01]  /*1240*/  IABS R23, R22 ;  /* 0x0000001600177213 */ /* 0x000fe20000000000 */
[----:B------:R-:W-:Y:S01]  /*1250*/  IMAD.MOV R17, RZ, RZ, -R17 ;  /* 0x000000ffff117224 */ /* 0x000fe200078e0a11 */
[----:B------:R-:W-:Y:S01]  /*1260*/  LOP3.LUT R20, R4, 0x28, RZ, 0xfc, !PT ;  /* 0x0000002804147812 */ /* 0x000fe200078efcff */
[--C-:B------:R-:W-:Y:S01]  /*1270*/  @!P4 IMAD.IADD R13, R13, 0x1, -R2.reuse ;  /* 0x000000010d0dc824 */ /* 0x100fe200078e0a02 */
[----:B------:R-:W-:Y:S01]  /*1280*/  ISETP.GE.AND P4, PT, R24, RZ, PT ;  /* 0x000000ff1800720c */ /* 0x000fe20003f86270 */
[----:B------:R-:W-:Y:S01]  /*1290*/  @!P1 IMAD.IADD R16, R16, 0x1, -R2 ;  /* 0x0000000110109824 */ /* 0x000fe200078e0a02 */
[----:B------:R-:W-:Y:S01]  /*12a0*/  LOP3.LUT R24, R4, 0x30, RZ, 0xfc, !PT ;  /* 0x0000003004187812 */ /* 0x000fe200078efcff */
[----:B------:R-:W-:Y:S01]  /*12b0*/  @!P0 IMAD.MOV R11, RZ, RZ, -R11 ;  /* 0x000000ffff0b8224 */ /* 0x000fe200078e0a0b */
[C---:B------:R-:W-:Y:S01]  /*12c0*/  ISETP.GT.U32.AND P0, PT, R2.reuse, R15, PT ;  /* 0x0000000f0200720c */ /* 0x040fe20003f04070 */
[----:B------:R-:W-:Y:S01]  /*12d0*/  @!P2 IMAD.MOV R13, RZ, RZ, -R13 ;  /* 0x000000ffff0da224 */ /* 0x000fe200078e0a0d */
[C---:B------:R-:W-:Y:S01]  /*12e0*/  ISETP.GT.U32.AND P2, PT, R2.reuse, R16, PT ;  /* 0x000000100200720c */ /* 0x040fe20003f44070 */
[----:B------:R-:W-:Y:S01]  /*12f0*/  IMAD R17, R2, R17, R21 ;  /* 0x0000001102117224 */ /* 0x000fe200078e0215 */
[----:B------:R-:W-:Y:S01]  /*1300*/  IABS R21, R20 ;  /* 0x0000001400157213 */ /* 0x000fe20000000000 */
[----:B------:R-:W-:Y:S01]  /*1310*/  IMAD.HI.U32 R19, R8, R23, RZ ;  /* 0x0000001708137227 */ /* 0x000fe200078e00ff */
[----:B------:R-:W-:-:S02]  /*1320*/  IABS R25, R24 ;  /* 0x0000001800197213 */ /* 0x000fc40000000000 */
[----:B------:R-:W-:Y:S01]  /*1330*/  ISETP.GE.AND P1, PT, R20, RZ, PT ;  /* 0x000000ff1400720c */ /* 0x000fe20003f26270 */
[--C-:B------:R-:W-:Y:S01]  /*1340*/  @!P6 IMAD.IADD R14, R14, 0x1, -R2.reuse ;  /* 0x000000010e0ee824 */ /* 0x100fe200078e0a02 */
[----:B------:R-:W-:Y:S01]  /*1350*/  ISETP.GT.U32.AND P6, PT, R2, R17, PT ;  /* 0x000000110200720c */ /* 0x000fe20003fc4070 */
[----:B------:R-:W-:Y:S01]  /*1360*/  IMAD.MOV R19, RZ, RZ, -R19 ;  /* 0x000000ffff137224 */ /* 0x000fe200078e0a13 */
[----:B------:R-:W-:Y:S01]  /*1370*/  IABS R47, R49 ;  /* 0x00000031002f7213 */ /* 0x000fe20000000000 */
[--C-:B------:R-:W-:Y:S01]  /*1380*/  @!P0 IMAD.IADD R15, R15, 0x1, -R2.reuse ;  /* 0x000000010f0f8824 */ /* 0x100fe200078e0a02 */
[----:B------:R-:W-:Y:S01]  /*1390*/  ISETP.GE.AND P0, PT, R18, RZ, PT ;  /* 0x000000ff1200720c */ /* 0x000fe20003f06270 */
[----:B------:R-:W-:Y:S01]  /*13a0*/  IMAD R19, R2, R19, R23 ;  /* 0x0000001302137224 */ /* 0x000fe200078e0217 */
[----:B------:R-:W-:Y:S01]  /*13b0*/  LOP3.LUT R52, R4, 0xa4, RZ, 0xfc, !PT ;  /* 0x000000a404347812 */ /* 0x000fe200078efcff */
[----:B------:R-:W-:Y:S01]  /*13c0*/  @!P2 IMAD.IADD R16, R16, 0x1, -R2 ;  /* 0x000000011010a824 */ /* 0x000fe200078e0a02 */
[----:B------:R-:W-:Y:S01]  /*13d0*/  LOP3.LUT R54, R4, 0xa8, RZ, 0xfc, !PT ;  /* 0x000000a804367812 */ /* 0x000fe200078efcff */
[----:B------:R-:W-:Y:S01]  /*13e0*/  IMAD.HI.U32 R18, R8, R21, RZ ;  /* 0x0000001508127227 */ /* 0x000fe200078e00ff */
[----:B------:R-:W-:-:S02]  /*13f0*/  ISETP.GT.U32.AND P2, PT, R2, R19, PT ;  /* 0x000000130200720c */ /* 0x000fc40003f44070 */
[----:B------:R-:W-:Y:S01]  /*1400*/  IABS R59, R52 ;  /* 0x00000034003b7213 */ /* 0x000fe20000000000 */
[----:B------:R-:W-:Y:S01]  /*1410*/  IMAD.MOV R18, RZ, RZ, -R18 ;  /* 0x000000ffff127224 */ /* 0x000fe200078e0a12 */
[----:B------:R-:W-:Y:S01]  /*1420*/  IABS R61, R54 ;  /* 0x00000036003d7213 */ /* 0x000fe20000000000 */
[----:B------:R-:W-:Y:S01]  /*1430*/  @!P6 IMAD.IADD R17, R17, 0x1, -R2 ;  /* 0x000000011111e824 */ /* 0x000fe200078e0a02 */
[----:B------:R-:W-:Y:S01]  /*1440*/  LOP3.LUT R58, R4, 0xd0, RZ, 0xfc, !PT ;  /* 0x000000d0043a7812 */ /* 0x000fe200078efcff */
[----:B------:R-:W-:Y:S01]  /*1450*/  IMAD R18, R2, R18, R21 ;  /* 0x0000001202127224 */ /* 0x000fe200078e0215 */
[----:B------:R-:W-:Y:S01]  /*1460*/  LOP3.LUT R21, R4, 0x34, RZ, 0xfc, !PT ;  /* 0x0000003404157812 */ /* 0x000fe200078efcff */
[----:B------:R-:W-:Y:S01]  /*1470*/  IMAD.HI.U32 R20, R8, R25, RZ ;  /* 0x0000001908147227 */ /* 0x000fe200078e00ff */
[C---:B------:R-:W-:Y:S02]  /*1480*/  ISETP.GT.U32.AND P6, PT, R2.reuse, R17, PT ;  /* 0x000000110200720c */ /* 0x040fe40003fc4070 */
[----:B------:R-:W-:Y:S01]  /*1490*/  IABS R81, R58 ;  /* 0x0000003a00517213 */ /* 0x000fe20000000000 */
[----:B------:R-:W-:Y:S01]  /*14a0*/  @!P5 IMAD.MOV R14, RZ, RZ, -R14 ;  /* 0x000000ffff0ed224 */ /* 0x000fe200078e0a0e */
[----:B------:R-:W-:Y:S01]  /*14b0*/  ISETP.GT.U32.AND P5, PT, R2, R18, PT ;  /* 0x000000120200720c */ /* 0x000fe20003fa4070 */
[----:B------:R-:W-:Y:S01]  /*14c0*/  IMAD.MOV R20, RZ, RZ, -R20 ;  /* 0x000000ffff147224 */ /* 0x000fe200078e0a14 */
[C---:B------:R-:W-:Y:S01]  /*14d0*/  LOP3.LUT R56, R4.reuse, 0xcc, RZ, 0xfc, !PT ;  /* 0x000000cc04387812 */ /* 0x040fe200078efcff */
[----:B------:R-:W-:Y:S01]  /*14e0*/  @!P2 IMAD.IADD R19, R19, 0x1, -R2 ;  /* 0x000000011313a824 */ /* 0x000fe200078e0a02 */
[----:B------:R-:W-:Y:S01]  /*14f0*/  LOP3.LUT R60, R4, 0xd4, RZ, 0xfc, !PT ;  /* 0x000000d4043c7812 */ /* 0x000fe200078efcff */
[C---:B------:R-:W-:Y:S01]  /*1500*/  IMAD R20, R2.reuse, R20, R25 ;  /* 0x0000001402147224 */ /* 0x040fe200078e0219 */
[----:B------:R-:W-:Y:S01]  /*1510*/  IABS R25, R21 ;  /* 0x0000001500197213 */ /* 0x000fe20000000000 */
[----:B------:R-:W-:Y:S01]  /*1520*/  @!P3 IMAD.MOV R15, RZ, RZ, -R15 ;  /* 0x000000ffff0fb224 */ /* 0x000fe200078e0a0f */
[----:B------:R-:W-:Y:S01]  /*1530*/  ISETP.GT.U32.AND P2, PT, R2, R19, PT ;  /* 0x000000130200720c */ /* 0x000fe20003f44070 */
[----:B------:R-:W-:Y:S01]  /*1540*/  @!P4 IMAD.MOV R16, RZ, RZ, -R16 ;  /* 0x000000ffff10c224 */ /* 0x000fe200078e0a10 */
[----:B------:R-:W-:Y:S01]  /*1550*/  ISETP.GE.AND P3, PT, R22, RZ, PT ;  /* 0x000000ff1600720c */ /* 0x000fe20003f66270 */
[----:B------:R-:W-:Y:S01]  /*1560*/  @!P6 IMAD.IADD R17, R17, 0x1, -R2 ;  /* 0x000000011111e824 */ /* 0x000fe200078e0a02 */
[----:B------:R-:W-:Y:S01]  /*1570*/  ISETP.GE.AND P4, PT, R21, RZ, PT ;  /* 0x000000ff1500720c */ /* 0x000fe20003f86270 */
[----:B------:R-:W-:Y:S01]  /*1580*/  IMAD.HI.U32 R21, R8, R25, RZ ;  /* 0x0000001908157227 */ /* 0x000fe200078e00ff */
[----:B------:R-:W-:-:S02]  /*1590*/  ISETP.GE.AND P6, PT, R24, RZ, PT ;  /* 0x000000ff1800720c */ /* 0x000fc40003fc6270 */
[----:B------:R-:W-:Y:S01]  /*15a0*/  LOP3.LUT R24, R4, 0x38, RZ, 0xfc, !PT ;  /* 0x0000003804187812 */ /* 0x000fe200078efcff */
[--C-:B------:R-:W-:Y:S01]  /*15b0*/  @!P5 IMAD.IADD R18, R18, 0x1, -R2.reuse ;  /* 0x000000011212d824 */ /* 0x100fe200078e0a02 */
[----:B------:R-:W-:Y:S01]  /*15c0*/  IABS R79, R56 ;  /* 0x00000038004f7213 */ /* 0x000fe20000000000 */
[----:B------:R-:W-:Y:S01]  /*15d0*/  @!P0 IMAD.MOV R17, RZ, RZ, -R17 ;  /* 0x000000ffff118224 */ /* 0x000fe200078e0a11 */
[C---:B------:R-:W-:Y:S01]  /*15e0*/  ISETP.GT.U32.AND P0, PT, R2.reuse, R20, PT ;  /* 0x000000140200720c */ /* 0x040fe20003f04070 */
[----:B------:R-:W-:Y:S01]  /*15f0*/  IMAD.MOV R21, RZ, RZ, -R21 ;  /* 0x000000ffff157224 */ /* 0x000fe200078e0a15 */
[C---:B------:R-:W-:Y:S01]  /*1600*/  ISETP.GT.U32.AND P5, PT, R2.reuse, R18, PT ;  /* 0x000000120200720c */ /* 0x040fe20003fa4070 */
[----:B------:R-:W-:Y:S01]  /*1610*/  @!P2 IMAD.IADD R19, R19, 0x1, -R2 ;  /* 0x000000011313a824 */ /* 0x000fe200078e0a02 */
[----:B------:R-:W-:Y:S01]  /*1620*/  IABS R27, R24 ;  /* 0x00000018001b7213 */ /* 0x000fe20000000000 */
[----:B------:R-:W-:Y:S01]  /*1630*/  IMAD R21, R2, R21, R25 ;  /* 0x0000001502157224 */ /* 0x000fe200078e0219 */
[----:B------:R-:W-:Y:S01]  /*1640*/  ISETP.GE.AND P2, PT, R26, RZ, PT ;  /* 0x000000ff1a00720c */ /* 0x000fe20003f46270 */
[----:B------:R-:W-:Y:S01]  /*1650*/  @!P3 IMAD.MOV R19, RZ, RZ, -R19 ;  /* 0x000000ffff13b224 */ /* 0x000fe200078e0a13 */
[----:B------:R-:W-:Y:S01]  /*1660*/  IABS R83, R60 ;  /* 0x0000003c00537213 */ /* 0x000fe20000000000 */
[----:B------:R-:W-:Y:S01]  /*1670*/  IMAD.HI.U32 R22, R8, R27, RZ ;  /* 0x0000001b08167227 */ /* 0x000fe200078e00ff */
[----:B------:R-:W-:-:S02]  /*1680*/  ISETP.GT.U32.AND P3, PT, R2, R21, PT ;  /* 0x000000150200720c */ /* 0x000fc40003f64070 */
[----:B------:R-:W-:Y:S01]  /*1690*/  LOP3.LUT R62, R4, 0xd8, RZ, 0xfc, !PT ;  /* 0x000000d8043e7812 */ /* 0x000fe200078efcff */
[--C-:B------:R-:W-:Y:S01]  /*16a0*/  @!P0 IMAD.IADD R20, R20, 0x1, -R2.reuse ;  /* 0x0000000114148824 */ /* 0x100fe200078e0a02 */
[----:B------:R-:W-:Y:S01]  /*16b0*/  LOP3.LUT R64, R4, 0xdc, RZ, 0xfc, !PT ;  /* 0x000000dc04407812 */ /* 0x000fe200078efcff */
[----:B------:R-:W-:Y:S01]  /*16c0*/  @!P5 IMAD.IADD R18, R18, 0x1, -R2 ;  /* 0x000000011212d824 */ /* 0x000fe200078e0a02 */
[----:B------:R-:W-:Y:S01]  /*16d0*/  ISETP.GE.AND P5, PT, R24, RZ, PT ;  /* 0x000000ff1800720c */ /* 0x000fe20003fa6270 */
[----:B------:R-:W-:Y:S01]  /*16e0*/  IMAD.MOV R22, RZ, RZ, -R22 ;  /* 0x000000ffff167224 */ /* 0x000fe200078e0a16 */
[----:B------:R-:W-:Y:S01]  /*16f0*/  LOP3.LUT R24, R4, 0x40, RZ, 0xfc, !PT ;  /* 0x0000004004187812 */ /* 0x000fe200078efcff */
[----:B------:R-:W-:Y:S01]  /*1700*/  IMAD.HI.U32 R23, R8, R29, RZ ;  /* 0x0000001d08177227 */ /* 0x000fe200078e00ff */
[C---:B------:R-:W-:Y:S02]  /*1710*/  ISETP.GT.U32.AND P0, PT, R2.reuse, R20, PT ;  /* 0x000000140200720c */ /* 0x040fe40003f04070 */
[----:B------:R-:W-:Y:S01]  /*1720*/  IABS R85, R62 ;  /* 0x0000003e00557213 */ /* 0x000fe20000000000 */
[----:B------:R-:W-:Y:S01]  /*1730*/  IMAD R22, R2, R22, R27 ;  /* 0x0000001602167224 */ /* 0x000fe200078e021b */
[----:B------:R-:W-:Y:S01]  /*1740*/  IABS R27, R24 ;  /* 0x00000018001b7213 */ /* 0x000fe20000000000 */
[----:B------:R-:W-:Y:S01]  /*1750*/  @!P3 IMAD.IADD R21, R21, 0x1, -R2 ;  /* 0x000000011515b824 */ /* 0x000fe200078e0a02 */
[----:B------:R-:W-:Y:S01]  /*1760*/  IABS R87, R64 ;  /* 0x0000004000577213 */ /* 0x000fe20000000000 */
[----:B------:R-:W-:Y:S01]  /*1770*/  @!P1 IMAD.MOV R18, RZ, RZ, -R18 ;  /* 0x000000ffff129224 */ /* 0x000fe200078e0a12 */
[----:B------:R-:W-:Y:S01]  /*1780*/  ISETP.GE.AND P1, PT, R24, RZ, PT ;  /* 0x000000ff1800720c */ /* 0x000fe20003f26270 */
[----:B------:R-:W-:Y:S01]  /*1790*/  IMAD.MOV R23, RZ, RZ, -R23 ;  /* 0x000000ffff177224 */ /* 0x000fe200078e0a17 */
[----:B------:R-:W-:Y:S01]  /*17a0*/  ISETP.GT.U32.AND P3, PT, R2, R21, PT ;  /* 0x000000150200720c */ /* 0x000fe20003f64070 */
[----:B------:R-:W-:Y:S01]  /*17b0*/  IMAD.HI.U32 R24, R8, R27, RZ ;  /* 0x0000001b08187227 */ /* 0x000fe200078e00ff */
[----:B------:R-:W-:-:S02]  /*17c0*/  LOP3.LUT R66, R4, 0xe0, RZ, 0xfc, !PT ;  /* 0x000000e004427812 */ /* 0x000fc400078efcff */
[----:B------:R-:W-:Y:S01]  /*17d0*/  LOP3.LUT R68, R4, 0xe4, RZ, 0xfc, !PT ;  /* 0x000000e404447812 */ /* 0x000fe200078efcff */
[----:B------:R-:W-:Y:S01]  /*17e0*/  IMAD R23, R2, R23, R29 ;  /* 0x0000001702177224 */ /* 0x000fe200078e021d */
[----:B------:R-:W-:Y:S01]  /*17f0*/  IABS R29, R30 ;  /* 0x0000001e001d7213 */ /* 0x000fe20000000000 */
[----:B------:R-:W-:Y:S01]  /*1800*/  @!P0 IMAD.IADD R20, R20, 0x1, -R2 ;  /* 0x0000000114148824 */ /* 0x000fe200078e0a02 */
[C---:B------:R-:W-:Y:S01]  /*1810*/  ISETP.GT.U32.AND P0, PT, R2.reuse, R22, PT ;  /* 0x000000160200720c */ /* 0x040fe20003f04070 */
[----:B------:R-:W-:Y:S01]  /*1820*/  IMAD.MOV R24, RZ, RZ, -R24 ;  /* 0x000000ffff187224 */ /* 0x000fe200078e0a18 */
[----:B------:R-:W-:Y:S01]  /*1830*/  IABS R89, R66 ;  /* 0x0000004200597213 */ /* 0x000fe20000000000 */
[----:B------:R-:W-:Y:S01]  /*1840*/  @!P6 IMAD.MOV R20, RZ, RZ, -R20 ;  /* 0x000000ffff14e224 */ /* 0x000fe200078e0a14 */
[C---:B------:R-:W-:Y:S01]  /*1850*/  ISETP.GT.U32.AND P6, PT, R2.reuse, R23, PT ;  /* 0x000000170200720c */ /* 0x040fe20003fc4070 */
[----:B------:R-:W-:Y:S01]  /*1860*/  IMAD R24, R2, R24, R27 ;  /* 0x0000001802187224 */ /* 0x000fe200078e021b */
[----:B------:R-:W-:Y:S01]  /*1870*/  IABS R91, R68 ;  /* 0x00000044005b7213 */ /* 0x000fe20000000000 */
[----:B------:R-:W-:Y:S01]  /*1880*/  @!P3 IMAD.IADD R21, R21, 0x1, -R2 ;  /* 0x000000011515b824 */ /* 0x000fe200078e0a02 */
[----:B------:R-:W-:Y:S01]  /*1890*/  LOP3.LUT R72, R4, 0xf4, RZ, 0xfc, !PT ;  /* 0x000000f404487812 */ /* 0x000fe200078efcff */
[----:B------:R-:W-:Y:S01]  /*18a0*/  IMAD.HI.U32 R26, R8, R31, RZ ;  /* 0x0000001f081a7227 */ /* 0x000fe200078e00ff */
[----:B------:R-:W-:-:S02]  /*18b0*/  ISETP.GT.U32.AND P3, PT, R2, R24, PT ;  /* 0x000000180200720c */ /* 0x000fc40003f64070 */
[----:B------:R-:W-:Y:S01]  /*18c0*/  LOP3.LUT R70, R4, 0xf0, RZ, 0xfc, !PT ;  /* 0x000000f004467812 */ /* 0x000fe200078efcff */
[----:B------:R-:W-:Y:S01]  /*18d0*/  @!P0 IMAD.IADD R22, R22, 0x1, -R2 ;  /* 0x0000000116168824 */ /* 0x000fe200078e0a02 */
[----:B------:R-:W-:Y:S01]  /*18e0*/  IABS R99, R72 ;  /* 0x0000004800637213 */ /* 0x000fe20000000000 */
[----:B------:R-:W-:Y:S01]  /*18f0*/  IMAD.MOV R26, RZ, RZ, -R26 ;  /* 0x000000ffff1a7224 */ /* 0x000fe200078e0a1a */
[----:B------:R-:W-:Y:S01]  /*1900*/  IABS R97, R70 ;  /* 0x0000004600617213 */ /* 0x000fe20000000000 */
[----:B------:R-:W-:Y:S01]  /*1910*/  @!P6 IMAD.IADD R23, R23, 0x1, -R2 ;  /* 0x000000011717e824 */ /* 0x000fe200078e0a02 */
[----:B------:R-:W-:Y:S01]  /*1920*/  ISETP.GT.U32.AND P0, PT, R2, R22, PT ;  /* 0x000000160200720c */ /* 0x000fe20003f04070 */
[----:B------:R-:W-:-:S04]  /*1930*/  IMAD.HI.U32 R25, R8, R29, RZ ;  /* 0x0000001d08197227 */ /* 0x000fc800078e00ff */
[----:B------:R-:W-:Y:S01]  /*1940*/  @!P3 IMAD.IADD R24, R24, 0x1, -R2 ;  /* 0x000000011818b824 */ /* 0x000fe200078e0a02 */
[----:B------:R-:W-:Y:S01]  /*1950*/  ISETP.GT.U32.AND P3, PT, R2, R23, PT ;  /* 0x000000170200720c */ /* 0x000fe20003f64070 */
[----:B------:R-:W-:-:S04]  /*1960*/  IMAD.HI.U32 R27, R8, R33, RZ ;  /* 0x00000021081b7227 */ /* 0x000fc800078e00ff */
[C---:B------:R-:W-:Y:S01]  /*1970*/  IMAD R26, R2.reuse, R26, R31 ;  /* 0x0000001a021a7224 */ /* 0x040fe200078e021f */
[----:B------:R-:W-:Y:S01]  /*1980*/  IABS R31, R37 ;  /* 0x00000025001f7213 */ /* 0x000fe20000000000 */
[----:B------:R-:W-:Y:S02]  /*1990*/  IMAD.MOV R25, RZ, RZ, -R25 ;  /* 0x000000ffff197224 */ /* 0x000fe400078e0a19 */
[----:B------:R-:W-:Y:S01]  /*19a0*/  IMAD.MOV R27, RZ, RZ, -R27 ;  /* 0x000000ffff1b7224 */ /* 0x000fe200078e0a1b */
[C---:B------:R-:W-:Y:S01]  /*19b0*/  ISETP.GT.U32.AND P6, PT, R2.reuse, R26, PT ;  /* 0x0000001a0200720c */ /* 0x040fe20003fc4070 */
[C---:B------:R-:W-:Y:S02]  /*19c0*/  IMAD R25, R2.reuse, R25, R29 ;  /* 0x0000001902197224 */ /* 0x040fe400078e021d */
[----:B------:R-:W-:Y:S01]  /*19d0*/  IMAD R27, R2, R27, R33 ;  /* 0x0000001b021b7224 */ /* 0x000fe200078e0221 */
[----:B------:R-:W-:Y:S01]  /*19e0*/  IABS R33, R38 ;  /* 0x0000002600217213 */ /* 0x000fe20000000000 */
[--C-:B------:R-:W-:Y:S01]  /*19f0*/  @!P0 IMAD.IADD R22, R22, 0x1, -R2.reuse ;  /* 0x0000000116168824 */ /* 0x100fe200078e0a02 */
[C---:B------:R-:W-:Y:S01]  /*1a00*/  ISETP.GT.U32.AND P0, PT, R2.reuse, R25, PT ;  /* 0x000000190200720c */ /* 0x040fe20003f04070 */
[----:B------:R-:W-:Y:S01]  /*1a10*/  @!P3 IMAD.IADD R23, R23, 0x1, -R2 ;  /* 0x000000011717b824 */ /* 0x000fe200078e0a02 */
[----:B------:R-:W-:Y:S01]  /*1a20*/  ISETP.GT.U32.AND P3, PT, R2, R27, PT ;  /* 0x0000001b0200720c */ /* 0x000fe20003f64070 */
[----:B------:R-:W-:-:S04]  /*1a30*/  IMAD.HI.U32 R28, R8, R35, RZ ;  /* 0x00000023081c7227 */ /* 0x000fc800078e00ff */
[----:B------:R-:W-:Y:S02]  /*1a40*/  IMAD.MOV R28, RZ, RZ, -R28 ;  /* 0x000000ffff1c7224 */ /* 0x000fe400078e0a1c */
[----:B------:R-:W-:Y:S02]  /*1a50*/  @!P6 IMAD.IADD R26, R26, 0x1, -R2 ;  /* 0x000000011a1ae824 */ /* 0x000fe400078e0a02 */
[----:B------:R-:W-:-:S03]  /*1a60*/  IMAD.HI.U32 R29, R8, R31, RZ ;  /* 0x0000001f081d7227 */ /* 0x000fc600078e00ff */
[C---:B------:R-:W-:Y:S01]  /*1a70*/  ISETP.GT.U32.AND P6, PT, R2.reuse, R26, PT ;  /* 0x0000001a0200720c */ /* 0x040fe20003fc4070 */
[C---:B------:R-:W-:Y:S01]  /*1a80*/  IMAD R28, R2.reuse, R28, R35 ;  /* 0x0000001c021c7224 */ /* 0x040fe200078e0223 */
[----:B------:R-:W-:Y:S01]  /*1a90*/  IABS R35, R39 ;  /* 0x0000002700237213 */ /* 0x000fe20000000000 */
[----:B------:R-:W-:Y:S02]  /*1aa0*/  IMAD.MOV R29, RZ, RZ, -R29 ;  /* 0x000000ffff1d7224 */ /* 0x000fe400078e0a1d */
[--C-:B------:R-:W-:Y:S01]  /*1ab0*/  @!P0 IMAD.IADD R25, R25, 0x1, -R2.reuse ;  /* 0x0000000119198824 */ /* 0x100fe200078e0a02 */
[----:B------:R-:W-:Y:S01]  /*1ac0*/  ISETP.GT.U32.AND P0, PT, R2, R24, PT ;  /* 0x000000180200720c */ /* 0x000fe20003f04070 */
[----:B------:R-:W-:Y:S01]  /*1ad0*/  @!P3 IMAD.IADD R27, R27, 0x1, -R2 ;  /* 0x000000011b1bb824 */ /* 0x000fe200078e0a02 */
[----:B------:R-:W-:Y:S01]  /*1ae0*/  ISETP.GE.AND P3, PT, R32, RZ, PT ;  /* 0x000000ff2000720c */ /* 0x000fe20003f66270 */
[----:B------:R-:W-:Y:S01]  /*1af0*/  IMAD R29, R2, R29, R31 ;  /* 0x0000001d021d7224 */ /* 0x000fe200078e021f */
[----:B------:R-:W-:Y:S01]  /*1b00*/  IABS R32, R40 ;  /* 0x0000002800207213 */ /* 0x000fe20000000000 */
[----:B------:R-:W-:-:S04]  /*1b10*/  IMAD.HI.U32 R31, R8, R35, RZ ;  /* 0x00000023081f7227 */ /* 0x000fc800078e00ff */
[----:B------:R-:W-:Y:S01]  /*1b20*/  @!P4 IMAD.MOV R21, RZ, RZ, -R21 ;  /* 0x000000ffff15c224 */ /* 0x000fe200078e0a15 */
[----:B------:R-:W-:Y:S01]  /*1b30*/  ISETP.GT.U32.AND P4, PT, R2, R25, PT ;  /* 0x000000190200720c */ /* 0x000fe20003f84070 */
[----:B------:R-:W-:Y:S02]  /*1b40*/  IMAD.MOV R31, RZ, RZ, -R31 ;  /* 0x000000ffff1f7224 */ /* 0x000fe400078e0a1f */
[----:B------:R-:W-:Y:S01]  /*1b50*/  @!P6 IMAD.IADD R26, R26, 0x1, -R2 ;  /* 0x000000011a1ae824 */ /* 0x000fe200078e0a02 */
[C---:B------:R-:W-:Y:S01]  /*1b60*/  ISETP.GT.U32.AND P6, PT, R2.reuse, R29, PT ;  /* 0x0000001d0200720c */ /* 0x040fe20003fc4070 */
[----:B------:R-:W-:Y:S01]  /*1b70*/  IMAD R31, R2, R31, R35 ;  /* 0x0000001f021f7224 */ /* 0x000fe200078e0223 */
[----:B------:R-:W-:Y:S01]  /*1b80*/  LOP3.LUT R35, R4, 0x6c, RZ, 0xfc, !PT ;  /* 0x0000006c04237812 */ /* 0x000fe200078efcff */
[----:B------:R-:W-:Y:S02]  /*1b90*/  @!P3 IMAD.MOV R26, RZ, RZ, -R26 ;  /* 0x000000ffff1ab224 */ /* 0x000fe400078e0a1a */
[----:B------:R-:W-:Y:S01]  /*1ba0*/  @!P0 IMAD.IADD R24, R24, 0x1, -R2 ;  /* 0x0000000118188824 */ /* 0x000fe200078e0a02 */
[C---:B------:R-:W-:Y:S01]  /*1bb0*/  ISETP.GT.U32.AND P3, PT, R2.reuse, R31, PT ;  /* 0x0000001f0200720c */ /* 0x040fe20003f64070 */
[----:B------:R-:W-:Y:S01]  /*1bc0*/  @!P5 IMAD.MOV R22, RZ, RZ, -R22 ;  /* 0x000000ffff16d224 */ /* 0x000fe200078e0a16 */
[----:B------:R-:W-:Y:S01]  /*1bd0*/  ISETP.GT.U32.AND P0, PT, R2, R28, PT ;  /* 0x0000001c0200720c */ /* 0x000fe20003f04070 */
[----:B------:R-:W-:Y:S01]  /*1be0*/  @!P4 IMAD.IADD R25, R25, 0x1, -R2 ;  /* 0x000000011919c824 */ /* 0x000fe200078e0a02 */
[----:B------:R-:W-:Y:S01]  /*1bf0*/  ISETP.GE.AND P4, PT, R30, RZ, PT ;  /* 0x000000ff1e00720c */ /* 0x000fe20003f86270 */
[----:B------:R-:W-:Y:S01]  /*1c00*/  IMAD.HI.U32 R30, R8, R33, RZ ;  /* 0x00000021081e7227 */ /* 0x000fe200078e00ff */
[----:B------:R-:W-:-:S02]  /*1c10*/  ISETP.GT.U32.AND P5, PT, R2, R27, PT ;  /* 0x0000001b0200720c */ /* 0x000fc40003fa4070 */
[----:B------:R-:W-:Y:S01]  /*1c20*/  IABS R41, R35 ;  /* 0x0000002300297213 */ /* 0x000fe20000000000 */
[----:B------:R-:W-:Y:S02]  /*1c30*/  IMAD.MOV R30, RZ, RZ, -R30 ;  /* 0x000000ffff1e7224 */ /* 0x000fe400078e0a1e */
[----:B------:R-:W-:Y:S02]  /*1c40*/  @!P1 IMAD.MOV R24, RZ, RZ, -R24 ;  /* 0x000000ffff189224 */ /* 0x000fe400078e0a18 */
[C---:B------:R-:W-:Y:S02]  /*1c50*/  IMAD R30, R2.reuse, R30, R33 ;  /* 0x0000001e021e7224 */ /* 0x040fe400078e0221 */
[----:B------:R-:W-:Y:S02]  /*1c60*/  @!P3 IMAD.IADD R31, R31, 0x1, -R2 ;  /* 0x000000011f1fb824 */ /* 0x000fe400078e0a02 */
[----:B------:R-:W-:Y:S01]  /*1c70*/  IMAD.MOV.U32 R33, RZ, RZ, R32 ;  /* 0x000000ffff217224 */ /* 0x000fe200078e0020 */
[----:B------:R-:W-:Y:S01]  /*1c80*/  ISETP.GT.U32.AND P1, PT, R2, R30, PT ;  /* 0x0000001e0200720c */ /* 0x000fe20003f24070 */
[----:B------:R-:W-:Y:S01]  /*1c90*/  @!P0 IMAD.IADD R28, R28, 0x1, -R2 ;  /* 0x000000011c1c8824 */ /* 0x000fe200078e0a02 */
[----:B------:R-:W-:Y:S01]  /*1ca0*/  ISETP.GT.U32.AND P3, PT, R2, R31, PT ;  /* 0x0000001f0200720c */ /* 0x000fe20003f64070 */
[----:B------:R-:W-:Y:S01]  /*1cb0*/  IMAD.HI.U32 R32, R8, R33, RZ ;  /* 0x0000002108207227 */ /* 0x000fe200078e00ff */
[----:B------:R-:W-:-:S02]  /*1cc0*/  ISETP.GE.AND P0, PT, R34, RZ, PT ;  /* 0x000000ff2200720c */ /* 0x000fc40003f06270 */
[----:B------:R-:W-:Y:S01]  /*1cd0*/  LOP3.LUT R34, R4, 0x68, RZ, 0xfc, !PT ;  /* 0x0000006804227812 */ /* 0x000fe200078efcff */
[----:B------:R-:W-:Y:S01]  /*1ce0*/  @!P6 IMAD.IADD R29, R29, 0x1, -R2 ;  /* 0x000000011d1de824 */ /* 0x000fe200078e0a02 */
[C---:B------:R-:W-:Y:S01]  /*1cf0*/  ISETP.GT.U32.AND P6, PT, R2.reuse, R28, PT ;  /* 0x0000001c0200720c */ /* 0x040fe20003fc4070 */
[----:B------:R-:W-:Y:S02]  /*1d00*/  IMAD.MOV R32, RZ, RZ, -R32 ;  /* 0x000000ffff207224 */ /* 0x000fe400078e0a20 */
[----:B------:R-:W-:Y:S01]  /*1d10*/  @!P2 IMAD.MOV R23, RZ, RZ, -R23 ;  /* 0x000000ffff17a224 */ /* 0x000fe200078e0a17 */
[C---:B------:R-:W-:Y:S01]  /*1d20*/  ISETP.GT.U32.AND P2, PT, R2.reuse, R29, PT ;  /* 0x0000001d0200720c */ /* 0x040fe20003f44070 */
[----:B------:R-:W-:Y:S01]  /*1d30*/  IMAD R32, R2, R32, R33 ;  /* 0x0000002002207224 */ /* 0x000fe200078e0221 */
[----:B------:R-:W-:Y:S01]  /*1d40*/  LOP3.LUT R33, R4, 0x64, RZ, 0xfc, !PT ;  /* 0x0000006404217812 */ /* 0x000fe200078efcff */
[--C-:B------:R-:W-:Y:S01]  /*1d50*/  @!P5 IMAD.IADD R27, R27, 0x1, -R2.reuse ;  /* 0x000000011b1bd824 */ /* 0x100fe200078e0a02 */
[----:B------:R-:W-:Y:S01]  /*1d60*/  ISETP.GE.AND P5, PT, R37, RZ, PT ;  /* 0x000000ff2500720c */ /* 0x000fe20003fa6270 */
[--C-:B------:R-:W-:Y:S01]  /*1d70*/  @!P1 IMAD.IADD R30, R30, 0x1, -R2.reuse ;  /* 0x000000011e1e9824 */ /* 0x100fe200078e0a02 */
[----:B------:R-:W-:Y:S01]  /*1d80*/  IABS R37, R33 ;  /* 0x0000002100257213 */ /* 0x000fe20000000000 */
[--C-:B------:R-:W-:Y:S01]  /*1d90*/  @!P3 IMAD.IADD R31, R31, 0x1, -R2.reuse ;  /* 0x000000011f1fb824 */ /* 0x100fe200078e0a02 */
[C---:B------:R-:W-:Y:S01]  /*1da0*/  ISETP.GT.U32.AND P3, PT, R2.reuse, R32, PT ;  /* 0x000000200200720c */ /* 0x040fe20003f64070 */
[----:B------:R-:W-:Y:S01]  /*1db0*/  @!P0 IMAD.MOV R27, RZ, RZ, -R27 ;  /* 0x000000ffff1b8224 */ /* 0x000fe200078e0a1b */
[----:B------:R-:W-:Y:S01]  /*1dc0*/  ISETP.GT.U32.AND P0, PT, R2, R30, PT ;  /* 0x0000001e0200720c */ /* 0x000fe20003f04070 */
[----:B------:R-:W-:Y:S01]  /*1dd0*/  @!P4 IMAD.MOV R25, RZ, RZ, -R25 ;  /* 0x000000ffff19c224 */ /* 0x000fe200078e0a19 */
[----:B------:R-:W-:Y:S01]  /*1de0*/  ISETP.GE.AND P4, PT, R36, RZ, PT ;  /* 0x000000ff2400720c */ /* 0x000fe20003f86270 */
[--C-:B------:R-:W-:Y:S01]  /*1df0*/  @!P2 IMAD.IADD R29, R29, 0x1, -R2.reuse ;  /* 0x000000011d1da824 */ /* 0x100fe200078e0a02 */
[----:B------:R-:W-:Y:S01]  /*1e00*/  ISETP.GE.AND P2, PT, R39, RZ, PT ;  /* 0x000000ff2700720c */ /* 0x000fe20003f46270 */
[--C-:B------:R-:W-:Y:S01]  /*1e10*/  @!P6 IMAD.IADD R28, R28, 0x1, -R2.reuse ;  /* 0x000000011c1ce824 */ /* 0x100fe200078e0a02 */
[----:B------:R-:W-:Y:S01]  /*1e20*/  IABS R39, R34 ;  /* 0x0000002200277213 */ /* 0x000fe20000000000 */
[----:B------:R-:W-:Y:S01]  /*1e30*/  @!P5 IMAD.MOV R29, RZ, RZ, -R29 ;  /* 0x000000ffff1dd224 */ /* 0x000fe200078e0a1d */
[----:B------:R-:W-:Y:S01]  /*1e40*/  ISETP.GE.AND P5, PT, R34, RZ, PT ;  /* 0x000000ff2200720c */ /* 0x000fe20003fa6270 */
[----:B------:R-:W-:Y:S01]  /*1e50*/  IMAD R249, R249, UR5, RZ ;  /* 0x00000005f9f97c24 */ /* 0x000fe2000f8e02ff */
[----:B------:R-:W-:Y:S01]  /*1e60*/  IABS R36, R42 ;  /* 0x0000002a00247213 */ /* 0x000fe20000000000 */
[----:B------:R-:W-:Y:S01]  /*1e70*/  @!P3 IMAD.IADD R32, R32, 0x1, -R2 ;  /* 0x000000012020b824 */ /* 0x000fe200078e0a02 */
[----:B------:R-:W-:Y:S01]  /*1e80*/  ISETP.GE.AND P6, PT, R38, RZ, PT ;  /* 0x000000ff2600720c */ /* 0x000fe20003fc6270 */
[----:B------:R-:W-:Y:S01]  /*1e90*/  IMAD.HI.U32 R34, R8, R39, RZ ;  /* 0x0000002708227227 */ /* 0x000fe200078e00ff */
[----:B------:R-:W-:-:S02]  /*1ea0*/  IABS R38, R44 ;  /* 0x0000002c00267213 */ /* 0x000fc40000000000 */
[----:B------:R-:W-:Y:S01]  /*1eb0*/  ISETP.GT.U32.AND P3, PT, R2, R32, PT ;  /* 0x000000200200720c */ /* 0x000fe20003f64070 */
[----:B------:R-:W-:Y:S01]  /*1ec0*/  @!P0 IMAD.IADD R30, R30, 0x1, -R2 ;  /* 0x000000011e1e8824 */ /* 0x000fe200078e0a02 */
[----:B------:R-:W-:Y:S01]  /*1ed0*/  ISETP.GE.AND P0, PT, R35, RZ, PT ;  /* 0x000000ff2300720c */ /* 0x000fe20003f06270 */
[----:B------:R-:W-:Y:S01]  /*1ee0*/  IMAD.HI.U32 R35, R8, R41, RZ ;  /* 0x0000002908237227 */ /* 0x000fe200078e00ff */
[----:B------:R-:W-:Y:S02]  /*1ef0*/  ISETP.GE.AND P1, PT, R40, RZ, PT ;  /* 0x000000ff2800720c */ /* 0x000fe40003f26270 */
[----:B------:R-:W-:Y:S01]  /*1f00*/  LOP3.LUT R40, R4, 0x70, RZ, 0xfc, !PT ;  /* 0x0000007004287812 */ /* 0x000fe200078efcff */
[----:B------:R-:W-:Y:S02]  /*1f10*/  IMAD.MOV R34, RZ, RZ, -R34 ;  /* 0x000000ffff227224 */ /* 0x000fe400078e0a22 */
[----:B------:R-:W-:Y:S01]  /*1f20*/  @!P4 IMAD.MOV R28, RZ, RZ, -R28 ;  /* 0x000000ffff1cc224 */ /* 0x000fe200078e0a1c */
[----:B------:R-:W-:Y:S01]  /*1f30*/  ISETP.GE.AND P4, PT, R33, RZ, PT ;  /* 0x000000ff2100720c */ /* 0x000fe20003f86270 */
[----:B------:R-:W-:Y:S01]  /*1f40*/  IMAD.MOV R35, RZ, RZ, -R35 ;  /* 0x000000ffff237224 */ /* 0x000fe200078e0a23 */
[----:B------:R-:W-:Y:S01]  /*1f50*/  IABS R43, R40 ;  /* 0x00000028002b7213 */ /* 0x000fe20000000000 */
[----:B------:R-:W-:-:S02]  /*1f60*/  IMAD R34, R2, R34, R39 ;  /* 0x0000002202227224 */ /* 0x000fc400078e0227 */
[----:B------:R-:W-:-:S04]  /*1f70*/  IMAD.HI.U32 R33, R8, R37, RZ ;  /* 0x0000002508217227 */ /* 0x000fc800078e00ff */
[C---:B------:R-:W-:Y:S01]  /*1f80*/  IMAD R35, R2.reuse, R35, R41 ;  /* 0x0000002302237224 */ /* 0x040fe200078e0229 */
[----:B------:R-:W-:Y:S01]  /*1f90*/  IABS R41, R46 ;  /* 0x0000002e00297213 */ /* 0x000fe20000000000 */
[----:B------:R-:W-:Y:S01]  /*1fa0*/  @!P2 IMAD.MOV R31, RZ, RZ, -R31 ;  /* 0x000000ffff1fa224 */ /* 0x000fe200078e0a1f */
[----:B------:R-:W-:Y:S01]  /*1fb0*/  ISETP.GT.U32.AND P2, PT, R2, R34, PT ;  /* 0x000000220200720c */ /* 0x000fe20003f44070 */
[----:B------:R-:W-:Y:S02]  /*1fc0*/  IMAD.MOV R33, RZ, RZ, -R33 ;  /* 0x000000ffff217224 */ /* 0x000fe400078e0a21 */
[----:B------:R-:W-:Y:S02]  /*1fd0*/  IMAD.MOV.U32 R39, RZ, RZ, R36 ;  /* 0x000000ffff277224 */ /* 0x000fe400078e0024 */
[----:B------:R-:W-:Y:S01]  /*1fe0*/  @!P3 IMAD.IADD R32, R32, 0x1, -R2 ;  /* 0x000000012020b824 */ /* 0x000fe200078e0a02 */
[C---:B------:R-:W-:Y:S01]  /*1ff0*/  ISETP.GT.U32.AND P3, PT, R2.reuse, R35, PT ;  /* 0x000000230200720c */ /* 0x040fe20003f64070 */
[----:B------:R-:W-:-:S02]  /*2000*/  IMAD R33, R2, R33, R37 ;  /* 0x0000002102217224 */ /* 0x000fc400078e0225 */
[----:B------:R-:W-:-:S04]  /*2010*/  IMAD.HI.U32 R37, R8, R39, RZ ;  /* 0x0000002708257227 */ /* 0x000fc800078e00ff */
[----:B------:R-:W-:Y:S02]  /*2020*/  IMAD.MOV R37, RZ, RZ, -R37 ;  /* 0x000000ffff257224 */ /* 0x000fe400078e0a25 */
[----:B------:R-:W-:Y:S02]  /*2030*/  @!P2 IMAD.IADD R34, R34, 0x1, -R2 ;  /* 0x000000012222a824 */ /* 0x000fe400078e0a02 */
[C---:B------:R-:W-:Y:S02]  /*2040*/  IMAD R37, R2.reuse, R37, R39 ;  /* 0x0000002502257224 */ /* 0x040fe400078e0227 */
[----:B------:R-:W-:Y:S02]  /*2050*/  IMAD.MOV.U32 R39, RZ, RZ, R38 ;  /* 0x000000ffff277224 */ /* 0x000fe400078e0026 */
[----:B------:R-:W-:Y:S01]  /*2060*/  @!P3 IMAD.IADD R35, R35, 0x1, -R2 ;  /* 0x000000012323b824 */ /* 0x000fe200078e0a02 */
[----:B------:R-:W-:Y:S01]  /*2070*/  ISETP.GT.U32.AND P3, PT, R2, R34, PT ;  /* 0x000000220200720c */ /* 0x000fe20003f64070 */
[----:B------:R-:W-:-:S04]  /*2080*/  IMAD.HI.U32 R38, R8, R39, RZ ;  /* 0x0000002708267227 */ /* 0x000fc800078e00ff */
[----:B------:R-:W-:Y:S01]  /*2090*/  @!P6 IMAD.MOV R30, RZ, RZ, -R30 ;  /* 0x000000ffff1ee224 */ /* 0x000fe200078e0a1e */
[----:B------:R-:W-:Y:S01]  /*20a0*/  ISETP.GT.U32.AND P6, PT, R2, R33, PT ;  /* 0x000000210200720c */ /* 0x000fe20003fc4070 */
[----:B------:R-:W-:-:S04]  /*20b0*/  IMAD.HI.U32 R36, R8, R43, RZ ;  /* 0x0000002b08247227 */ /* 0x000fc800078e00ff */
[----:B------:R-:W-:Y:S02]  /*20c0*/  IMAD.MOV R38, RZ, RZ, -R38 ;  /* 0x000000ffff267224 */ /* 0x000fe400078e0a26 */
[----:B------:R-:W-:Y:S01]  /*20d0*/  @!P1 IMAD.MOV R32, RZ, RZ, -R32 ;  /* 0x000000ffff209224 */ /* 0x000fe200078e0a20 */
[C---:B------:R-:W-:Y:S01]  /*20e0*/  ISETP.GT.U32.AND P1, PT, R2.reuse, R35, PT ;  /* 0x000000230200720c */ /* 0x040fe20003f24070 */
[----:B------:R-:W-:Y:S02]  /*20f0*/  IMAD.MOV R36, RZ, RZ, -R36 ;  /* 0x000000ffff247224 */ /* 0x000fe400078e0a24 */
[C---:B------:R-:W-:Y:S02]  /*2100*/  IMAD R38, R2.reuse, R38, R39 ;  /* 0x0000002602267224 */ /* 0x040fe400078e0227 */
[----:B------:R-:W-:Y:S01]  /*2110*/  IMAD R36, R2, R36, R43 ;  /* 0x0000002402247224 */ /* 0x000fe200078e022b */
[----:B------:R-:W-:Y:S01]  /*2120*/  IABS R43, R48 ;  /* 0x00000030002b7213 */ /* 0x000fe20000000000 */
[--C-:B------:R-:W-:Y:S01]  /*2130*/  @!P3 IMAD.IADD R34, R34, 0x1, -R2.reuse ;  /* 0x000000012222b824 */ /* 0x100fe200078e0a02 */
[C---:B------:R-:W-:Y:S01]  /*2140*/  ISETP.GT.U32.AND P3, PT, R2.reuse, R38, PT ;  /* 0x000000260200720c */ /* 0x040fe20003f64070 */
[----:B------:R-:W-:Y:S01]  /*2150*/  @!P6 IMAD.IADD R33, R33, 0x1, -R2 ;  /* 0x000000012121e824 */ /* 0x000fe200078e0a02 */
[----:B------:R-:W-:Y:S01]  /*2160*/  ISETP.GT.U32.AND P6, PT, R2, R36, PT ;  /* 0x000000240200720c */ /* 0x000fe20003fc4070 */
[----:B------:R-:W-:-:S03]  /*2170*/  IMAD.HI.U32 R39, R8, R41, RZ ;  /* 0x0000002908277227 */ /* 0x000fc600078e00ff */
[----:B------:R-:W-:Y:S01]  /*2180*/  ISETP.GT.U32.AND P2, PT, R2, R33, PT ;  /* 0x000000210200720c */ /* 0x000fe20003f44070 */
[----:B------:R-:W-:Y:S01]  /*2190*/  @!P1 IMAD.IADD R35, R35, 0x1, -R2 ;  /* 0x0000000123239824 */ /* 0x000fe200078e0a02 */
[----:B------:R-:W-:Y:S01]  /*21a0*/  ISETP.GE.AND P1, PT, R40, RZ, PT ;  /* 0x000000ff2800720c */ /* 0x000fe20003f26270 */
[----:B------:R-:W-:Y:S02]  /*21b0*/  IMAD.MOV R39, RZ, RZ, -R39 ;  /* 0x000000ffff277224 */ /* 0x000fe400078e0a27 */
[----:B------:R-:W-:-:S04]  /*21c0*/  IMAD.HI.U32 R40, R8, R43, RZ ;  /* 0x0000002b08287227 */ /* 0x000fc800078e00ff */
[----:B------:R-:W-:Y:S01]  /*21d0*/  IMAD R39, R2, R39, R41 ;  /* 0x0000002702277224 */ /* 0x000fe200078e0229 */
[----:B------:R-:W-:Y:S01]  /*21e0*/  IABS R41, R50 ;  /* 0x0000003200297213 */ /* 0x000fe20000000000 */
[----:B------:R-:W-:Y:S02]  /*21f0*/  IMAD.MOV R40, RZ, RZ, -R40 ;  /* 0x000000ffff287224 */ /* 0x000fe400078e0a28 */
[--C-:B------:R-:W-:Y:S01]  /*2200*/  @!P3 IMAD.IADD R38, R38, 0x1, -R2.reuse ;  /* 0x000000012626b824 */ /* 0x100fe200078e0a02 */
[----:B------:R-:W-:Y:S01]  /*2210*/  ISETP.GE.AND P3, PT, R44, RZ, PT ;  /* 0x000000ff2c00720c */ /* 0x000fe20003f66270 */
[----:B------:R-:W-:Y:S01]  /*2220*/  @!P6 IMAD.IADD R36, R36, 0x1, -R2 ;  /* 0x000000012424e824 */ /* 0x000fe200078e0a02 */
[----:B------:R-:W-:Y:S01]  /*2230*/  LOP3.LUT R44, R4, 0x90, RZ, 0xfc, !PT ;  /* 0x00000090042c7812 */ /* 0x000fe200078efcff */
[C---:B------:R-:W-:Y:S02]  /*2240*/  IMAD R40, R2.reuse, R40, R43 ;  /* 0x0000002802287224 */ /* 0x040fe400078e022b */
[----:B------:R-:W-:Y:S01]  /*2250*/  @!P5 IMAD.MOV R34, RZ, RZ, -R34 ;  /* 0x000000ffff22d224 */ /* 0x000fe200078e0a22 */
[C---:B------:R-:W-:Y:S01]  /*2260*/  ISETP.GT.U32.AND P5, PT, R2.reuse, R38, PT ;  /* 0x000000260200720c */ /* 0x040fe20003fa4070 */
[----:B------:R-:W-:Y:S01]  /*2270*/  IMAD.MOV.U32 R43, RZ, RZ, R41 ;  /* 0x000000ffff2b7224 */ /* 0x000fe200078e0029 */
[----:B------:R-:W-:Y:S01]  /*2280*/  ISETP.GT.U32.AND P6, PT, R2, R36, PT ;  /* 0x000000240200720c */ /* 0x000fe20003fc4070 */
[----:B------:R-:W-:-:S04]  /*2290*/  IMAD.HI.U32 R41, R8, R47, RZ ;  /* 0x0000002f08297227 */ /* 0x000fc800078e00ff */
[----:B------:R-:W-:Y:S02]  /*22a0*/  IMAD.MOV R41, RZ, RZ, -R41 ;  /* 0x000000ffff297224 */ /* 0x000fe400078e0a29 */
[--C-:B------:R-:W-:Y:S01]  /*22b0*/  @!P2 IMAD.IADD R33, R33, 0x1, -R2.reuse ;  /* 0x000000012121a824 */ /* 0x100fe200078e0a02 */
[C---:B------:R-:W-:Y:S01]  /*22c0*/  ISETP.GT.U32.AND P2, PT, R2.reuse, R37, PT ;  /* 0x000000250200720c */ /* 0x040fe20003f44070 */
[----:B------:R-:W-:Y:S02]  /*22d0*/  IMAD R41, R2, R41, R47 ;  /* 0x0000002902297224 */ /* 0x000fe400078e022f */
[--C-:B------:R-:W-:Y:S02]  /*22e0*/  @!P5 IMAD.IADD R38, R38, 0x1, -R2.reuse ;  /* 0x000000012626d824 */ /* 0x100fe400078e0a02 */
[----:B------:R-:W-:Y:S01]  /*22f0*/  @!P6 IMAD.IADD R36, R36, 0x1, -R2 ;  /* 0x000000012424e824 */ /* 0x000fe200078e0a02 */
[C---:B------:R-:W-:Y:S01]  /*2300*/  ISETP.GT.U32.AND P5, PT, R2.reuse, R41, PT ;  /* 0x000000290200720c */ /* 0x040fe20003fa4070 */
[----:B------:R-:W-:Y:S01]  /*2310*/  @!P0 IMAD.MOV R35, RZ, RZ, -R35 ;  /* 0x000000ffff238224 */ /* 0x000fe200078e0a23 */
[C---:B------:R-:W-:Y:S01]  /*2320*/  ISETP.GT.U32.AND P6, PT, R2.reuse, R39, PT ;  /* 0x000000270200720c */ /* 0x040fe20003fc4070 */
[----:B------:R-:W-:Y:S01]  /*2330*/  @!P3 IMAD.MOV R38, RZ, RZ, -R38 ;  /* 0x000000ffff26b224 */ /* 0x000fe200078e0a26 */
[----:B------:R-:W-:Y:S01]  /*2340*/  ISETP.GT.U32.AND P0, PT, R2, R40, PT ;  /* 0x000000280200720c */ /* 0x000fe20003f04070 */
[----:B------:R-:W-:-:S02]  /*2350*/  @!P4 IMAD.MOV R33, RZ, RZ, -R33 ;  /* 0x000000ffff21c224 */ /* 0x000fc400078e0a21 */
[----:B------:R-:W-:Y:S01]  /*2360*/  @!P2 IMAD.IADD R37, R37, 0x1, -R2 ;  /* 0x000000012525a824 */ /* 0x000fe200078e0a02 */
[----:B------:R-:W-:Y:S01]  /*2370*/  ISETP.GE.AND P2, PT, R42, RZ, PT ;  /* 0x000000ff2a00720c */ /* 0x000fe20003f46270 */
[----:B------:R-:W-:-:S03]  /*2380*/  IMAD.HI.U32 R42, R8, R43, RZ ;  /* 0x0000002b082a7227 */ /* 0x000fc600078e00ff */
[C---:B------:R-:W-:Y:S01]  /*2390*/  ISETP.GT.U32.AND P4, PT, R2.reuse, R37, PT ;  /* 0x000000250200720c */ /* 0x040fe20003f84070 */
[--C-:B------:R-:W-:Y:S02]  /*23a0*/  @!P5 IMAD.IADD R41, R41, 0x1, -R2.reuse ;  /* 0x000000012929d824 */ /* 0x100fe400078e0a02 */
[----:B------:R-:W-:Y:S02]  /*23b0*/  @!P6 IMAD.IADD R39, R39, 0x1, -R2 ;  /* 0x000000012727e824 */ /* 0x000fe400078e0a02 */
[----:B------:R-:W-:Y:S01]  /*23c0*/  IMAD.MOV R42, RZ, RZ, -R42 ;  /* 0x000000ffff2a7224 */ /* 0x000fe200078e0a2a */
[C---:B------:R-:W-:Y:S01]  /*23d0*/  ISETP.GT.U32.AND P3, PT, R2.reuse, R41, PT ;  /* 0x000000290200720c */ /* 0x040fe20003f64070 */
[----:B------:R-:W-:Y:S01]  /*23e0*/  @!P1 IMAD.MOV R36, RZ, RZ, -R36 ;  /* 0x000000ffff249224 */ /* 0x000fe200078e0a24 */
[----:B------:R-:W-:Y:S01]  /*23f0*/  ISETP.GT.U32.AND P6, PT, R2, R39, PT ;  /* 0x000000270200720c */ /* 0x000fe20003fc4070 */
[--C-:B------:R-:W-:Y:S01]  /*2400*/  @!P0 IMAD.IADD R40, R40, 0x1, -R2.reuse ;  /* 0x0000000128288824 */ /* 0x100fe200078e0a02 */
[----:B------:R-:W-:Y:S01]  /*2410*/  ISETP.GE.AND P1, PT, R46, RZ, PT ;  /* 0x000000ff2e00720c */ /* 0x000fe20003f26270 */
[----:B------:R-:W-:Y:S01]  /*2420*/  IMAD R42, R2, R42, R43 ;  /* 0x0000002a022a7224 */ /* 0x000fe200078e022b */
[----:B------:R-:W-:Y:S01]  /*2430*/  LOP3.LUT R43, R4, 0x8c, RZ, 0xfc, !PT ;  /* 0x0000008c042b7812 */ /* 0x000fe200078efcff */
[--C-:B------:R-:W-:Y:S01]  /*2440*/  @!P4 IMAD.IADD R37, R37, 0x1, -R2.reuse ;  /* 0x000000012525c824 */ /* 0x100fe200078e0a02 */
[----:B------:R-:W-:Y:S01]  /*2450*/  ISETP.GT.U32.AND P0, PT, R2, R40, PT ;  /* 0x000000280200720c */ /* 0x000fe20003f04070 */
[----:B------:R-:W-:Y:S01]  /*2460*/  IMAD.SHL.U32 R240, R249, 0x4, RZ ;  /* 0x00000004f9f07824 */ /* 0x000fe200078e00ff */
[----:B------:R-:W-:Y:S01]  /*2470*/  IABS R47, R43 ;  /* 0x0000002b002f7213 */ /* 0x000fe20000000000 */
[----:B------:R-:W-:Y:S01]  /*2480*/  @!P2 IMAD.MOV R37, RZ, RZ, -R37 ;  /* 0x000000ffff25a224 */ /* 0x000fe200078e0a25 */
[----:B------:R-:W-:Y:S01]  /*2490*/  ISETP.GE.AND P4, PT, R48, RZ, PT ;  /* 0x000000ff3000720c */ /* 0x000fe20003f86270 */
[--C-:B------:R-:W-:Y:S01]  /*24a0*/  @!P3 IMAD.IADD R41, R41, 0x1, -R2.reuse ;  /* 0x000000012929b824 */ /* 0x100fe200078e0a02 */
[----:B------:R-:W-:Y:S01]  /*24b0*/  ISETP.GT.U32.AND P3, PT, R2, R42, PT ;  /* 0x0000002a0200720c */ /* 0x000fe20003f64070 */
[----:B------:R-:W-:Y:S01]  /*24c0*/  @!P6 IMAD.IADD R39, R39, 0x1, -R2 ;  /* 0x000000012727e824 */ /* 0x000fe200078e0a02 */
[----:B------:R-:W-:-:S02]  /*24d0*/  ISETP.GE.AND P6, PT, R49, RZ, PT ;  /* 0x000000ff3100720c */ /* 0x000fc40003fc6270 */
[----:B------:R-:W-:Y:S01]  /*24e0*/  IABS R49, R44 ;  /* 0x0000002c00317213 */ /* 0x000fe20000000000 */
[----:B------:R-:W-:Y:S01]  /*24f0*/  @!P1 IMAD.MOV R39, RZ, RZ, -R39 ;  /* 0x000000ffff279224 */ /* 0x000fe200078e0a27 */
[----:B------:R-:W-:Y:S01]  /*2500*/  ISETP.GE.AND P5, PT, R43, RZ, PT ;  /* 0x000000ff2b00720c */ /* 0x000fe20003fa6270 */
[----:B------:R-:W-:Y:S01]  /*2510*/  IMAD.HI.U32 R43, R8, R47, RZ ;  /* 0x0000002f082b7227 */ /* 0x000fe200078e00ff */
[----:B------:R-:W-:Y:S02]  /*2520*/  ISETP.GE.AND P1, PT, R44, RZ, PT ;  /* 0x000000ff2c00720c */ /* 0x000fe40003f26270 */
[----:B------:R-:W-:Y:S01]  /*2530*/  LOP3.LUT R48, R4, 0x98, RZ, 0xfc, !PT ;  /* 0x0000009804307812 */ /* 0x000fe200078efcff */
[----:B------:R-:W-:Y:S01]  /*2540*/  IMAD.HI.U32 R44, R8, R49, RZ ;  /* 0x00000031082c7227 */ /* 0x000fe200078e00ff */
[----:B------:R-:W-:Y:S02]  /*2550*/  LOP3.LUT R46, R4, 0x94, RZ, 0xfc, !PT ;  /* 0x00000094042e7812 */ /* 0x000fe400078efcff */
[----:B------:R-:W-:Y:S01]  /*2560*/  IABS R53, R48 ;  /* 0x0000003000357213 */ /* 0x000fe20000000000 */
[----:B------:R-:W-:Y:S01]  /*2570*/  IMAD.MOV R43, RZ, RZ, -R43 ;  /* 0x000000ffff2b7224 */ /* 0x000fe200078e0a2b */
[----:B------:R-:W-:Y:S01]  /*2580*/  ISETP.GE.AND P2, PT, R50, RZ, PT ;  /* 0x000000ff3200720c */ /* 0x000fe20003f46270 */
[----:B------:R-:W-:Y:S01]  /*2590*/  @!P0 IMAD.IADD R40, R40, 0x1, -R2 ;  /* 0x0000000128288824 */ /* 0x000fe200078e0a02 */
[----:B------:R-:W-:Y:S01]  /*25a0*/  IABS R51, R46 ;  /* 0x0000002e00337213 */ /* 0x000fe20000000000 */
[----:B------:R-:W-:Y:S01]  /*25b0*/  IMAD.MOV R44, RZ, RZ, -R44 ;  /* 0x000000ffff2c7224 */ /* 0x000fe200078e0a2c */
[----:B------:R-:W-:Y:S01]  /*25c0*/  ISETP.GE.AND P0, PT, R46, RZ, PT ;  /* 0x000000ff2e00720c */ /* 0x000fe20003f06270 */
[----:B------:R-:W-:Y:S01]  /*25d0*/  @!P3 IMAD.IADD R42, R42, 0x1, -R2 ;  /* 0x000000012a2ab824 */ /* 0x000fe200078e0a02 */
[----:B------:R-:W-:Y:S01]  /*25e0*/  LOP3.LUT R50, R4, 0x9c, RZ, 0xfc, !PT ;  /* 0x0000009c04327812 */ /* 0x000fe200078efcff */
[----:B------:R-:W-:-:S02]  /*25f0*/  IMAD R43, R2, R43, R47 ;  /* 0x0000002b022b7224 */ /* 0x000fc400078e022f */
[----:B------:R-:W-:Y:S01]  /*2600*/  IMAD R47, R2, R44, R49 ;  /* 0x0000002c022f7224 */ /* 0x000fe200078e0231 */
[----:B------:R-:W-:Y:S01]  /*2610*/  LOP3.LUT R49, R4, 0xa0, RZ, 0xfc, !PT ;  /* 0x000000a004317812 */ /* 0x000fe200078efcff */
[----:B------:R-:W-:Y:S01]  /*2620*/  @!P4 IMAD.MOV R40, RZ, RZ, -R40 ;  /* 0x000000ffff28c224 */ /* 0x000fe200078e0a28 */
[C---:B------:R-:W-:Y:S01]  /*2630*/  ISETP.GT.U32.AND P4, PT, R2.reuse, R42, PT ;  /* 0x0000002a0200720c */ /* 0x040fe20003f84070 */
[----:B------:R-:W-:Y:S01]  /*2640*/  @!P6 IMAD.MOV R41, RZ, RZ, -R41 ;  /* 0x000000ffff29e224 */ /* 0x000fe200078e0a29 */
[----:B------:R-:W-:Y:S01]  /*2650*/  ISETP.GT.U32.AND P3, PT, R2, R43, PT ;  /* 0x0000002b0200720c */ /* 0x000fe20003f64070 */
[----:B------:R-:W-:Y:S01]  /*2660*/  IMAD.HI.U32 R44, R8, R53, RZ ;  /* 0x00000035082c7227 */ /* 0x000fe200078e00ff */
[----:B------:R-:W-:Y:S02]  /*2670*/  ISETP.GT.U32.AND P6, PT, R2, R47, PT ;  /* 0x0000002f0200720c */ /* 0x000fe40003fc4070 */
[----:B------:R-:W-:Y:S01]  /*2680*/  IABS R55, R50 ;  /* 0x0000003200377213 */ /* 0x000fe20000000000 */
[----:B------:R-:W-:Y:S01]  /*2690*/  IMAD.MOV R44, RZ, RZ, -R44 ;  /* 0x000000ffff2c7224 */ /* 0x000fe200078e0a2c */
[----:B------:R-:W-:Y:S01]  /*26a0*/  IABS R57, R49 ;  /* 0x0000003100397213 */ /* 0x000fe20000000000 */
[----:B------:R-:W-:-:S04]  /*26b0*/  IMAD.HI.U32 R46, R8, R51, RZ ;  /* 0x00000033082e7227 */ /* 0x000fc800078e00ff */
[----:B------:R-:W-:Y:S02]  /*26c0*/  IMAD R53, R2, R44, R53 ;  /* 0x0000002c02357224 */ /* 0x000fe400078e0235 */
[--C-:B------:R-:W-:Y:S02]  /*26d0*/  @!P4 IMAD.IADD R42, R42, 0x1, -R2.reuse ;  /* 0x000000012a2ac824 */ /* 0x100fe400078e0a02 */
[----:B------:R-:W-:Y:S02]  /*26e0*/  @!P3 IMAD.IADD R43, R43, 0x1, -R2 ;  /* 0x000000012b2bb824 */ /* 0x000fe400078e0a02 */
[----:B------:R-:W-:Y:S02]  /*26f0*/  IMAD.MOV R46, RZ, RZ, -R46 ;  /* 0x000000ffff2e7224 */ /* 0x000fe400078e0a2e */
[----:B------:R-:W-:Y:S01]  /*2700*/  @!P6 IMAD.IADD R47, R47, 0x1, -R2 ;  /* 0x000000012f2fe824 */ /* 0x000fe200078e0a02 */
[C---:B------:R-:W-:Y:S01]  /*2710*/  ISETP.GT.U32.AND P3, PT, R2.reuse, R43, PT ;  /* 0x0000002b0200720c */ /* 0x040fe20003f64070 */
[----:B------:R-:W-:Y:S01]  /*2720*/  @!P2 IMAD.MOV R42, RZ, RZ, -R42 ;  /* 0x000000ffff2aa224 */ /* 0x000fe200078e0a2a */
[C---:B------:R-:W-:Y:S01]  /*2730*/  ISETP.GT.U32.AND P2, PT, R2.reuse, R53, PT ;  /* 0x000000350200720c */ /* 0x040fe20003f44070 */
[C---:B------:R-:W-:Y:S01]  /*2740*/  IMAD R51, R2.reuse, R46, R51 ;  /* 0x0000002e02337224 */ /* 0x040fe200078e0233 */
[----:B------:R-:W-:Y:S01]  /*2750*/  ISETP.GT.U32.AND P6, PT, R2, R47, PT ;  /* 0x0000002f0200720c */ /* 0x000fe20003fc4070 */
[----:B------:R-:W-:-:S03]  /*2760*/  IMAD.HI.U32 R46, R8, R55, RZ ;  /* 0x00000037082e7227 */ /* 0x000fc600078e00ff */
[----:B------:R-:W-:Y:S01]  /*2770*/  ISETP.GT.U32.AND P4, PT, R2, R51, PT ;  /* 0x000000330200720c */ /* 0x000fe20003f84070 */
[----:B------:R-:W-:-:S04]  /*2780*/  IMAD.HI.U32 R44, R8, R57, RZ ;  /* 0x00000039082c7227 */ /* 0x000fc800078e00ff */
[----:B------:R-:W-:Y:S02]  /*2790*/  IMAD.MOV R46, RZ, RZ, -R46 ;  /* 0x000000ffff2e7224 */ /* 0x000fe400078e0a2e */
[----:B------:R-:W-:Y:S02]  /*27a0*/  IMAD.MOV R44, RZ, RZ, -R44 ;  /* 0x000000ffff2c7224 */ /* 0x000fe400078e0a2c */
[C---:B------:R-:W-:Y:S02]  /*27b0*/  IMAD R55, R2.reuse, R46, R55 ;  /* 0x0000002e02377224 */ /* 0x040fe400078e0237 */
[C---:B------:R-:W-:Y:S02]  /*27c0*/  IMAD R57, R2.reuse, R44, R57 ;  /* 0x0000002c02397224 */ /* 0x040fe400078e0239 */
[--C-:B------:R-:W-:Y:S02]  /*27d0*/  @!P2 IMAD.IADD R53, R53, 0x1, -R2.reuse ;  /* 0x000000013535a824 */ /* 0x100fe400078e0a02 */
[--C-:B------:R-:W-:Y:S01]  /*27e0*/  @!P3 IMAD.IADD R43, R43, 0x1, -R2.reuse ;  /* 0x000000012b2bb824 */ /* 0x100fe200078e0a02 */
[C---:B------:R-:W-:Y:S01]  /*27f0*/  ISETP.GT.U32.AND P3, PT, R2.reuse, R55, PT ;  /* 0x000000370200720c */ /* 0x040fe20003f64070 */
[----:B------:R-:W-:Y:S01]  /*2800*/  @!P6 IMAD.IADD R47, R47, 0x1, -R2 ;  /* 0x000000012f2fe824 */ /* 0x000fe200078e0a02 */
[----:B------:R-:W-:Y:S01]  /*2810*/  ISETP.GT.U32.AND P6, PT, R2, R57, PT ;  /* 0x000000390200720c */ /* 0x000fe20003fc4070 */
[----:B------:R-:W-:Y:S01]  /*2820*/  IMAD.HI.U32 R44, R8, R59, RZ ;  /* 0x0000003b082c7227 */ /* 0x000fe200078e00ff */
[----:B------:R-:W-:-:S03]  /*2830*/  ISETP.GT.U32.AND P2, PT, R2, R53, PT ;  /* 0x000000350200720c */ /* 0x000fc60003f44070 */
[----:B------:R-:W-:Y:S01]  /*2840*/  @!P5 IMAD.MOV R43, RZ, RZ, -R43 ;  /* 0x000000ffff2bd224 */ /* 0x000fe200078e0a2b */
[----:B------:R-:W-:Y:S01]  /*2850*/  ISETP.GE.AND P5, PT, R48, RZ, PT ;  /* 0x000000ff3000720c */ /* 0x000fe20003fa6270 */
[----:B------:R-:W-:Y:S01]  /*2860*/  IMAD.HI.U32 R46, R8, R61, RZ ;  /* 0x0000003d082e7227 */ /* 0x000fe200078e00ff */
[----:B------:R-:W-:-:S03]  /*2870*/  LOP3.LUT R48, R4, 0xb0, RZ, 0xfc, !PT ;  /* 0x000000b004307812 */ /* 0x000fc600078efcff */
[----:B------:R-:W-:Y:S01]  /*2880*/  IMAD.MOV R44, RZ, RZ, -R44 ;  /* 0x000000ffff2c7224 */ /* 0x000fe200078e0a2c */
[----:B------:R-:W-:Y:S01]  /*2890*/  IABS R65, R48 ;  /* 0x0000003000417213 */ /* 0x000fe20000000000 */
[----:B------:R-:W-:Y:S02]  /*28a0*/  @!P4 IMAD.IADD R51, R51, 0x1, -R2 ;  /* 0x000000013333c824 */ /* 0x000fe400078e0a02 */
[----:B------:R-:W-:Y:S02]  /*28b0*/  IMAD.MOV R46, RZ, RZ, -R46 ;  /* 0x000000ffff2e7224 */ /* 0x000fe400078e0a2e */
[C---:B------:R-:W-:Y:S01]  /*28c0*/  IMAD R59, R2.reuse, R44, R59 ;  /* 0x0000002c023b7224 */ /* 0x040fe200078e023b */
[C---:B------:R-:W-:Y:S01]  /*28d0*/  ISETP.GT.U32.AND P4, PT, R2.reuse, R51, PT ;  /* 0x000000330200720c */ /* 0x040fe20003f84070 */
[----:B------:R-:W-:Y:S01]  /*28e0*/  @!P3 IMAD.IADD R55, R55, 0x1, -R2 ;  /* 0x000000013737b824 */ /* 0x000fe200078e0a02 */
[----:B------:R-:W-:Y:S01]  /*28f0*/  ISETP.GE.AND P3, PT, R49, RZ, PT ;  /* 0x000000ff3100720c */ /* 0x000fe20003f66270 */
[----:B------:R-:W-:Y:S01]  /*2900*/  IMAD R61, R2, R46, R61 ;  /* 0x0000002e023d7224 */ /* 0x000fe200078e023d */
[----:B------:R-:W-:Y:S01]  /*2910*/  LOP3.LUT R44, R4, 0xac, RZ, 0xfc, !PT ;  /* 0x000000ac042c7812 */ /* 0x000fe200078efcff */
[----:B------:R-:W-:-:S02]  /*2920*/  IMAD.MOV.U32 R49, RZ, RZ, R47 ;  /* 0x000000ffff317224 */ /* 0x000fc400078e002f */
[--C-:B------:R-:W-:Y:S01]  /*2930*/  @!P6 IMAD.IADD R57, R57, 0x1, -R2.reuse ;  /* 0x000000013939e824 */ /* 0x100fe200078e0a02 */
[C---:B------:R-:W-:Y:S01]  /*2940*/  ISETP.GT.U32.AND P6, PT, R2.reuse, R55, PT ;  /* 0x000000370200720c */ /* 0x040fe20003fc4070 */
[--C-:B------:R-:W-:Y:S01]  /*2950*/  @!P2 IMAD.IADD R53, R53, 0x1, -R2.reuse ;  /* 0x000000013535a824 */ /* 0x100fe200078e0a02 */
[C---:B------:R-:W-:Y:S01]  /*2960*/  ISETP.GT.U32.AND P2, PT, R2.reuse, R59, PT ;  /* 0x0000003b0200720c */ /* 0x040fe20003f44070 */
[----:B------:R-:W-:Y:S01]  /*2970*/  @!P1 IMAD.MOV R49, RZ, RZ, -R49 ;  /* 0x000000ffff319224 */ /* 0x000fe200078e0a31 */
[C---:B------:R-:W-:Y:S01]  /*2980*/  ISETP.GT.U32.AND P1, PT, R2.reuse, R57, PT ;  /* 0x000000390200720c */ /* 0x040fe20003f24070 */
[----:B------:R-:W-:Y:S01]  /*2990*/  @!P5 IMAD.MOV R53, RZ, RZ, -R53 ;  /* 0x000000ffff35d224 */ /* 0x000fe200078e0a35 */
[----:B------:R-:W-:Y:S01]  /*29a0*/  ISETP.GT.U32.AND P5, PT, R2, R61, PT ;  /* 0x0000003d0200720c */ /* 0x000fe20003fa4070 */
[----:B------:R-:W-:Y:S01]  /*29b0*/  @!P4 IMAD.IADD R51, R51, 0x1, -R2 ;  /* 0x000000013333c824 */ /* 0x000fe200078e0a02 */
[----:B------:R-:W-:Y:S01]  /*29c0*/  ISETP.GE.AND P4, PT, R50, RZ, PT ;  /* 0x000000ff3200720c */ /* 0x000fe20003f86270 */
[----:B------:R-:W-:Y:S01]  /*29d0*/  IMAD.HI.U32 R46, R8, R65, RZ ;  /* 0x00000041082e7227 */ /* 0x000fe200078e00ff */
[----:B------:R-:W-:-:S02]  /*29e0*/  IABS R47, R44 ;  /* 0x0000002c002f7213 */ /* 0x000fc40000000000 */
[----:B------:R-:W-:Y:S01]  /*29f0*/  LOP3.LUT R50, R4, 0xc0, RZ, 0xfc, !PT ;  /* 0x000000c004327812 */ /* 0x000fe200078efcff */
[--C-:B------:R-:W-:Y:S01]  /*2a00*/  @!P6 IMAD.IADD R55, R55, 0x1, -R2.reuse ;  /* 0x000000013737e824 */ /* 0x100fe200078e0a02 */
[----:B------:R-:W-:Y:S01]  /*2a10*/  ISETP.GE.AND P6, PT, R54, RZ, PT ;  /* 0x000000ff3600720c */ /* 0x000fe20003fc6270 */
[--C-:B------:R-:W-:Y:S01]  /*2a20*/  @!P2 IMAD.IADD R59, R59, 0x1, -R2.reuse ;  /* 0x000000013b3ba824 */ /* 0x100fe200078e0a02 */
[----:B------:R-:W-:Y:S01]  /*2a30*/  ISETP.GE.AND P2, PT, R48, RZ, PT ;  /* 0x000000ff3000720c */ /* 0x000fe20003f46270 */
[--C-:B------:R-:W-:Y:S01]  /*2a40*/  @!P1 IMAD.IADD R57, R57, 0x1, -R2.reuse ;  /* 0x0000000139399824 */ /* 0x100fe200078e0a02 */
[----:B------:R-:W-:Y:S01]  /*2a50*/  ISETP.GE.AND P1, PT, R44, RZ, PT ;  /* 0x000000ff2c00720c */ /* 0x000fe20003f26270 */
[----:B------:R-:W-:Y:S01]  /*2a60*/  @!P5 IMAD.IADD R61, R61, 0x1, -R2 ;  /* 0x000000013d3dd824 */ /* 0x000fe200078e0a02 */
[----:B------:R-:W-:Y:S01]  /*2a70*/  ISETP.GT.U32.AND P5, PT, R2, R59, PT ;  /* 0x0000003b0200720c */ /* 0x000fe20003fa4070 */
[----:B------:R-:W-:Y:S01]  /*2a80*/  IMAD.HI.U32 R44, R8, R47, RZ ;  /* 0x0000002f082c7227 */ /* 0x000fe200078e00ff */
[----:B------:R-:W-:-:S02]  /*2a90*/  LOP3.LUT R48, R4, 0xbc, RZ, 0xfc, !PT ;  /* 0x000000bc04307812 */ /* 0x000fc400078efcff */
[----:B------:R-:W-:Y:S01]  /*2aa0*/  LOP3.LUT R54, R4, 0xc8, RZ, 0xfc, !PT ;  /* 0x000000c804367812 */ /* 0x000fe200078efcff */
[----:B------:R-:W-:Y:S01]  /*2ab0*/  IMAD.MOV R44, RZ, RZ, -R44 ;  /* 0x000000ffff2c7224 */ /* 0x000fe200078e0a2c */
[----:B------:R-:W-:Y:S01]  /*2ac0*/  IABS R71, R48 ;  /* 0x0000003000477213 */ /* 0x000fe20000000000 */
[----:B------:R-:W-:Y:S01]  /*2ad0*/  @!P4 IMAD.MOV R55, RZ, RZ, -R55 ;  /* 0x000000ffff37c224 */ /* 0x000fe200078e0a37 */
[C---:B------:R-:W-:Y:S01]  /*2ae0*/  ISETP.GT.U32.AND P4, PT, R2.reuse, R61, PT ;  /* 0x0000003d0200720c */ /* 0x040fe20003f84070 */
[----:B------:R-:W-:Y:S01]  /*2af0*/  IMAD R47, R2, R44, R47 ;  /* 0x0000002c022f7224 */ /* 0x000fe200078e022f */
[----:B------:R-:W-:Y:S01]  /*2b00*/  LOP3.LUT R44, R4, 0xb4, RZ, 0xfc, !PT ;  /* 0x000000b4042c7812 */ /* 0x000fe200078efcff */
[----:B------:R-:W-:Y:S01]  /*2b10*/  IMAD.MOV R46, RZ, RZ, -R46 ;  /* 0x000000ffff2e7224 */ /* 0x000fe200078e0a2e */
[----:B------:R-:W-:Y:S01]  /*2b20*/  IABS R77, R54 ;  /* 0x00000036004d7213 */ /* 0x000fe20000000000 */
[--C-:B------:R-:W-:Y:S01]  /*2b30*/  @!P5 IMAD.IADD R59, R59, 0x1, -R2.reuse ;  /* 0x000000013b3bd824 */ /* 0x100fe200078e0a02 */
[C---:B------:R-:W-:Y:S01]  /*2b40*/  ISETP.GT.U32.AND P5, PT, R2.reuse, R47, PT ;  /* 0x0000002f0200720c */ /* 0x040fe20003fa4070 */
[----:B------:R-:W-:Y:S01]  /*2b50*/  IMAD R65, R2, R46, R65 ;  /* 0x0000002e02417224 */ /* 0x000fe200078e0241 */
[----:B------:R-:W-:Y:S01]  /*2b60*/  IABS R67, R44 ;  /* 0x0000002c00437213 */ /* 0x000fe20000000000 */
[----:B------:R-:W-:Y:S01]  /*2b70*/  @!P0 IMAD.MOV R51, RZ, RZ, -R51 ;  /* 0x000000ffff338224 */ /* 0x000fe200078e0a33 */
[----:B------:R-:W-:Y:S01]  /*2b80*/  LOP3.LUT R46, R4, 0xb8, RZ, 0xfc, !PT ;  /* 0x000000b8042e7812 */ /* 0x000fe200078efcff */
[----:B------:R-:W-:Y:S01]  /*2b90*/  @!P3 IMAD.MOV R57, RZ, RZ, -R57 ;  /* 0x000000ffff39b224 */ /* 0x000fe200078e0a39 */
[----:B------:R-:W-:Y:S01]  /*2ba0*/  ISETP.GE.AND P0, PT, R52, RZ, PT ;  /* 0x000000ff3400720c */ /* 0x000fe20003f06270 */
[----:B------:R-:W-:Y:S01]  /*2bb0*/  @!P4 IMAD.IADD R61, R61, 0x1, -R2 ;  /* 0x000000013d3dc824 */ /* 0x000fe200078e0a02 */
[----:B------:R-:W-:Y:S01]  /*2bc0*/  ISETP.GE.AND P3, PT, R44, RZ, PT ;  /* 0x000000ff2c00720c */ /* 0x000fe20003f66270 */
[----:B------:R-:W-:Y:S01]  /*2bd0*/  IMAD.HI.U32 R44, R8, R67, RZ ;  /* 0x00000043082c7227 */ /* 0x000fe200078e00ff */
[----:B------:R-:W-:-:S02]  /*2be0*/  IABS R69, R46 ;  /* 0x0000002e00457213 */ /* 0x000fc40000000000 */
[----:B------:R-:W-:Y:S01]  /*2bf0*/  ISETP.GE.AND P4, PT, R46, RZ, PT ;  /* 0x000000ff2e00720c */ /* 0x000fe20003f86270 */
[----:B------:R-:W-:Y:S01]  /*2c00*/  @!P6 IMAD.MOV R61, RZ, RZ, -R61 ;  /* 0x000000ffff3de224 */ /* 0x000fe200078e0a3d */
[----:B------:R-:W-:Y:S01]  /*2c10*/  ISETP.GT.U32.AND P6, PT, R2, R65, PT ;  /* 0x000000410200720c */ /* 0x000fe20003fc4070 */
[----:B------:R-:W-:Y:S01]  /*2c20*/  @!P5 IMAD.IADD R47, R47, 0x1, -R2 ;  /* 0x000000012f2fd824 */ /* 0x000fe200078e0a02 */
[----:B------:R-:W-:Y:S01]  /*2c30*/  LOP3.LUT R52, R4, 0xc4, RZ, 0xfc, !PT ;  /* 0x000000c404347812 */ /* 0x000fe200078efcff */
[----:B------:R-:W-:Y:S01]  /*2c40*/  IMAD.MOV R44, RZ, RZ, -R44 ;  /* 0x000000ffff2c7224 */ /* 0x000fe200078e0a2c */
[----:B------:R-:W-:Y:S01]  /*2c50*/  IABS R73, R50 ;  /* 0x0000003200497213 */ /* 0x000fe20000000000 */
[----:B------:R-:W-:Y:S01]  /*2c60*/  IMAD.HI.U32 R46, R8, R69, RZ ;  /* 0x00000045082e7227 */ /* 0x000fe200078e00ff */
[C---:B------:R-:W-:Y:S02]  /*2c70*/  ISETP.GT.U32.AND P5, PT, R2.reuse, R47, PT ;  /* 0x0000002f0200720c */ /* 0x040fe40003fa4070 */
[----:B------:R-:W-:Y:S01]  /*2c80*/  IABS R75, R52 ;  /* 0x00000034004b7213 */ /* 0x000fe20000000000 */
[----:B------:R-:W-:-:S02]  /*2c90*/  IMAD R67, R2, R44, R67 ;  /* 0x0000002c02437224 */ /* 0x000fc400078e0243 */
[----:B------:R-:W-:Y:S02]  /*2ca0*/  IMAD.MOV R46, RZ, RZ, -R46 ;  /* 0x000000ffff2e7224 */ /* 0x000fe400078e0a2e */
[----:B------:R-:W-:Y:S02]  /*2cb0*/  @!P6 IMAD.IADD R65, R65, 0x1, -R2 ;  /* 0x000000014141e824 */ /* 0x000fe400078e0a02 */
[----:B------:R-:W-:-:S03]  /*2cc0*/  IMAD.HI.U32 R44, R8, R71, RZ ;  /* 0x00000047082c7227 */ /* 0x000fc600078e00ff */
[C---:B------:R-:W-:Y:S01]  /*2cd0*/  ISETP.GT.U32.AND P6, PT, R2.reuse, R65, PT ;  /* 0x000000410200720c */ /* 0x040fe20003fc4070 */
[----:B------:R-:W-:Y:S01]  /*2ce0*/  @!P5 IMAD.IADD R47, R47, 0x1, -R2 ;  /* 0x000000012f2fd824 */ /* 0x000fe200078e0a02 */
[----:B------:R-:W-:Y:S01]  /*2cf0*/  ISETP.GT.U32.AND P5, PT, R2, R67, PT ;  /* 0x000000430200720c */ /* 0x000fe20003fa4070 */
[----:B------:R-:W-:Y:S01]  /*2d00*/  @!P0 IMAD.MOV R59, RZ, RZ, -R59 ;  /* 0x000000ffff3b8224 */ /* 0x000fe200078e0a3b */
[----:B------:R-:W-:Y:S01]  /*2d10*/  ISETP.GE.AND P0, PT, R48, RZ, PT ;  /* 0x000000ff3000720c */ /* 0x000fe20003f06270 */
[C---:B------:R-:W-:Y:S02]  /*2d20*/  IMAD R69, R2.reuse, R46, R69 ;  /* 0x0000002e02457224 */ /* 0x040fe400078e0245 */
[----:B------:R-:W-:Y:S02]  /*2d30*/  IMAD.MOV R48, RZ, RZ, -R44 ;  /* 0x000000ffff307224 */ /* 0x000fe400078e0a2c */
[----:B------:R-:W-:Y:S02]  /*2d40*/  IMAD.MOV.U32 R63, RZ, RZ, R47 ;  /* 0x000000ffff3f7224 */ /* 0x000fe400078e002f */
[----:B------:R-:W-:-:S02]  /*2d50*/  IMAD R47, R2, R48, R71 ;  /* 0x00000030022f7224 */ /* 0x000fc400078e0247 */
[----:B------:R-:W-:Y:S01]  /*2d60*/  @!P1 IMAD.MOV R63, RZ, RZ, -R63 ;  /* 0x000000ffff3f9224 */ /* 0x000fe200078e0a3f */
[C---:B------:R-:W-:Y:S01]  /*2d70*/  ISETP.GT.U32.AND P1, PT, R2.reuse, R69, PT ;  /* 0x000000450200720c */ /* 0x040fe20003f24070 */
[----:B------:R-:W-:Y:S01]  /*2d80*/  @!P6 IMAD.IADD R65, R65, 0x1, -R2 ;  /* 0x000000014141e824 */ /* 0x000fe200078e0a02 */
[----:B------:R-:W-:Y:S01]  /*2d90*/  ISETP.GT.U32.AND P6, PT, R2, R47, PT ;  /* 0x0000002f0200720c */ /* 0x000fe20003fc4070 */
[----:B------:R-:W-:-:S04]  /*2da0*/  IMAD.HI.U32 R44, R8, R75, RZ ;  /* 0x0000004b082c7227 */ /* 0x000fc800078e00ff */
[----:B------:R-:W-:Y:S02]  /*2db0*/  IMAD.MOV R44, RZ, RZ, -R44 ;  /* 0x000000ffff2c7224 */ /* 0x000fe400078e0a2c */
[--C-:B------:R-:W-:Y:S02]  /*2dc0*/  @!P5 IMAD.IADD R67, R67, 0x1, -R2.reuse ;  /* 0x000000014343d824 */ /* 0x100fe400078e0a02 */
[C---:B------:R-:W-:Y:S02]  /*2dd0*/  IMAD R75, R2.reuse, R44, R75 ;  /* 0x0000002c024b7224 */ /* 0x040fe400078e024b */
[--C-:B------:R-:W-:Y:S01]  /*2de0*/  @!P1 IMAD.IADD R69, R69, 0x1, -R2.reuse ;  /* 0x0000000145459824 */ /* 0x100fe200078e0a02 */
[----:B------:R-:W-:Y:S01]  /*2df0*/  ISETP.GT.U32.AND P5, PT, R2, R67, PT ;  /* 0x000000430200720c */ /* 0x000fe20003fa4070 */
[----:B------:R-:W-:Y:S02]  /*2e00*/  @!P6 IMAD.IADD R47, R47, 0x1, -R2 ;  /* 0x000000012f2fe824 */ /* 0x000fe400078e0a02 */
[----:B------:R-:W-:Y:S01]  /*2e10*/  IMAD.HI.U32 R44, R8, R77, RZ ;  /* 0x0000004d082c7227 */ /* 0x000fe200078e00ff */
[----:B------:R-:W-:-:S02]  /*2e20*/  ISETP.GT.U32.AND P1, PT, R2, R69, PT ;  /* 0x000000450200720c */ /* 0x000fc40003f24070 */
[----:B------:R-:W-:Y:S01]  /*2e30*/  ISETP.GT.U32.AND P6, PT, R2, R47, PT ;  /* 0x0000002f0200720c */ /* 0x000fe20003fc4070 */
[----:B------:R-:W-:Y:S02]  /*2e40*/  IMAD.MOV R44, RZ, RZ, -R44 ;  /* 0x000000ffff2c7224 */ /* 0x000fe400078e0a2c */
[----:B------:R-:W-:-:S04]  /*2e50*/  IMAD.HI.U32 R46, R8, R73, RZ ;  /* 0x00000049082e7227 */ /* 0x000fc800078e00ff */
[C---:B------:R-:W-:Y:S02]  /*2e60*/  IMAD R77, R2.reuse, R44, R77 ;  /* 0x0000002c024d7224 */ /* 0x040fe400078e024d */
[----:B------:R-:W-:Y:S02]  /*2e70*/  IMAD.MOV R46, RZ, RZ, -R46 ;  /* 0x000000ffff2e7224 */ /* 0x000fe400078e0a2e */
[--C-:B------:R-:W-:Y:S01]  /*2e80*/  @!P1 IMAD.IADD R69, R69, 0x1, -R2.reuse ;  /* 0x0000000145459824 */ /* 0x100fe200078e0a02 */
[C---:B------:R-:W-:Y:S01]  /*2e90*/  ISETP.GT.U32.AND P1, PT, R2.reuse, R75, PT ;  /* 0x0000004b0200720c */ /* 0x040fe20003f24070 */
[----:B------:R-:W-:Y:S01]  /*2ea0*/  @!P6 IMAD.IADD R47, R47, 0x1, -R2 ;  /* 0x000000012f2fe824 */ /* 0x000fe200078e0a02 */
[C---:B------:R-:W-:Y:S01]  /*2eb0*/  ISETP.GT.U32.AND P6, PT, R2.reuse, R77, PT ;  /* 0x0000004d0200720c */ /* 0x040fe20003fc4070 */
[----:B------:R-:W-:Y:S02]  /*2ec0*/  IMAD R73, R2, R46, R73 ;  /* 0x0000002e02497224 */ /* 0x000fe400078e0249 */
[----:B------:R-:W-:-:S04]  /*2ed0*/  IMAD.HI.U32 R46, R8, R81, RZ ;  /* 0x00000051082e7227 */ /* 0x000fc800078e00ff */
[----:B------:R-:W-:Y:S02]  /*2ee0*/  IMAD.MOV R46, RZ, RZ, -R46 ;  /* 0x000000ffff2e7224 */ /* 0x000fe400078e0a2e */
[----:B------:R-:W-:-:S04]  /*2ef0*/  IMAD.HI.U32 R44, R8, R79, RZ ;  /* 0x0000004f082c7227 */ /* 0x000fc800078e00ff */
[--C-:B------:R-:W-:Y:S02]  /*2f00*/  @!P1 IMAD.IADD R75, R75, 0x1, -R2.reuse ;  /* 0x000000014b4b9824 */ /* 0x100fe400078e0a02 */
[--C-:B------:R-:W-:Y:S02]  /*2f10*/  @!P6 IMAD.IADD R77, R77, 0x1, -R2.reuse ;  /* 0x000000014d4de824 */ /* 0x100fe400078e0a02 */
[----:B------:R-:W-:Y:S01]  /*2f20*/  @!P5 IMAD.IADD R67, R67, 0x1, -R2 ;  /* 0x000000014343d824 */ /* 0x000fe200078e0a02 */
[C---:B------:R-:W-:Y:S01]  /*2f30*/  ISETP.GT.U32.AND P6, PT, R2.reuse, R75, PT ;  /* 0x0000004b0200720c */ /* 0x040fe20003fc4070 */
[C---:B------:R-:W-:Y:S01]  /*2f40*/  IMAD R81, R2.reuse, R46, R81 ;  /* 0x0000002e02517224 */ /* 0x040fe200078e0251 */
[----:B------:R-:W-:Y:S01]  /*2f50*/  ISETP.GT.U32.AND P5, PT, R2, R73, PT ;  /* 0x000000490200720c */ /* 0x000fe20003fa4070 */
[----:B------:R-:W-:-:S04]  /*2f60*/  IMAD.HI.U32 R48, R8, R83, RZ ;  /* 0x0000005308307227 */ /* 0x000fc800078e00ff */
[----:B------:R-:W-:Y:S02]  /*2f70*/  IMAD.MOV R44, RZ, RZ, -R44 ;  /* 0x000000ffff2c7224 */ /* 0x000fe400078e0a2c */
[----:B------:R-:W-:Y:S02]  /*2f80*/  IMAD.MOV R48, RZ, RZ, -R48 ;  /* 0x000000ffff307224 */ /* 0x000fe400078e0a30 */
[C---:B------:R-:W-:Y:S02]  /*2f90*/  IMAD R79, R2.reuse, R44, R79 ;  /* 0x0000002c024f7224 */ /* 0x040fe400078e024f */
[----:B------:R-:W-:Y:S01]  /*2fa0*/  @!P6 IMAD.IADD R75, R75, 0x1, -R2 ;  /* 0x000000014b4be824 */ /* 0x000fe200078e0a02 */
[----:B------:R-:W-:Y:S01]  /*2fb0*/  ISETP.GT.U32.AND P6, PT, R2, R81, PT ;  /* 0x000000510200720c */ /* 0x000fe20003fc4070 */
[----:B------:R-:W-:-:S04]  /*2fc0*/  IMAD.HI.U32 R44, R8, R85, RZ ;  /* 0x00000055082c7227 */ /* 0x000fc800078e00ff */
[----:B------:R-:W-:Y:S02]  /*2fd0*/  IMAD R83, R2, R48, R83 ;  /* 0x0000003002537224 */ /* 0x000fe400078e0253 */
[----:B------:R-:W-:Y:S02]  /*2fe0*/  IMAD.MOV R48, RZ, RZ, -R44 ;  /* 0x000000ffff307224 */ /* 0x000fe400078e0a2c */
[--C-:B------:R-:W-:Y:S01]  /*2ff0*/  @!P5 IMAD.IADD R73, R73, 0x1, -R2.reuse ;  /* 0x000000014949d824 */ /* 0x100fe200078e0a02 */
[----:B------:R-:W-:Y:S01]  /*3000*/  ISETP.GE.AND P5, PT, R50, RZ, PT ;  /* 0x000000ff3200720c */ /* 0x000fe20003fa6270 */
[----:B------:R-:W-:Y:S01]  /*3010*/  IMAD R85, R2, R48, R85 ;  /* 0x0000003002557224 */ /* 0x000fe200078e0255 */
[----:B------:R-:W-:Y:S01]  /*3020*/  LOP3.LUT R50, R4, 0xf8, RZ, 0xfc, !PT ;  /* 0x000000f804327812 */ /* 0x000fe200078efcff */
[----:B------:R-:W-:Y:S01]  /*3030*/  @!P6 IMAD.IADD R81, R81, 0x1, -R2 ;  /* 0x000000015151e824 */ /* 0x000fe200078e0a02 */
[----:B------:R-:W-:Y:S01]  /*3040*/  ISETP.GT.U32.AND P1, PT, R2, R73, PT ;  /* 0x000000490200720c */ /* 0x000fe20003f24070 */
[----:B------:R-:W-:Y:S01]  /*3050*/  IMAD.HI.U32 R44, R8, R87, RZ ;  /* 0x00000057082c7227 */ /* 0x000fe200078e00ff */
[----:B------:R-:W-:-:S02]  /*3060*/  ISETP.GT.U32.AND P6, PT, R2, R85, PT ;  /* 0x000000550200720c */ /* 0x000fc40003fc4070 */
[----:B------:R-:W-:Y:S01]  /*3070*/  IABS R101, R50 ;  /* 0x0000003200657213 */ /* 0x000fe20000000000 */
[----:B------:R-:W-:Y:S02]  /*3080*/  IMAD.MOV R44, RZ, RZ, -R44 ;  /* 0x000000ffff2c7224 */ /* 0x000fe400078e0a2c */
[----:B------:R-:W-:Y:S01]  /*3090*/  @!P2 IMAD.MOV R65, RZ, RZ, -R65 ;  /* 0x000000ffff41a224 */ /* 0x000fe200078e0a41 */
[C---:B------:R-:W-:Y:S01]  /*30a0*/  ISETP.GT.U32.AND P2, PT, R2.reuse, R77, PT ;  /* 0x0000004d0200720c */ /* 0x040fe20003f44070 */
[----:B------:R-:W-:Y:S02]  /*30b0*/  IMAD R87, R2, R44, R87 ;  /* 0x0000002c02577224 */ /* 0x000fe400078e0257 */
[----:B------:R-:W-:-:S04]  /*30c0*/  IMAD.HI.U32 R46, R8, R89, RZ ;  /* 0x00000059082e7227 */ /* 0x000fc800078e00ff */
[--C-:B------:R-:W-:Y:S01]  /*30d0*/  @!P1 IMAD.IADD R73, R73, 0x1, -R2.reuse ;  /* 0x0000000149499824 */ /* 0x100fe200078e0a02 */
[C---:B------:R-:W-:Y:S01]  /*30e0*/  ISETP.GT.U32.AND P1, PT, R2.reuse, R79, PT ;  /* 0x0000004f0200720c */ /* 0x040fe20003f24070 */
[----:B------:R-:W-:Y:S01]  /*30f0*/  @!P6 IMAD.IADD R85, R85, 0x1, -R2 ;  /* 0x000000015555e824 */ /* 0x000fe200078e0a02 */
[C---:B------:R-:W-:Y:S01]  /*3100*/  ISETP.GT.U32.AND P6, PT, R2.reuse, R87, PT ;  /* 0x000000570200720c */ /* 0x040fe20003fc4070 */
[----:B------:R-:W-:Y:S02]  /*3110*/  IMAD.MOV R46, RZ, RZ, -R46 ;  /* 0x000000ffff2e7224 */ /* 0x000fe400078e0a2e */
[----:B------:R-:W-:Y:S01]  /*3120*/  @!P2 IMAD.IADD R77, R77, 0x1, -R2 ;  /* 0x000000014d4da824 */ /* 0x000fe200078e0a02 */
[C---:B------:R-:W-:Y:S01]  /*3130*/  ISETP.GT.U32.AND P2, PT, R2.reuse, R83, PT ;  /* 0x000000530200720c */ /* 0x040fe20003f44070 */
[----:B------:R-:W-:Y:S02]  /*3140*/  IMAD R89, R2, R46, R89 ;  /* 0x0000002e02597224 */ /* 0x000fe400078e0259 */
[----:B------:R-:W-:-:S04]  /*3150*/  IMAD.HI.U32 R48, R8, R91, RZ ;  /* 0x0000005b08307227 */ /* 0x000fc800078e00ff */
[--C-:B------:R-:W-:Y:S01]  /*3160*/  @!P1 IMAD.IADD R79, R79, 0x1, -R2.reuse ;  /* 0x000000014f4f9824 */ /* 0x100fe200078e0a02 */
[----:B------:R-:W-:Y:S01]  /*3170*/  ISETP.GE.AND P1, PT, R52, RZ, PT ;  /* 0x000000ff3400720c */ /* 0x000fe20003f26270 */
[--C-:B------:R-:W-:Y:S01]  /*3180*/  @!P6 IMAD.IADD R87, R87, 0x1, -R2.reuse ;  /* 0x000000015757e824 */ /* 0x100fe200078e0a02 */
[----:B------:R-:W-:Y:S01]  /*3190*/  ISETP.GT.U32.AND P6, PT, R2, R89, PT ;  /* 0x000000590200720c */ /* 0x000fe20003fc4070 */
[----:B------:R-:W-:Y:S01]  /*31a0*/  @!P3 IMAD.MOV R67, RZ, RZ, -R67 ;  /* 0x000000ffff43b224 */ /* 0x000fe200078e0a43 */
[----:B------:R-:W-:Y:S01]  /*31b0*/  LOP3.LUT R52, R4, 0xe8, RZ, 0xfc, !PT ;  /* 0x000000e804347812 */ /* 0x000fe200078efcff */
[----:B------:R-:W-:Y:S01]  /*31c0*/  @!P2 IMAD.IADD R83, R83, 0x1, -R2 ;  /* 0x000000015353a824 */ /* 0x000fe200078e0a02 */
[----:B------:R-:W-:Y:S01]  /*31d0*/  ISETP.GE.AND P2, PT, R54, RZ, PT ;  /* 0x000000ff3600720c */ /* 0x000fe20003f46270 */
[----:B------:R-:W-:Y:S01]  /*31e0*/  IMAD.MOV R48, RZ, RZ, -R48 ;  /* 0x000000ffff307224 */ /* 0x000fe200078e0a30 */
[----:B------:R-:W-:Y:S01]  /*31f0*/  IABS R93, R52 ;  /* 0x00000034005d7213 */ /* 0x000fe20000000000 */
[----:B------:R-:W-:Y:S01]  /*3200*/  @!P5 IMAD.MOV R73, RZ, RZ, -R73 ;  /* 0x000000ffff49d224 */ /* 0x000fe200078e0a49 */
[----:B------:R-:W-:Y:S01]  /*3210*/  LOP3.LUT R54, R4, 0xec, RZ, 0xfc, !PT ;  /* 0x000000ec04367812 */ /* 0x000fe200078efcff */
[C---:B------:R-:W-:Y:S01]  /*3220*/  IMAD R91, R2.reuse, R48, R91 ;  /* 0x00000030025b7224 */ /* 0x040fe200078e025b */
[----:B------:R-:W-:Y:S01]  /*3230*/  ISETP.GT.U32.AND P3, PT, R2, R79, PT ;  /* 0x0000004f0200720c */ /* 0x000fe20003f64070 */
[----:B------:R-:W-:Y:S01]  /*3240*/  IMAD.HI.U32 R4, R8, R93, RZ ;  /* 0x0000005d08047227 */ /* 0x000fe200078e00ff */
[----:B------:R-:W-:-:S02]  /*3250*/  IABS R95, R54 ;  /* 0x00000036005f7213 */ /* 0x000fc40000000000 */
[C---:B------:R-:W-:Y:S01]  /*3260*/  ISETP.GT.U32.AND P5, PT, R2.reuse, R85, PT ;  /* 0x000000550200720c */ /* 0x040fe20003fa4070 */
[----:B------:R-:W-:Y:S02]  /*3270*/  @!P6 IMAD.IADD R89, R89, 0x1, -R2 ;  /* 0x000000015959e824 */ /* 0x000fe400078e0a02 */
[----:B------:R-:W-:Y:S01]  /*3280*/  @!P1 IMAD.MOV R75, RZ, RZ, -R75 ;  /* 0x000000ffff4b9224 */ /* 0x000fe200078e0a4b */
[C---:B------:R-:W-:Y:S01]  /*3290*/  ISETP.GT.U32.AND P1, PT, R2.reuse, R87, PT ;  /* 0x000000570200720c */ /* 0x040fe20003f24070 */
[----:B------:R-:W-:Y:S01]  /*32a0*/  IMAD.MOV R4, RZ, RZ, -R4 ;  /* 0x000000ffff047224 */ /* 0x000fe200078e0a04 */
[----:B------:R-:W-:Y:S01]  /*32b0*/  ISETP.GT.U32.AND P6, PT, R2, R89, PT ;  /* 0x000000590200720c */ /* 0x000fe20003fc4070 */
[----:B------:R-:W-:-:S04]  /*32c0*/  IMAD.HI.U32 R48, R8, R99, RZ ;  /* 0x0000006308307227 */ /* 0x000fc800078e00ff */
[----:B------:R-:W-:-:S04]  /*32d0*/  IMAD.HI.U32 R44, R8, R95, RZ ;  /* 0x0000005f082c7227 */ /* 0x000fc800078e00ff */
[----:B------:R-:W-:-:S04]  /*32e0*/  IMAD.HI.U32 R46, R8, R97, RZ ;  /* 0x00000061082e7227 */ /* 0x000fc800078e00ff */
[C---:B------:R-:W-:Y:S02]  /*32f0*/  IMAD R93, R2.reuse, R4, R93 ;  /* 0x00000004025d7224 */ /* 0x040fe400078e025d */
[----:B------:R-:W-:Y:S01]  /*3300*/  @!P4 IMAD.MOV R69, RZ, RZ, -R69 ;  /* 0x000000ffff45c224 */ /* 0x000fe200078e0a45 */
[----:B------:R-:W-:Y:S01]  /*3310*/  ISETP.GT.U32.AND P4, PT, R2, R81, PT ;  /* 0x000000510200720c */ /* 0x000fe20003f84070 */
[----:B------:R-:W-:Y:S01]  /*3320*/  IMAD.MOV R48, RZ, RZ, -R48 ;  /* 0x000000ffff307224 */ /* 0x000fe200078e0a30 */
[----:B------:R-:W1:Y:S01]  /*3330*/  LDC R4, c[0x0][0x3a0] ;  /* 0x0000e800ff047b82 */ /* 0x000e620000000800 */
[----:B------:R-:W-:-:S04]  /*3340*/  IMAD.HI.U32 R8, R8, R101, RZ ;  /* 0x0000006508087227 */ /* 0x000fc800078e00ff */
[----:B------:R-:W-:Y:S01]  /*3350*/  @!P3 IMAD.IADD R79, R79, 0x1, -R2 ;  /* 0x000000014f4fb824 */ /* 0x000fe200078e0a02 */
[C---:B------:R-:W-:Y:S01]  /*3360*/  ISETP.GT.U32.AND P3, PT, R2.reuse, R93, PT ;  /* 0x0000005d0200720c */ /* 0x040fe20003f64070 */
[C---:B------:R-:W-:Y:S02]  /*3370*/  IMAD R99, R2.reuse, R48, R99 ;  /* 0x0000003002637224 */ /* 0x040fe400078e0263 */
[----:B------:R-:W-:Y:S02]  /*3380*/  IMAD.MOV R8, RZ, RZ, -R8 ;  /* 0x000000ffff087224 */ /* 0x000fe400078e0a08 */
[----:B------:R-:W-:Y:S02]  /*3390*/  IMAD.MOV.U32 R71, RZ, RZ, R47 ;  /* 0x000000ffff477224 */ /* 0x000fe400078e002f */
[----:B------:R-:W-:Y:S01]  /*33a0*/  @!P2 IMAD.MOV R77, RZ, RZ, -R77 ;  /* 0x000000ffff4da224 */ /* 0x000fe200078e0a4d */
[----:B------:R-:W-:Y:S01]  /*33b0*/  ISETP.GT.U32.AND P2, PT, R2, R91, PT ;  /* 0x0000005b0200720c */ /* 0x000fe20003f44070 */
[----:B------:R-:W-:-:S02]  /*33c0*/  IMAD.MOV R44, RZ, RZ, -R44 ;  /* 0x000000ffff2c7224 */ /* 0x000fc400078e0a2c */
[----:B------:R-:W-:Y:S01]  /*33d0*/  @!P0 IMAD.MOV R71, RZ, RZ, -R71 ;  /* 0x000000ffff478224 */ /* 0x000fe200078e0a47 */
[C---:B------:R-:W-:Y:S01]  /*33e0*/  ISETP.GT.U32.AND P0, PT, R2.reuse, R83, PT ;  /* 0x000000530200720c */ /* 0x040fe20003f04070 */
[C---:B------:R-:W-:Y:S02]  /*33f0*/  IMAD R101, R2.reuse, R8, R101 ;  /* 0x0000000802657224 */ /* 0x040fe400078e0265 */
[--C-:B------:R-:W-:Y:S01]  /*3400*/  @!P5 IMAD.IADD R85, R85, 0x1, -R2.reuse ;  /* 0x000000015555d824 */ /* 0x100fe200078e0a02 */
[----:B------:R-:W-:Y:S01]  /*3410*/  ISETP.GT.U32.AND P5, PT, R2, R99, PT ;  /* 0x000000630200720c */ /* 0x000fe20003fa4070 */
[--C-:B------:R-:W-:Y:S01]  /*3420*/  @!P1 IMAD.IADD R87, R87, 0x1, -R2.reuse ;  /* 0x0000000157579824 */ /* 0x100fe200078e0a02 */
[----:B------:R-:W-:Y:S01]  /*3430*/  ISETP.GE.AND P1, PT, R56, RZ, PT ;  /* 0x000000ff3800720c */ /* 0x000fe20003f26270 */
[C---:B------:R-:W-:Y:S01]  /*3440*/  IMAD R95, R2.reuse, R44, R95 ;  /* 0x0000002c025f7224 */ /* 0x040fe200078e025f */
[----:B------:R-:W-:Y:S01]  /*3450*/  LOP3.LUT R44, RZ, R45, RZ, 0x33, !PT ;  /* 0x0000002dff2c7212 */ /* 0x000fe200078e33ff */
[--C-:B------:R-:W-:Y:S01]  /*3460*/  @!P6 IMAD.IADD R89, R89, 0x1, -R2.reuse ;  /* 0x000000015959e824 */ /* 0x100fe200078e0a02 */
[C---:B------:R-:W-:Y:S01]  /*3470*/  ISETP.GT.U32.AND P6, PT, R2.reuse, R101, PT ;  /* 0x000000650200720c */ /* 0x040fe20003fc4070 */
[----:B------:R-:W-:Y:S01]  /*3480*/  @!P4 IMAD.IADD R81, R81, 0x1, -R2 ;  /* 0x000000015151c824 */ /* 0x000fe200078e0a02 */
[----:B------:R-:W-:Y:S01]  /*3490*/  ISETP.GT.U32.AND P4, PT, R2, R95, PT ;  /* 0x0000005f0200720c */ /* 0x000fe20003f84070 */
[----:B------:R-:W-:-:S02]  /*34a0*/  IMAD.MOV R46, RZ, RZ, -R46 ;  /* 0x000000ffff2e7224 */ /* 0x000fc400078e0a2e */
[--C-:B------:R-:W-:Y:S01]  /*34b0*/  @!P3 IMAD.IADD R93, R93, 0x1, -R2.reuse ;  /* 0x000000015d5db824 */ /* 0x100fe200078e0a02 */
[----:B------:R-:W-:Y:S01]  /*34c0*/  ISETP.GE.AND P3, PT, R60, RZ, PT ;  /* 0x000000ff3c00720c */ /* 0x000fe20003f66270 */
[C---:B------:R-:W-:Y:S02]  /*34d0*/  IMAD R97, R2.reuse, R46, R97 ;  /* 0x0000002e02617224 */ /* 0x040fe400078e0261 */
[--C-:B------:R-:W-:Y:S01]  /*34e0*/  @!P2 IMAD.IADD R91, R91, 0x1, -R2.reuse ;  /* 0x000000015b5ba824 */ /* 0x100fe200078e0a02 */
[----:B------:R-:W2:Y:S01]  /*34f0*/  LDC.64 R46, c[0x0][0x3a8] ;  /* 0x0000ea00ff2e7b82 */ /* 0x000ea20000000a00 */
[--C-:B------:R-:W-:Y:S01]  /*3500*/  @!P0 IMAD.IADD R83, R83, 0x1, -R2.reuse ;  /* 0x0000000153538824 */ /* 0x100fe200078e0a02 */
[----:B------:R-:W-:Y:S01]  /*3510*/  ISETP.GT.U32.AND P0, PT, R2, R97, PT ;  /* 0x000000610200720c */ /* 0x000fe20003f04070 */
[--C-:B------:R-:W-:Y:S01]  /*3520*/  @!P5 IMAD.IADD R99, R99, 0x1, -R2.reuse ;  /* 0x000000016363d824 */ /* 0x100fe200078e0a02 */
[----:B------:R-:W-:Y:S01]  /*3530*/  ISETP.GE.AND P2, PT, R58, RZ, PT ;  /* 0x000000ff3a00720c */ /* 0x000fe20003f46270 */
[----:B------:R-:W-:Y:S01]  /*3540*/  @!P1 IMAD.MOV R79, RZ, RZ, -R79 ;  /* 0x000000ffff4f9224 */ /* 0x000fe200078e0a4f */
[----:B------:R-:W-:Y:S01]  /*3550*/  ISETP.GE.AND P5, PT, R66, RZ, PT ;  /* 0x000000ff4200720c */ /* 0x000fe20003fa6270 */
[--C-:B------:R-:W-:Y:S01]  /*3560*/  @!P6 IMAD.IADD R101, R101, 0x1, -R2.reuse ;  /* 0x000000016565e824 */ /* 0x100fe200078e0a02 */
[----:B------:R-:W-:Y:S01]  /*3570*/  ISETP.GT.U32.AND P1, PT, R2, R91, PT ;  /* 0x0000005b0200720c */ /* 0x000fe20003f24070 */
[----:B------:R-:W-:Y:S01]  /*3580*/  @!P4 IMAD.IADD R95, R95, 0x1, -R2 ;  /* 0x000000015f5fc824 */ /* 0x000fe200078e0a02 */
[----:B------:R-:W-:Y:S01]  /*3590*/  ISETP.GE.AND P6, PT, R68, RZ, PT ;  /* 0x000000ff4400720c */ /* 0x000fe20003fc6270 */
[----:B------:R-:W-:Y:S01]  /*35a0*/  @!P3 IMAD.MOV R83, RZ, RZ, -R83 ;  /* 0x000000ffff53b224 */ /* 0x000fe200078e0a53 */
[----:B------:R-:W-:-:S02]  /*35b0*/  ISETP.GE.AND P4, PT, R62, RZ, PT ;  /* 0x000000ff3e00720c */ /* 0x000fc40003f86270 */
[----:B------:R-:W-:Y:S01]  /*35c0*/  ISETP.GT.U32.AND P3, PT, R2, R95, PT ;  /* 0x0000005f0200720c */ /* 0x000fe20003f64070 */
[--C-:B------:R-:W-:Y:S01]  /*35d0*/  @!P0 IMAD.IADD R97, R97, 0x1, -R2.reuse ;  /* 0x0000000161618824 */ /* 0x100fe200078e0a02 */
[----:B------:R-:W-:Y:S01]  /*35e0*/  ISETP.GE.AND P0, PT, R64, RZ, PT ;  /* 0x000000ff4000720c */ /* 0x000fe20003f06270 */
[----:B------:R-:W-:Y:S01]  /*35f0*/  @!P2 IMAD.MOV R81, RZ, RZ, -R81 ;  /* 0x000000ffff51a224 */ /* 0x000fe200078e0a51 */
[C---:B------:R-:W-:Y:S01]  /*3600*/  ISETP.GT.U32.AND P2, PT, R2.reuse, R93, PT ;  /* 0x0000005d0200720c */ /* 0x040fe20003f44070 */
[----:B------:R-:W-:Y:S01]  /*3610*/  @!P5 IMAD.MOV R89, RZ, RZ, -R89 ;  /* 0x000000ffff59d224 */ /* 0x000fe200078e0a59 */
[----:B------:R-:W-:Y:S01]  /*3620*/  ISETP.GT.U32.AND P5, PT, R2, R101, PT ;  /* 0x000000650200720c */ /* 0x000fe20003fa4070 */
[--C-:B------:R-:W-:Y:S01]  /*3630*/  @!P1 IMAD.IADD R91, R91, 0x1, -R2.reuse ;  /* 0x000000015b5b9824 */ /* 0x100fe200078e0a02 */
[----:B------:R-:W-:Y:S01]  /*3640*/  ISETP.GE.AND P1, PT, R52, RZ, PT ;  /* 0x000000ff3400720c */ /* 0x000fe20003f26270 */
[----:B-1----:R-:W-:Y:S02]  /*3650*/  VIADD R52, R4, 0xfffffffe ;  /* 0xfffffffe04347836 */ /* 0x002fe40000000000 */
[----:B------:R-:W-:Y:S01]  /*3660*/  @!P6 IMAD.MOV R91, RZ, RZ, -R91 ;  /* 0x000000ffff5be224 */ /* 0x000fe200078e0a5b */
[----:B------:R-:W-:Y:S01]  /*3670*/  ISETP.NE.AND P6, PT, R45, RZ, PT ;  /* 0x000000ff2d00720c */ /* 0x000fe20003fc5270 */
[----:B------:R-:W-:Y:S01]  /*3680*/  @!P4 IMAD.MOV R85, RZ, RZ, -R85 ;  /* 0x000000ffff55c224 */ /* 0x000fe200078e0a55 */
[----:B------:R-:W-:Y:S01]  /*3690*/  ISETP.GT.U32.AND P4, PT, R2, R97, PT ;  /* 0x000000610200720c */ /* 0x000fe20003f84070 */
[--C-:B------:R-:W-:Y:S01]  /*36a0*/  @!P3 IMAD.IADD R95, R95, 0x1, -R2.reuse ;  /* 0x000000015f5fb824 */ /* 0x100fe200078e0a02 */
[----:B------:R-:W-:Y:S01]  /*36b0*/  SEL R8, R44, R7, !P6 ;  /* 0x000000072c087207 */ /* 0x000fe20007000000 */
[----:B--2---:R-:W-:Y:S01]  /*36c0*/  IMAD R250, R241, R47, RZ ;  /* 0x0000002ff1fa7224 */ /* 0x004fe200078e02ff */
[----:B------:R-:W-:Y:S01]  /*36d0*/  ISETP.GE.AND P3, PT, R70, RZ, PT ;  /* 0x000000ff4600720c */ /* 0x000fe20003f66270 */
[----:B------:R-:W-:Y:S01]  /*36e0*/  @!P0 IMAD.MOV R87, RZ, RZ, -R87 ;  /* 0x000000ffff578224 */ /* 0x000fe200078e0a57 */
[C---:B------:R-:W-:Y:S01]  /*36f0*/  SEL R9, R44.reuse, R9, !P6 ;  /* 0x000000092c097207 */ /* 0x040fe20007000000 */
[--C-:B------:R-:W-:Y:S01]  /*3700*/  @!P2 IMAD.IADD R93, R93, 0x1, -R2.reuse ;  /* 0x000000015d5da824 */ /* 0x100fe200078e0a02 */
[----:B------:R-:W-:Y:S01]  /*3710*/  SEL R10, R44, R10, !P6 ;  /* 0x0000000a2c0a7207 */ /* 0x000fe20007000000 */
[--C-:B------:R-:W-:Y:S01]  /*3720*/  @!P5 IMAD.IADD R101, R101, 0x1, -R2.reuse ;  /* 0x000000016565d824 */ /* 0x100fe200078e0a02 */
[----:B------:R-:W-:Y:S01]  /*3730*/  ISETP.GT.U32.AND P0, PT, R2, R99, PT ;  /* 0x000000630200720c */ /* 0x000fe20003f04070 */
[----:B----4-:R-:W-:Y:S01]  /*3740*/  IMAD R84, R8, UR7, RZ ;  /* 0x0000000708547c24 */ /* 0x010fe2000f8e02ff */
[----:B-----5:R-:W-:Y:S01]  /*3750*/  LEA R215, P5, R250, UR14, 0x2 ;  /* 0x0000000efad77c11 */ /* 0x020fe2000f8a10ff */
[----:B------:R-:W-:Y:S01]  /*3760*/  @!P1 IMAD.MOV R93, RZ, RZ, -R93 ;  /* 0x000000ffff5d9224 */ /* 0x000fe200078e0a5d */
[C---:B------:R-:W-:Y:S01]  /*3770*/  SEL R11, R44.reuse, R11, !P6 ;  /* 0x0000000b2c0b7207 */ /* 0x040fe20007000000 */
[--C-:B------:R-:W-:Y:S01]  /*3780*/  @!P4 IMAD.IADD R97, R97, 0x1, -R2.reuse ;  /* 0x000000016161c824 */ /* 0x100fe200078e0a02 */
[----:B------:R-:W-:Y:S01]  /*3790*/  SEL R12, R44, R12, !P6 ;  /* 0x0000000c2c0c7207 */ /* 0x000fe20007000000 */
[----:B------:R-:W-:Y:S01]  /*37a0*/  IMAD R86, R9, UR7, RZ ;  /* 0x0000000709567c24 */ /* 0x000fe2000f8e02ff */
[----:B------:R-:W-:Y:S01]  /*37b0*/  LEA.HI.X.SX32 R7, R250, UR15, 0x2, P5 ;  /* 0x0000000ffa077c11 */ /* 0x000fe2000a8f16ff */
[----:B------:R-:W-:Y:S01]  /*37c0*/  IMAD R88, R10, UR7, RZ ;  /* 0x000000070a587c24 */ /* 0x000fe2000f8e02ff */
[----:B------:R-:W-:Y:S01]  /*37d0*/  LEA R80, P1, R84, R215, 0x2 ;  /* 0x000000d754507211 */ /* 0x000fe200078210ff */
[----:B------:R-:W-:Y:S01]  /*37e0*/  @!P3 IMAD.MOV R97, RZ, RZ, -R97 ;  /* 0x000000ffff61b224 */ /* 0x000fe200078e0a61 */
[----:B------:R-:W-:Y:S01]  /*37f0*/  SEL R251, R44, R81, !P6 ;  /* 0x000000512cfb7207 */ /* 0x000fe20007000000 */
[----:B------:R1:W-:Y:S01]  /*3800*/  STL [R1+0xc8], R84 ;  /* 0x0000c85401007387 */ /* 0x0003e20000100800 */
[----:B------:R-:W-:Y:S01]  /*3810*/  LEA.HI.X.SX32 R81, R84, R7, 0x2, P1 ;  /* 0x0000000754517211 */ /* 0x000fe200008f16ff */
[----:B------:R-:W-:Y:S01]  /*3820*/  IMAD R90, R11, UR7, RZ ;  /* 0x000000070b5a7c24 */ /* 0x000fe2000f8e02ff */
[----:B------:R-:W-:Y:S01]  /*3830*/  ISETP.GE.AND P2, PT, R54, RZ, PT ;  /* 0x000000ff3600720c */ /* 0x000fe20003f46270 */
[----:B------:R-:W-:Y:S01]  /*3840*/  IMAD R92, R12, UR7, RZ ;  /* 0x000000070c5c7c24 */ /* 0x000fe2000f8e02ff */
[C---:B------:R-:W-:Y:S01]  /*3850*/  SEL R13, R44.reuse, R13, !P6 ;  /* 0x0000000d2c0d7207 */ /* 0x040fe20007000000 */
[----:B------:R2:W-:Y:S01]  /*3860*/  STL [R1+0xc4], R86 ;  /* 0x0000c45601007387 */ /* 0x0005e20000100800 */
[----:B------:R-:W-:Y:S01]  /*3870*/  SEL R14, R44, R14, !P6 ;  /* 0x0000000e2c0e7207 */ /* 0x000fe20007000000 */
[----:B------:R-:W-:Y:S01]  /*3880*/  @!P0 IMAD.IADD R99, R99, 0x1, -R2 ;  /* 0x0000000163638824 */ /* 0x000fe200078e0a02 */
[-C--:B------:R-:W-:Y:S01]  /*3890*/  LEA R82, P3, R86, R215.reuse, 0x2 ;  /* 0x000000d756527211 */ /* 0x080fe200078610ff */
[----:B------:R3:W-:Y:S01]  /*38a0*/  STL [R1+0xc0], R88 ;  /* 0x0000c05801007387 */ /* 0x0007e20000100800 */
[----:B-1----:R-:W-:Y:S01]  /*38b0*/  LEA R84, P1, R88, R215, 0x2 ;  /* 0x000000d758547211 */ /* 0x002fe200078210ff */
[----:B------:R-:W-:Y:S01]  /*38c0*/  IMAD R94, R13, UR7, RZ ;  /* 0x000000070d5e7c24 */ /* 0x000fe2000f8e02ff */
[----:B------:R-:W-:Y:S01]  /*38d0*/  SEL R248, R44, R83, !P6 ;  /* 0x000000532cf87207 */ /* 0x000fe20007000000 */
[----:B------:R-:W-:Y:S01]  /*38e0*/  IMAD R96, R14, UR7, RZ ;  /* 0x000000070e607c24 */ /* 0x000fe2000f8e02ff */
[----:B------:R-:W-:Y:S01]  /*38f0*/  SEL R247, R44, R85, !P6 ;  /* 0x000000552cf77207 */ /* 0x000fe20007000000 */
[----:B------:R1:W-:Y:S01]  /*3900*/  STL [R1+0xbc], R90 ;  /* 0x0000bc5a01007387 */ /* 0x0003e20000100800 */
[-C--:B------:R-:W-:Y:S01]  /*3910*/  LEA.HI.X.SX32 R83, R86, R7.reuse, 0x2, P3 ;  /* 0x0000000756537211 */ /* 0x080fe200018f16ff */
[----:B------:R-:W-:Y:S01]  /*3920*/  @!P2 IMAD.MOV R95, RZ, RZ, -R95 ;  /* 0x000000ffff5fa224 */ /* 0x000fe200078e0a5f */
[----:B------:R-:W-:Y:S01]  /*3930*/  LEA.HI.X.SX32 R85, R88, R7, 0x2, P1 ;  /* 0x0000000758557211 */ /* 0x000fe200008f16ff */
[----:B------:R4:W-:Y:S01]  /*3940*/  STL [R1+0xb8], R92 ;  /* 0x0000b85c01007387 */ /* 0x0009e20000100800 */
[----:B------:R-:W-:Y:S01]  /*3950*/  ISETP.GE.AND P4, PT, R72, RZ, PT ;  /* 0x000000ff4800720c */ /* 0x000fe20003f86270 */
[----:B------:R-:W-:Y:S01]  /*3960*/  IMAD R251, R251, UR7, RZ ;  /* 0x00000007fbfb7c24 */ /* 0x000fe2000f8e02ff */
[----:B------:R-:W-:Y:S01]  /*3970*/  ISETP.GE.AND P0, PT, R50, RZ, PT ;  /* 0x000000ff3200720c */ /* 0x000fe20003f06270 */
[----:B------:R5:W-:Y:S01]  /*3980*/  STL [R1+0xb4], R94 ;  /* 0x0000b45e01007387 */ /* 0x000be20000100800 */
[----:B------:R-:W-:Y:S01]  /*3990*/  SEL R15, R44, R15, !P6 ;  /* 0x0000000f2c0f7207 */ /* 0x000fe20007000000 */
[----:B------:R-:W-:Y:S01]  /*39a0*/  IMAD R248, R248, UR7, RZ ;  /* 0x00000007f8f87c24 */ /* 0x000fe2000f8e02ff */
[----:B------:R-:W-:Y:S01]  /*39b0*/  SEL R16, R44, R16, !P6 ;  /* 0x000000102c107207 */ /* 0x000fe20007000000 */
[----:B------:R1:W-:Y:S01]  /*39c0*/  STL [R1+0xb0], R96 ;  /* 0x0000b06001007387 */ /* 0x0003e20000100800 */
[-C--:B--2---:R-:W-:Y:S01]  /*39d0*/  LEA R86, P3, R90, R215.reuse, 0x2 ;  /* 0x000000d75a567211 */ /* 0x084fe200078610ff */
[----:B------:R-:W-:Y:S01]  /*39e0*/  IMAD R98, R15, UR7, RZ ;  /* 0x000000070f627c24 */ /* 0x000fe2000f8e02ff */
[----:B---3--:R-:W-:Y:S01]  /*39f0*/  LEA R88, P1, R92, R215, 0x2 ;  /* 0x000000d75c587211 */ /* 0x008fe200078210ff */
[----:B------:R-:W-:Y:S01]  /*3a00*/  IMAD R100, R16, UR7, RZ ;  /* 0x0000000710647c24 */ /* 0x000fe2000f8e02ff */
[C---:B------:R-:W-:Y:S01]  /*3a10*/  SEL R246, R44.reuse, R87, !P6 ;  /* 0x000000572cf67207 */ /* 0x040fe20007000000 */
[----:B------:R-:W-:Y:S01]  /*3a20*/  @!P4 IMAD.MOV R99, RZ, RZ, -R99 ;  /* 0x000000ffff63c224 */ /* 0x000fe200078e0a63 */
[----:B------:R-:W-:Y:S01]  /*3a30*/  SEL R245, R44, R89, !P6 ;  /* 0x000000592cf57207 */ /* 0x000fe20007000000 */
[----:B------:R-:W-:Y:S01]  /*3a40*/  @!P0 IMAD.MOV R101, RZ, RZ, -R101 ;  /* 0x000000ffff658224 */ /* 0x000fe200078e0a65 */
[-C--:B------:R-:W-:Y:S01]  /*3a50*/  LEA.HI.X.SX32 R87, R90, R7.reuse, 0x2, P3 ;  /* 0x000000075a577211 */ /* 0x080fe200018f16ff */
[----:B------:R2:W-:Y:S01]  /*3a60*/  STL [R1+0xac], R98 ;  /* 0x0000ac6201007387 */ /* 0x0005e20000100800 */
[----:B------:R-:W-:Y:S01]  /*3a70*/  LEA.HI.X.SX32 R89, R92, R7, 0x2, P1 ;  /* 0x000000075c597211 */ /* 0x000fe200008f16ff */
[----:B------:R-:W-:Y:S01]  /*3a80*/  IMAD R247, R247, UR7, RZ ;  /* 0x00000007f7f77c24 */ /* 0x000fe2000f8e02ff */
[C---:B------:R-:W-:Y:S01]  /*3a90*/  SEL R17, R44.reuse, R17, !P6 ;  /* 0x000000112c117207 */ /* 0x040fe20007000000 */
[----:B------:R3:W-:Y:S01]  /*3aa0*/  STL [R1+0xa8], R100 ;  /* 0x0000a86401007387 */ /* 0x0007e20000100800 */
[----:B------:R-:W-:Y:S01]  /*3ab0*/  SEL R18, R44, R18, !P6 ;  /* 0x000000122c127207 */ /* 0x000fe20007000000 */
[----:B------:R-:W-:Y:S01]  /*3ac0*/  IMAD R246, R246, UR7, RZ ;  /* 0x00000007f6f67c24 */ /* 0x000fe2000f8e02ff */
[-C--:B-1----:R-:W-:Y:S01]  /*3ad0*/  LEA R90, P3, R94, R215.reuse, 0x2 ;  /* 0x000000d75e5a7211 */ /* 0x082fe200078610ff */
[----:B------:R-:W-:Y:S01]  /*3ae0*/  IMAD R102, R17, UR7, RZ ;  /* 0x0000000711667c24 */ /* 0x000fe2000f8e02ff */
[----:B----4-:R-:W-:Y:S01]  /*3af0*/  LEA R92, P1, R96, R215, 0x2 ;  /* 0x000000d7605c7211 */ /* 0x010fe200078210ff */
[----:B------:R-:W-:Y:S01]  /*3b00*/  IMAD R104, R18, UR7, RZ ;  /* 0x0000000712687c24 */ /* 0x000fe2000f8e02ff */
[C---:B------:R-:W-:Y:S01]  /*3b10*/  SEL R244, R44.reuse, R91, !P6 ;  /* 0x0000005b2cf47207 */ /* 0x040fe20007000000 */
[----:B------:R-:W-:Y:S01]  /*3b20*/  IMAD R245, R245, UR7, RZ ;  /* 0x00000007f5f57c24 */ /* 0x000fe2000f8e02ff */
[----:B------:R-:W-:Y:S01]  /*3b30*/  SEL R243, R44, R93, !P6 ;  /* 0x0000005d2cf37207 */ /* 0x000fe20007000000 */
[----:B------:R1:W-:Y:S01]  /*3b40*/  STL [R1+0xa4], R102 ;  /* 0x0000a46601007387 */ /* 0x0003e20000100800 */
[-C--:B------:R-:W-:Y:S01]  /*3b50*/  LEA.HI.X.SX32 R91, R94, R7.reuse, 0x2, P3 ;  /* 0x000000075e5b7211 */ /* 0x080fe200018f16ff */
[----:B------:R-:W-:Y:S01]  /*3b60*/  IMAD R244, R244, UR7, RZ ;  /* 0x00000007f4f47c24 */ /* 0x000fe2000f8e02ff */
[----:B------:R-:W-:Y:S01]  /*3b70*/  LEA.HI.X.SX32 R93, R96, R7, 0x2, P1 ;  /* 0x00000007605d7211 */ /* 0x000fe200008f16ff */
[----:B------:R4:W-:Y:S01]  /*3b80*/  STL [R1+0xa0], R104 ;  /* 0x0000a06801007387 */ /* 0x0009e20000100800 */
[C---:B------:R-:W-:Y:S01]  /*3b90*/  SEL R19, R44.reuse, R19, !P6 ;  /* 0x000000132c137207 */ /* 0x040fe20007000000 */
[----:B------:R-:W-:Y:S01]  /*3ba0*/  IMAD R243, R243, UR7, RZ ;  /* 0x00000007f3f37c24 */ /* 0x000fe2000f8e02ff */
[----:B------:R-:W-:Y:S01]  /*3bb0*/  SEL R20, R44, R20, !P6 ;  /* 0x000000142c147207 */ /* 0x000fe20007000000 */
[----:B------:R-:W-:Y:S01]  /*3bc0*/  VIADD R54, R4, 0xfffffffd ;  /* 0xfffffffd04367836 */ /* 0x000fe20000000000 */
[-C--:B-----5:R-:W-:Y:S01]  /*3bd0*/  LEA R94, P3, R98, R215.reuse, 0x2 ;  /* 0x000000d7625e7211 */ /* 0x0a0fe200078610ff */
[----:B------:R-:W-:Y:S01]  /*3be0*/  IMAD R106, R19, UR7, RZ ;  /* 0x00000007136a7c24 */ /* 0x000fe2000f8e02ff */
[----:B------:R-:W-:Y:S01]  /*3bf0*/  LEA R96, P1, R100, R215, 0x2 ;  /* 0x000000d764607211 */ /* 0x000fe200078210ff */
[----:B------:R-:W-:Y:S01]  /*3c00*/  IMAD R108, R20, UR7, RZ ;  /* 0x00000007146c7c24 */ /* 0x000fe2000f8e02ff */
[----:B------:R-:W-:Y:S01]  /*3c10*/  SEL R242, R44, R95, !P6 ;  /* 0x0000005f2cf27207 */ /* 0x000fe20007000000 */
[----:B------:R-:W-:Y:S01]  /*3c20*/  VIADD R2, R4, 0xffffffe0 ;  /* 0xffffffe004027836 */ /* 0x000fe20000000000 */
        /* <DEDUP_REMOVED lines=9> */
[----:B------:R-:W-:Y:S01]  /*3cc0*/  IMAD R232, R46, 0x24, RZ ;  /* 0x000000242ee87824 */ /* 0x000fe200078e02ff */
[-C--:B--2---:R-:W-:Y:S01]  /*3cd0*/  LEA R98, P3, R102, R215.reuse, 0x2 ;  /* 0x000000d766627211 */ /* 0x084fe200078610ff */
[----:B------:R-:W-:Y:S01]  /*3ce0*/  IMAD R110, R21, UR7, RZ ;  /* 0x00000007156e7c24 */ /* 0x000fe2000f8e02ff */
[----:B---3--:R-:W-:Y:S01]  /*3cf0*/  LEA R100, P1, R104, R215, 0x2 ;  /* 0x000000d768647211 */ /* 0x008fe200078210ff */
[----:B------:R-:W-:Y:S01]  /*3d00*/  IMAD R112, R22, UR7, RZ ;  /* 0x0000000716707c24 */ /* 0x000fe2000f8e02ff */
[----:B------:R-:W-:Y:S01]  /*3d10*/  SEL R238, R44, R99, !P6 ;  /* 0x000000632cee7207 */ /* 0x000fe20007000000 */
[----:B------:R-:W-:Y:S01]  /*3d20*/  IMAD R21, R46, 0xc, RZ ;  /* 0x0000000c2e157824 */ /* 0x000fe200078e02ff */
[----:B------:R-:W-:Y:S01]  /*3d30*/  SEL R45, R44, R101, !P6 ;  /* 0x000000652c2d7207 */ /* 0x000fe20007000000 */
[----:B------:R2:W-:Y:S01]  /*3d40*/  STL [R1+0x94], R110 ;  /* 0x0000946e01007387 */ /* 0x0005e20000100800 */
[-C--:B------:R-:W-:Y:S01]  /*3d50*/  LEA.HI.X.SX32 R99, R102, R7.reuse, 0x2, P3 ;  /* 0x0000000766637211 */ /* 0x080fe200018f16ff */
[----:B------:R-:W-:Y:S01]  /*3d60*/  IMAD R22, R46, 0xb, RZ ;  /* 0x0000000b2e167824 */ /* 0x000fe200078e02ff */
[----:B------:R-:W-:Y:S01]  /*3d70*/  LEA.HI.X.SX32 R101, R104, R7, 0x2, P1 ;  /* 0x0000000768657211 */ /* 0x000fe200008f16ff */
[----:B------:R3:W-:Y:S01]  /*3d80*/  STL [R1+0x90], R112 ;  /* 0x0000907001007387 */ /* 0x0007e20000100800 */
[----:B------:R-:W-:Y:S01]  /*3d90*/  SEL R23, R44, R23, !P6 ;  /* 0x000000172c177207 */ /* 0x000fe20007000000 */
[----:B------:R-:W-:Y:S01]  /*3da0*/  IMAD R238, R238, UR7, RZ ;  /* 0x00000007eeee7c24 */ /* 0x000fe2000f8e02ff */
[----:B------:R-:W-:Y:S01]  /*3db0*/  SEL R24, R44, R24, !P6 ;  /* 0x000000182c187207 */ /* 0x000fe20007000000 */
[----:B------:R-:W-:Y:S01]  /*3dc0*/  IMAD R45, R45, UR7, RZ ;  /* 0x000000072d2d7c24 */ /* 0x000fe2000f8e02ff */
[-C--:B-1----:R-:W-:Y:S01]  /*3dd0*/  LEA R102, P3, R106, R215.reuse, 0x2 ;  /* 0x000000d76a667211 */ /* 0x082fe200078610ff */
[----:B------:R-:W-:Y:S01]  /*3de0*/  IMAD R114, R23, UR7, RZ ;  /* 0x0000000717727c24 */ /* 0x000fe2000f8e02ff */
[----:B----4-:R-:W-:Y:S01]  /*3df0*/  LEA R104, P1, R108, R215, 0x2 ;  /* 0x000000d76c687211 */ /* 0x010fe200078210ff */
[----:B------:R-:W-:Y:S01]  /*3e00*/  IMAD R116, R24, UR7, RZ ;  /* 0x0000000718747c24 */ /* 0x000fe2000f8e02ff */
[-C--:B------:R-:W-:Y:S01]  /*3e10*/  LEA.HI.X.SX32 R103, R106, R7.reuse, 0x2, P3 ;  /* 0x000000076a677211 */ /* 0x080fe200018f16ff */
[----:B------:R-:W-:Y:S01]  /*3e20*/  IMAD.SHL.U32 R24, R46, 0x8, RZ ;  /* 0x000000082e187824 */ /* 0x000fe200078e00ff */
[----:B------:R-:W-:Y:S01]  /*3e30*/  LEA.HI.X.SX32 R105, R108, R7, 0x2, P1 ;  /* 0x000000076c697211 */ /* 0x000fe200008f16ff */
[----:B------:R1:W-:Y:S01]  /*3e40*/  STL [R1+0x8c], R114 ;  /* 0x00008c7201007387 */ /* 0x0003e20000100800 */
[----:B------:R-:W-:Y:S01]  /*3e50*/  SEL R25, R44, R25, !P6 ;  /* 0x000000192c197207 */ /* 0x000fe20007000000 */
[----:B------:R-:W-:Y:S01]  /*3e60*/  IMAD R23, R46, 0xa, RZ ;  /* 0x0000000a2e177824 */ /* 0x000fe200078e02ff */
[----:B------:R-:W-:Y:S01]  /*3e70*/  SEL R26, R44, R26, !P6 ;  /* 0x0000001a2c1a7207 */ /* 0x000fe20007000000 */
[----:B------:R4:W-:Y:S01]  /*3e80*/  STL [R1+0x88], R116 ;  /* 0x0000887401007387 */ /* 0x0009e20000100800 */
[-C--:B-----5:R-:W-:Y:S01]  /*3e90*/  LEA R106, P3, R110, R215.reuse, 0x2 ;  /* 0x000000d76e6a7211 */ /* 0x0a0fe200078610ff */
[----:B------:R-:W-:Y:S01]  /*3ea0*/  IMAD R118, R25, UR7, RZ ;  /* 0x0000000719767c24 */ /* 0x000fe2000f8e02ff */
[----:B------:R-:W-:Y:S01]  /*3eb0*/  LEA R108, P1, R112, R215, 0x2 ;  /* 0x000000d7706c7211 */ /* 0x000fe200078210ff */
[----:B------:R-:W-:Y:S01]  /*3ec0*/  IMAD R120, R26, UR7, RZ ;  /* 0x000000071a787c24 */ /* 0x000fe2000f8e02ff */
[-C--:B------:R-:W-:Y:S01]  /*3ed0*/  LEA.HI.X.SX32 R107, R110, R7.reuse, 0x2, P3 ;  /* 0x000000076e6b7211 */ /* 0x080fe200018f16ff */
[----:B------:R-:W-:Y:S01]  /*3ee0*/  IMAD R26, R46, 0x6, RZ ;  /* 0x000000062e1a7824 */ /* 0x000fe200078e02ff */
[----:B------:R-:W-:Y:S01]  /*3ef0*/  LEA.HI.X.SX32 R109, R112, R7, 0x2, P1 ;  /* 0x00000007706d7211 */ /* 0x000fe200008f16ff */
[----:B------:R5:W-:Y:S01]  /*3f00*/  STL [R1+0x84], R118 ;  /* 0x0000847601007387 */ /* 0x000be20000100800 */
[----:B------:R-:W-:Y:S01]  /*3f10*/  SEL R27, R44, R27, !P6 ;  /* 0x0000001b2c1b7207 */ /* 0x000fe20007000000 */
[----:B------:R-:W-:Y:S01]  /*3f20*/  IMAD R25, R46, 0x7, RZ ;  /* 0x000000072e197824 */ /* 0x000fe200078e02ff */
[----:B------:R-:W-:Y:S01]  /*3f30*/  SEL R28, R44, R28, !P6 ;  /* 0x0000001c2c1c7207 */ /* 0x000fe20007000000 */
[----:B------:R1:W-:Y:S01]  /*3f40*/  STL [R1+0x80], R120 ;  /* 0x0000807801007387 */ /* 0x0003e20000100800 */
[-C--:B--2---:R-:W-:Y:S01]  /*3f50*/  LEA R110, P3, R114, R215.reuse, 0x2 ;  /* 0x000000d7726e7211 */ /* 0x084fe200078610ff */
[----:B------:R-:W-:Y:S01]  /*3f60*/  IMAD R122, R27, UR7, RZ ;  /* 0x000000071b7a7c24 */ /* 0x000fe2000f8e02ff */
[----:B---3--:R-:W-:Y:S01]  /*3f70*/  LEA R112, P1, R116, R215, 0x2 ;  /* 0x000000d774707211 */ /* 0x008fe200078210ff */
        /* <DEDUP_REMOVED lines=38> */
[----:B------:R-:W-:Y:S01]  /*41e0*/  IMAD R60, R46, 0x48, RZ ;  /* 0x000000482e3c7824 */ /* 0x000fe200078e02ff */
[----:B------:R-:W-:Y:S01]  /*41f0*/  LEA.HI.X.SX32 R125, R128, R7, 0x2, P1 ;  /* 0x00000007807d7211 */ /* 0x000fe200008f16ff */
[----:B------:R-:W-:Y:S01]  /*4200*/  STL [R1+0x64], R78 ;  /* 0x0000644e01007387 */ /* 0x000fe20000100800 */
[----:B------:R-:W-:Y:S01]  /*4210*/  SEL R35, R44, R35, !P6 ;  /* 0x000000232c237207 */ /* 0x000fe20007000000 */
[----:B------:R-:W-:Y:S01]  /*4220*/  IMAD R62, R46, 0x4c, RZ ;  /* 0x0000004c2e3e7824 */ /* 0x000fe200078e02ff */
[----:B------:R-:W-:Y:S01]  /*4230*/  SEL R36, R44, R36, !P6 ;  /* 0x000000242c247207 */ /* 0x000fe20007000000 */
[----:B------:R-:W-:Y:S01]  /*4240*/  STL [R1+0x60], R76 ;  /* 0x0000604c01007387 */ /* 0x000fe20000100800 */
[-C--:B-1----:R-:W-:Y:S01]  /*4250*/  LEA R126, P3, R130, R215.reuse, 0x2 ;  /* 0x000000d7827e7211 */ /* 0x082fe200078610ff */
[----:B------:R-:W-:Y:S01]  /*4260*/  IMAD R74, R35, UR7, RZ ;  /* 0x00000007234a7c24 */ /* 0x000fe2000f8e02ff */
[----:B----4-:R-:W-:Y:S01]  /*4270*/  LEA R128, P1, R132, R215, 0x2 ;  /* 0x000000d784807211 */ /* 0x010fe200078210ff */
        /* <DEDUP_REMOVED lines=17> */
[----:B------:R-:W-:-:S02]  /*4390*/  SEL R50, R44, R39, !P6 ;  /* 0x000000272c327207 */ /* 0x000fc40007000000 */
[----:B------:R-:W-:Y:S01]  /*43a0*/  SEL R40, R44, R40, !P6 ;  /* 0x000000282c287207 */ /* 0x000fe20007000000 */
[----:B------:R3:W-:Y:S01]  /*43b0*/  STL [R1+0x50], R19 ;  /* 0x0000501301007387 */ /* 0x0007e20000100800 */
[-C--:B------:R-:W-:Y:S01]  /*43c0*/  LEA R134, P3, R74, R215.reuse, 0x2 ;  /* 0x000000d74a867211 */ /* 0x080fe200078610ff */
        /* <DEDUP_REMOVED lines=8> */
[----:B-1----:R-:W-:Y:S01]  /*4450*/  IMAD R20, R46, 0xd, RZ ;  /* 0x0000000d2e147824 */ /* 0x002fe200078e02ff */
[----:B------:R-:W-:Y:S01]  /*4460*/  SEL R42, R44, R42, !P6 ;  /* 0x0000002a2c2a7207 */ /* 0x000fe20007000000 */
[----:B------:R1:W-:Y:S01]  /*4470*/  STL [R1+0x48], R18 ;  /* 0x0000481201007387 */ /* 0x0003e20000100800 */
[-C--:B------:R-:W-:Y:S01]  /*4480*/  LEA R138, P3, R13, R215.reuse, 0x2 ;  /* 0x000000d70d8a7211 */ /* 0x080fe200078610ff */
[----:B------:R-:W-:Y:S01]  /*4490*/  IMAD R12, R41, UR7, RZ ;  /* 0x00000007290c7c24 */ /* 0x000fe2000f8e02ff */
[----:B------:R-:W-:Y:S01]  /*44a0*/  LEA R140, P1, R19, R215, 0x2 ;  /* 0x000000d7138c7211 */ /* 0x000fe200078210ff */
[----:B------:R-:W-:Y:S01]  /*44b0*/  IMAD R17, R42, UR7, RZ ;  /* 0x000000072a117c24 */ /* 0x000fe2000f8e02ff */
[----:B------:R-:W-:-:S02]  /*44c0*/  SEL R43, R44, R43, !P6 ;  /* 0x0000002b2c2b7207 */ /* 0x000fc40007000000 */
[C---:B------:R-:W-:Y:S01]  /*44d0*/  SEL R49, R44.reuse, R49, !P6 ;  /* 0x000000312c317207 */ /* 0x040fe20007000000 */
[----:B------:R5:W-:Y:S01]  /*44e0*/  STL [R1+0x44], R12 ;  /* 0x0000440c01007387 */ /* 0x000be20000100800 */
[C---:B------:R-:W-:Y:S02]  /*44f0*/  SEL R51, R44.reuse, R51, !P6 ;  /* 0x000000332c337207 */ /* 0x040fe40007000000 */
[C---:B------:R-:W-:Y:S01]  /*4500*/  SEL R53, R44.reuse, R53, !P6 ;  /* 0x000000352c357207 */ /* 0x040fe20007000000 */
[----:B------:R-:W-:Y:S01]  /*4510*/  IMAD R16, R49, UR7, RZ ;  /* 0x0000000731107c24 */ /* 0x000fe2000f8e02ff */
        /* <DEDUP_REMOVED lines=11> */
[----:B------:R1:W-:Y:S01]  /*45d0*/  STL [R1+0x40], R17 ;  /* 0x0000401101007387 */ /* 0x0003e20000100800 */
[----:B------:R-:W-:-:S02]  /*45e0*/  SEL R67, R44, R67, !P6 ;  /* 0x000000432c437207 */ /* 0x000fc40007000000 */
[C---:B------:R-:W-:Y:S02]  /*45f0*/  SEL R69, R44.reuse, R69, !P6 ;  /* 0x000000452c457207 */ /* 0x040fe40007000000 */
[C---:B------:R-:W-:Y:S02]  /*4600*/  SEL R71, R44.reuse, R71, !P6 ;  /* 0x000000472c477207 */ /* 0x040fe40007000000 */
[C---:B------:R-:W-:Y:S02]  /*4610*/  SEL R73, R44.reuse, R73, !P6 ;  /* 0x000000492c497207 */ /* 0x040fe40007000000 */
[C---:B------:R-:W-:Y:S02]  /*4620*/  SEL R75, R44.reuse, R75, !P6 ;  /* 0x0000004b2c4b7207 */ /* 0x040fe40007000000 */
[C---:B------:R-:W-:Y:S02]  /*4630*/  SEL R77, R44.reuse, R77, !P6 ;  /* 0x0000004d2c4d7207 */ /* 0x040fe40007000000 */
[----:B------:R-:W-:-:S02]  /*4640*/  SEL R252, R44, R79, !P6 ;  /* 0x0000004f2cfc7207 */ /* 0x000fc40007000000 */
[----:B------:R-:W-:Y:S01]  /*4650*/  SEL R44, R44, R6, !P6 ;  /* 0x000000062c2c7207 */ /* 0x000fe20007000000 */
[----:B------:R-:W-:Y:S01]  /*4660*/  VIADD R6, R4, 0xffffffff ;  /* 0xffffffff04067836 */ /* 0x000fe20000000000 */
[-C--:B------:R-:W-:Y:S01]  /*4670*/  LEA.HI.X.SX32 R139, R13, R7.reuse, 0x2, P3 ;  /* 0x000000070d8b7211 */ /* 0x080fe200018f16ff */
[----:B--2---:R-:W-:Y:S01]  /*4680*/  IMAD R13, R61, UR7, RZ ;  /* 0x000000073d0d7c24 */ /* 0x004fe2000f8e02ff */
[----:B------:R-:W-:Y:S01]  /*4690*/  LEA.HI.X.SX32 R141, R19, R7, 0x2, P1 ;  /* 0x00000007138d7211 */ /* 0x000fe200008f16ff */
[----:B------:R-:W-:Y:S01]  /*46a0*/  IMAD R252, R252, UR7, RZ ;  /* 0x00000007fcfc7c24 */ /* 0x000fe2000f8e02ff */
[-C--:B------:R-:W-:Y:S01]  /*46b0*/  LEA R142, P3, R8, R215.reuse, 0x2 ;  /* 0x000000d7088e7211 */ /* 0x080fe200078610ff */
[----:B---3--:R-:W-:Y:S01]  /*46c0*/  IMAD R19, R46, 0xe, RZ ;  /* 0x0000000e2e137824 */ /* 0x008fe200078e02ff */
[----:B------:R-:W-:Y:S01]  /*46d0*/  LEA R144, P1, R18, R215, 0x2 ;  /* 0x000000d712907211 */ /* 0x000fe200078210ff */
[----:B------:R-:W-:Y:S01]  /*46e0*/  IMAD R44, R44, UR7, RZ ;  /* 0x000000072c2c7c24 */ /* 0x000fe2000f8e02ff */
[----:B------:R-:W-:Y:S01]  /*46f0*/  ISETP.GE.U32.AND P2, PT, R6, 0x7fffffe0, PT ;  /* 0x7fffffe00600780c */ /* 0x000fe20003f46070 */
[----:B------:R-:W-:Y:S01]  /*4700*/  IMAD R6, R43, UR7, RZ ;  /* 0x000000072b067c24 */ /* 0x000fe2000f8e02ff */
[-C--:B------:R-:W-:Y:S01]  /*4710*/  LEA.HI.X.SX32 R143, R8, R7.reuse, 0x2, P3 ;  /* 0x00000007088f7211 */ /* 0x080fe200018f16ff */
[----:B----4-:R-:W-:Y:S01]  /*4720*/  IMAD R8, R63, UR7, RZ ;  /* 0x000000073f087c24 */ /* 0x010fe2000f8e02ff */
[----:B------:R-:W-:Y:S01]  /*4730*/  LEA.HI.X.SX32 R145, R18, R7, 0x2, P1 ;  /* 0x0000000712917211 */ /* 0x000fe200008f16ff */
[----:B-1----:R-:W-:Y:S01]  /*4740*/  IMAD R18, R46, 0xf, RZ ;  /* 0x0000000f2e127824 */ /* 0x002fe200078e02ff */
[-C--:B------:R-:W-:Y:S01]  /*4750*/  LEA R146, P3, R12, R215.reuse, 0x2 ;  /* 0x000000d70c927211 */ /* 0x080fe200078610ff */
[----:B------:R1:W-:Y:S01]  /*4760*/  STL [R1+0x3c], R6 ;  /* 0x00003c0601007387 */ /* 0x0003e20000100800 */
[----:B------:R-:W-:-:S02]  /*4770*/  LEA R148, P1, R17, R215, 0x2 ;  /* 0x000000d711947211 */ /* 0x000fc400078210ff */
[-C--:B------:R-:W-:Y:S01]  /*4780*/  LEA.HI.X.SX32 R147, R12, R7.reuse, 0x2, P3 ;  /* 0x000000070c937211 */ /* 0x080fe200018f16ff */
[----:B-----5:R-:W-:Y:S01]  /*4790*/  IMAD R12, R65, UR7, RZ ;  /* 0x00000007410c7c24 */ /* 0x020fe2000f8e02ff */
[----:B------:R-:W-:Y:S01]  /*47a0*/  LEA.HI.X.SX32 R149, R17, R7, 0x2, P1 ;  /* 0x0000000711957211 */ /* 0x000fe200008f16ff */
[----:B------:R2:W-:Y:S01]  /*47b0*/  STL [R1+0x38], R16 ;  /* 0x0000381001007387 */ /* 0x0005e20000100800 */
[-C--:B------:R-:W-:Y:S01]  /*47c0*/  LEA R150, P3, R6, R215.reuse, 0x2 ;  /* 0x000000d706967211 */ /* 0x080fe200078610ff */
[----:B------:R-:W-:Y:S01]  /*47d0*/  IMAD.SHL.U32 R17, R46, 0x10, RZ ;  /* 0x000000102e117824 */ /* 0x000fe200078e00ff */
[----:B------:R-:W-:Y:S01]  /*47e0*/  LEA R152, P1, R16, R215, 0x2 ;  /* 0x000000d710987211 */ /* 0x000fe200078210ff */
[----:B------:R3:W-:Y:S01]  /*47f0*/  STL [R1+0x34], R11 ;  /* 0x0000340b01007387 */ /* 0x0007e20000100800 */
[-C--:B------:R-:W-:Y:S01]  /*4800*/  LEA.HI.X.SX32 R151, R6, R7.reuse, 0x2, P3 ;  /* 0x0000000706977211 */ /* 0x080fe200018f16ff */
[----:B-1----:R-:W-:Y:S01]  /*4810*/  IMAD R6, R67, UR7, RZ ;  /* 0x0000000743067c24 */ /* 0x002fe2000f8e02ff */
[----:B------:R-:W-:Y:S01]  /*4820*/  LEA.HI.X.SX32 R153, R16, R7, 0x2, P1 ;  /* 0x0000000710997211 */ /* 0x000fe200008f16ff */
[----:B------:R1:W-:Y:S01]  /*4830*/  STL [R1+0x30], R15 ;  /* 0x0000300f01007387 */ /* 0x0003e20000100800 */
[-C--:B------:R-:W-:Y:S01]  /*4840*/  LEA R154, P3, R11, R215.reuse, 0x2 ;  /* 0x000000d70b9a7211 */ /* 0x080fe200078610ff */
[----:B--2---:R-:W-:Y:S01]  /*4850*/  IMAD R16, R46, 0x11, RZ ;  /* 0x000000112e107824 */ /* 0x004fe200078e02ff */
[----:B------:R-:W-:Y:S01]  /*4860*/  LEA R156, P1, R15, R215, 0x2 ;  /* 0x000000d70f9c7211 */ /* 0x000fe200078210ff */
[----:B------:R2:W-:Y:S01]  /*4870*/  STL [R1+0x2c], R10 ;  /* 0x00002c0a01007387 */ /* 0x0005e20000100800 */
[-C--:B------:R-:W-:Y:S01]  /*4880*/  LEA.HI.X.SX32 R155, R11, R7.reuse, 0x2, P3 ;  /* 0x000000070b9b7211 */ /* 0x080fe200018f16ff */
[----:B---3--:R-:W-:Y:S01]  /*4890*/  IMAD R11, R69, UR7, RZ ;  /* 0x00000007450b7c24 */ /* 0x008fe2000f8e02ff */
[----:B------:R-:W-:Y:S01]  /*48a0*/  LEA.HI.X.SX32 R157, R15, R7, 0x2, P1 ;  /* 0x000000070f9d7211 */ /* 0x000fe200008f16ff */
[----:B------:R3:W-:Y:S01]  /*48b0*/  STL [R1+0x28], R14 ;  /* 0x0000280e01007387 */ /* 0x0007e20000100800 */
[-C--:B------:R-:W-:Y:S01]  /*48c0*/  LEA R158, P3, R10, R215.reuse, 0x2 ;  /* 0x000000d70a9e7211 */ /* 0x080fe200078610ff */
[----:B-1----:R-:W-:Y:S01]  /*48d0*/  IMAD R15, R46, 0x12, RZ ;  /* 0x000000122e0f7824 */ /* 0x002fe200078e02ff */
[----:B------:R-:W-:Y:S01]  /*48e0*/  LEA R160, P1, R14, R215, 0x2 ;  /* 0x000000d70ea07211 */ /* 0x000fe200078210ff */
[----:B------:R1:W-:Y:S01]  /*48f0*/  STL [R1+0x24], R9 ;  /* 0x0000240901007387 */ /* 0x0003e20000100800 */
[-C--:B------:R-:W-:Y:S01]  /*4900*/  LEA.HI.X.SX32 R159, R10, R7.reuse, 0x2, P3 ;  /* 0x000000070a9f7211 */ /* 0x080fe200018f16ff */
[----:B--2---:R-:W-:Y:S01]  /*4910*/  IMAD R10, R71, UR7, RZ ;  /* 0x00000007470a7c24 */ /* 0x004fe2000f8e02ff */
[----:B------:R-:W-:Y:S01]  /*4920*/  LEA.HI.X.SX32 R161, R14, R7, 0x2, P1 ;  /* 0x000000070ea17211 */ /* 0x000fe200008f16ff */
[----:B------:R2:W-:Y:S01]  /*4930*/  STL [R1+0x20], R13 ;  /* 0x0000200d01007387 */ /* 0x0005e20000100800 */
[-C--:B------:R-:W-:Y:S01]  /*4940*/  LEA R162, P3, R9, R215.reuse, 0x2 ;  /* 0x000000d709a27211 */ /* 0x080fe200078610ff */
[----:B---3--:R-:W-:Y:S01]  /*4950*/  IMAD R14, R46, 0x13, RZ ;  /* 0x000000132e0e7824 */ /* 0x008fe200078e02ff */
        /* <DEDUP_REMOVED lines=22> */
[CC--:B------:R-:W-:Y:S01]  /*4ac0*/  LEA R176, P1, R9.reuse, R215.reuse, 0x2 ;  /* 0x000000d709b07211 */ /* 0x0c0fe200078210ff */
[----:B---3--:R-:W-:Y:S01]  /*4ad0*/  IMAD R11, R46, 0x16, RZ ;  /* 0x000000162e0b7824 */ /* 0x008fe200078e02ff */
[----:B------:R-:W-:Y:S01]  /*4ae0*/  LEA R174, P3, R10, R215, 0x2 ;  /* 0x000000d70aae7211 */ /* 0x000fe200078610ff */
[----:B------:R-:W-:Y:S01]  /*4af0*/  STL [R1+0x4], R8 ;  /* 0x0000040801007387 */ /* 0x000fe20000100800 */
[----:B------:R-:W-:-:S02]  /*4b00*/  LEA.HI.X.SX32 R177, R9, R7, 0x2, P1 ;  /* 0x0000000709b17211 */ /* 0x000fc400008f16ff */
[----:B------:R-:W-:Y:S01]  /*4b10*/  LEA R180, P1, R6, R215, 0x2 ;  /* 0x000000d706b47211 */ /* 0x000fe200078210ff */
[----:B------:R3:W-:Y:S01]  /*4b20*/  STL [R1], R6 ;  /* 0x0000000601007387 */ /* 0x0007e20000100800 */
[-C--:B------:R-:W-:Y:S01]  /*4b30*/  LEA.HI.X.SX32 R175, R10, R7.reuse, 0x2, P3 ;  /* 0x000000070aaf7211 */ /* 0x080fe200018f16ff */
[----:B-1----:R-:W-:Y:S01]  /*4b40*/  IMAD R10, R46, 0x3, RZ ;  /* 0x000000032e0a7824 */ /* 0x002fe200078e02ff */
[----:B------:R-:W-:Y:S01]  /*4b50*/  LEA.HI.X.SX32 R181, R6, R7, 0x2, P1 ;  /* 0x0000000706b57211 */ /* 0x000fe200008f16ff */
[----:B------:R1:W-:Y:S01]  /*4b60*/  STL [R1+0x104], R28 ;  /* 0x0001041c01007387 */ /* 0x0003e20000100800 */
[-C--:B------:R-:W-:Y:S01]  /*4b70*/  LEA R182, P1, R252, R215.reuse, 0x2 ;  /* 0x000000d7fcb67211 */ /* 0x080fe200078210ff */
[----:B--2---:R-:W-:Y:S01]  /*4b80*/  IMAD R9, R46, 0x18, RZ ;  /* 0x000000182e097824 */ /* 0x004fe200078e02ff */
[----:B------:R-:W-:Y:S01]  /*4b90*/  LEA R178, P3, R8, R215, 0x2 ;  /* 0x000000d708b27211 */ /* 0x000fe200078610ff */
[----:B------:R1:W-:Y:S01]  /*4ba0*/  STL [R1+0x150], R29 ;  /* 0x0001501d01007387 */ /* 0x0003e20000100800 */
[----:B------:R-:W-:Y:S01]  /*4bb0*/  LEA.HI.X.SX32 R183, R252, R7, 0x2, P1 ;  /* 0x00000007fcb77211 */ /* 0x000fe200008f16ff */
[----:B---3--:R-:W-:Y:S01]  /*4bc0*/  IMAD R6, R46, 0x1c, RZ ;  /* 0x0000001c2e067824 */ /* 0x008fe200078e02ff */
[C---:B------:R-:W-:Y:S01]  /*4bd0*/  LEA R184, P1, R251.reuse, R215, 0x2 ;  /* 0x000000d7fbb87211 */ /* 0x040fe200078210ff */
[----:B------:R1:W-:Y:S01]  /*4be0*/  STL [R1+0x14c], R10 ;  /* 0x00014c0a01007387 */ /* 0x0003e20000100800 */
[-C--:B------:R-:W-:Y:S01]  /*4bf0*/  LEA.HI.X.SX32 R179, R8, R7.reuse, 0x2, P3 ;  /* 0x0000000708b37211 */ /* 0x080fe200018f16ff */
[----:B------:R-:W-:Y:S01]  /*4c00*/  IMAD R8, R46, 0x9, RZ ;  /* 0x000000092e087824 */ /* 0x000fe200078e02ff */
[----:B------:R-:W-:Y:S01]  /*4c10*/  LEA.HI.X.SX32 R185, R251, R7, 0x2, P1 ;  /* 0x00000007fbb97211 */ /* 0x000fe200008f16ff */
[----:B------:R1:W-:Y:S01]  /*4c20*/  STL [R1+0xf4], R21 ;  /* 0x0000f41501007387 */ /* 0x0003e20000100800 */
[----:B------:R-:W-:-:S02]  /*4c30*/  LEA R186, P1, R248, R215, 0x2 ;  /* 0x000000d7f8ba7211 */ /* 0x000fc400078210ff */
[----:B------:R-:W-:Y:S01]  /*4c40*/  IADD3 R38, P0, PT, R240, UR12, RZ ;  /* 0x0000000cf0267c10 */ /* 0x000fe2000ff1e0ff */
[----:B------:R1:W-:Y:S01]  /*4c50*/  STL [R1+0x148], R27 ;  /* 0x0001481b01007387 */ /* 0x0003e20000100800 */
[----:B------:R-:W-:Y:S02]  /*4c60*/  LEA.HI.X.SX32 R187, R248, R7, 0x2, P1 ;  /* 0x00000007f8bb7211 */ /* 0x000fe400008f16ff */
[----:B------:R-:W-:Y:S01]  /*4c70*/  LEA R188, P1, R247, R215, 0x2 ;  /* 0x000000d7f7bc7211 */ /* 0x000fe200078210ff */
[----:B------:R1:W-:Y:S01]  /*4c80*/  STL [R1+0xe4], R13 ;  /* 0x0000e40d01007387 */ /* 0x0003e20000100800 */
[----:B------:R-:W-:Y:S02]  /*4c90*/  LEA.HI.X.SX32 R39, R249, UR13, 0x2, P0 ;  /* 0x0000000df9277c11 */ /* 0x000fe400080f16ff */
[----:B------:R-:W-:Y:S01]  /*4ca0*/  LEA.HI.X.SX32 R189, R247, R7, 0x2, P1 ;  /* 0x00000007f7bd7211 */ /* 0x000fe200008f16ff */
[----:B------:R1:W-:Y:S01]  /*4cb0*/  STL [R1+0x144], R26 ;  /* 0x0001441a01007387 */ /* 0x0003e20000100800 */
[----:B------:R-:W-:-:S02]  /*4cc0*/  LEA R190, P1, R246, R215, 0x2 ;  /* 0x000000d7f6be7211 */ /* 0x000fc400078210ff */
[----:B------:R-:W-:Y:S01]  /*4cd0*/  ISETP.GE.U32.AND P0, PT, R52, 0x7fffffdf, PT ;  /* 0x7fffffdf3400780c */ /* 0x000fe20003f06070 */
[----:B------:R1:W-:Y:S01]  /*4ce0*/  STL [R1+0xe0], R9 ;  /* 0x0000e00901007387 */ /* 0x0003e20000100800 */
[----:B------:R-:W-:Y:S01]  /*4cf0*/  LEA.HI.X.SX32 R191, R246, R7, 0x2, P1 ;  /* 0x00000007f6bf7211 */ /* 0x000fe200008f16ff */
[----:B------:R-:W-:Y:S01]  /*4d00*/  IMAD R52, R46, 0x38, RZ ;  /* 0x000000382e347824 */ /* 0x000fe200078e02ff */
[C---:B------:R-:W-:Y:S01]  /*4d10*/  LEA R192, P1, R245.reuse, R215, 0x2 ;  /* 0x000000d7f5c07211 */ /* 0x040fe200078210ff */
[----:B------:R1:W-:Y:S01]  /*4d20*/  STL [R1+0x140], R25 ;  /* 0x0001401901007387 */ /* 0x0003e20000100800 */
[----:B------:R-:W-:Y:S01]  /*4d30*/  ISETP.GE.U32.AND P6, PT, R54, 0x7fffffde, PT ;  /* 0x7fffffde3600780c */ /* 0x000fe20003fc6070 */
[----:B------:R-:W-:Y:S01]  /*4d40*/  IMAD R54, R46, 0x3c, RZ ;  /* 0x0000003c2e367824 */ /* 0x000fe200078e02ff */
[----:B------:R-:W-:Y:S01]  /*4d50*/  LEA.HI.X.SX32 R193, R245, R7, 0x2, P1 ;  /* 0x00000007f5c17211 */ /* 0x000fe200008f16ff */
[----:B------:R1:W-:Y:S01]  /*4d60*/  STL [R1+0xdc], R6 ;  /* 0x0000dc0601007387 */ /* 0x0003e20000100800 */
[----:B------:R-:W-:-:S02]  /*4d70*/  LEA R194, P1, R244, R215, 0x2 ;  /* 0x000000d7f4c27211 */ /* 0x000fc400078210ff */
[----:B------:R-:W-:Y:S01]  /*4d80*/  ISETP.GE.U32.AND P5, PT, R2, 0x7fffffc1, PT ;  /* 0x7fffffc10200780c */ /* 0x000fe20003fa6070 */
[----:B------:R1:W-:Y:S01]  /*4d90*/  STL [R1+0x13c], R24 ;  /* 0x00013c1801007387 */ /* 0x0003e20000100800 */
[----:B------:R-:W-:Y:S02]  /*4da0*/  LEA.HI.X.SX32 R195, R244, R7, 0x2, P1 ;  /* 0x00000007f4c37211 */ /* 0x000fe400008f16ff */
[----:B------:R-:W-:Y:S01]  /*4db0*/  LEA R196, P1, R243, R215, 0x2 ;  /* 0x000000d7f3c47211 */ /* 0x000fe200078210ff */
[----:B------:R1:W-:Y:S01]  /*4dc0*/  STL [R1+0x138], R8 ;  /* 0x0001380801007387 */ /* 0x0003e20000100800 */
[----:B------:R-:W-:Y:S02]  /*4dd0*/  ISETP.GE.AND P4, PT, R241, R2, PT ;  /* 0x00000002f100720c */ /* 0x000fe40003f86270 */
[----:B------:R-:W-:Y:S01]  /*4de0*/  LEA.HI.X.SX32 R197, R243, R7, 0x2, P1 ;  /* 0x00000007f3c57211 */ /* 0x000fe200008f16ff */
[----:B------:R1:W-:Y:S01]  /*4df0*/  STL [R1+0x134], R23 ;  /* 0x0001341701007387 */ /* 0x0003e20000100800 */
[----:B------:R-:W-:-:S03]  /*4e00*/  LEA R198, P1, R242, R215, 0x2 ;  /* 0x000000d7f2c67211 */ /* 0x000fc600078210ff */
[----:B------:R1:W-:Y:S01]  /*4e10*/  STL [R1+0x130], R22 ;  /* 0x0001301601007387 */ /* 0x0003e20000100800 */
[----:B------:R-:W-:Y:S02]  /*4e20*/  LEA.HI.X.SX32 R199, R242, R7, 0x2, P1 ;  /* 0x00000007f2c77211 */ /* 0x000fe400008f16ff */
[C---:B------:R-:W-:Y:S01]  /*4e30*/  LEA R200, P1, R239.reuse, R215, 0x2 ;  /* 0x000000d7efc87211 */ /* 0x040fe200078210ff */
[----:B------:R1:W-:Y:S03]  /*4e40*/  STL [R1+0x12c], R20 ;  /* 0x00012c1401007387 */ /* 0x0003e60000100800 */
        /* <DEDUP_REMOVED lines=12> */
[----:B------:R-:W-:Y:S01]  /*4f10*/  IADD3 R216, P1, PT, R28, R38, RZ ;  /* 0x000000261cd87210 */ /* 0x000fe20007f3e0ff */
[----:B------:R1:W-:Y:S04]  /*4f20*/  STL [R1+0x114], R14 ;  /* 0x0001140e01007387 */ /* 0x0003e80000100800 */
[----:B------:R1:W-:Y:S04]  /*4f30*/  STL [R1+0x110], R12 ;  /* 0x0001100c01007387 */ /* 0x0003e80000100800 */
[----:B------:R1:W-:Y:S01]  /*4f40*/  STL [R1+0x10c], R11 ;  /* 0x00010c0b01007387 */ /* 0x0003e20000100800 */
[----:B------:R-:W-:Y:S05]  /*4f50*/  BRA.U UP0, `(.L_x_5) ;  /* 0x0000000100187547 */ /* 0x000fea000b800000 */
[----:B------:R-:W-:Y:S01]  /*4f60*/  ELECT P3, URZ, PT ;  /* 0x0000000000ff782f */ /* 0x000fe20003860000 */
[----:B------:R-:W-:Y:S01]  /*4f70*/  IMAD.MOV.U32 R2, RZ, RZ, 0x1 ;  /* 0x00000001ff027424 */ /* 0x000fe200078e00ff */
[----:B------:R-:W-:Y:S01]  /*4f80*/  UMOV UR5, 0x40 ;  /* 0x0000004000057882 */ /* 0x000fe20000000000 */
[----:B------:R-:W-:Y:S01]  /*4f90*/  UVIRTCOUNT.DEALLOC.SMPOOL 0x80 ;  /* 0x000000800000784c */ /* 0x000fe20000000000 */
[----:B------:R-:W-:-:S09]  /*4fa0*/  ULEA UR5, UR4, UR5, 0x18 ;  /* 0x0000000504057291 */ /* 0x000fd2000f8ec0ff */
[----:B------:R2:W-:Y:S03]  /*4fb0*/  @P3 STS.U8 [UR5], R2 ;  /* 0x00000002ff003988 */ /* 0x0005e60008000005 */
.L_x_5:
[CC--:B------:R-:W-:Y:S01]  /*4fc0*/  LEA.HI.X.SX32 R217, R46.reuse, R39.reuse, 0x2, P1 ;  /* 0x000000272ed97211 */ /* 0x0c0fe200008f16ff */
[C---:B------:R-:W-:Y:S01]  /*4fd0*/  IMAD R70, R46.reuse, 0x5c, RZ ;  /* 0x0000005c2e467824 */ /* 0x040fe200078e02ff */
[-C--:B------:R-:W-:Y:S01]  /*4fe0*/  IADD3 R220, P1, PT, R21, R38.reuse, RZ ;  /* 0x0000002615dc7210 */ /* 0x080fe20007f3e0ff */
[----:B------:R-:W-:Y:S01]  /*4ff0*/  USHF.L.U32 UR4, UR6, 0x15, URZ ;  /* 0x0000001506047899 */ /* 0x000fe200080006ff */
[CC--:B------:R-:W-:Y:S01]  /*5000*/  LEA R218, P3, R46.reuse, R38.reuse, 0x3 ;  /* 0x000000262eda7211 */ /* 0x0c0fe200078618ff */
[----:B------:R-:W-:Y:S01]  /*5010*/  IMAD R74, R46, 0x64, RZ ;  /* 0x000000642e4a7824 */ /* 0x000fe200078e02ff */
[-C--:B------:R-:W-:Y:S01]  /*5020*/  LEA.HI.X.SX32 R221, R10, R39.reuse, 0x2, P1 ;  /* 0x000000270add7211 */ /* 0x080fe200008f16ff */
[C---:B-1----:R-:W-:Y:S01]  /*5030*/  IMAD R10, R46.reuse, 0x17, RZ ;  /* 0x000000172e0a7824 */ /* 0x042fe200078e02ff */
[-C--:B------:R-:W-:Y:S01]  /*5040*/  IADD3 R224, P1, PT, R13, R38.reuse, RZ ;  /* 0x000000260de07210 */ /* 0x080fe20007f3e0ff */
[----:B------:R-:W-:Y:S01]  /*5050*/  ULOP3.LUT UR4, UR4, 0x600000, URZ, 0xc0, !UPT ;  /* 0x0060000004047892 */ /* 0x000fe2000f8ec0ff */
[-C--:B------:R-:W-:Y:S01]  /*5060*/  LEA.HI.X.SX32 R219, R29, R39.reuse, 0x2, P3 ;  /* 0x000000271ddb7211 */ /* 0x080fe200018f16ff */
[----:B------:R-:W-:Y:S01]  /*5070*/  IMAD R78, R46, 0x6c, RZ ;  /* 0x0000006c2e4e7824 */ /* 0x000fe200078e02ff */
[-C--:B------:R-:W-:Y:S01]  /*5080*/  LEA.HI.X.SX32 R225, R27, R39.reuse, 0x2, P1 ;  /* 0x000000271be17211 */ /* 0x080fe200008f16ff */
[----:B------:R-:W-:Y:S01]  /*5090*/  UIADD3 UR11, UPT, UPT, UR18, UR4, URZ ;  /* 0x00000004120b7290 */ /* 0x000fe2000fffe0ff */
[-C--:B------:R-:W-:Y:S01]  /*50a0*/  IADD3 R228, P1, PT, R6, R38.reuse, RZ ;  /* 0x0000002606e47210 */ /* 0x080fe20007f3e0ff */
[C---:B--2---:R-:W-:Y:S01]  /*50b0*/  IMAD R2, R46.reuse, 0x1b, RZ ;  /* 0x0000001b2e027824 */ /* 0x044fe200078e02ff */
[CC--:B------:R-:W-:Y:S01]  /*50c0*/  LEA R222, P3, R46.reuse, R38.reuse, 0x4 ;  /* 0x000000262ede7211 */ /* 0x0c0fe200078620ff */
[C---:B------:R-:W-:Y:S01]  /*50d0*/  IMAD R68, R46.reuse, 0x58, RZ ;  /* 0x000000582e447824 */ /* 0x040fe200078e02ff */
[-C--:B------:R-:W-:Y:S01]  /*50e0*/  LEA.HI.X.SX32 R229, R25, R39.reuse, 0x2, P1 ;  /* 0x0000002719e57211 */ /* 0x080fe200008f16ff */
[----:B------:R-:W-:Y:S01]  /*50f0*/  IMAD R72, R46, 0x60, RZ ;  /* 0x000000602e487824 */ /* 0x000fe200078e02ff */
[-C--:B------:R-:W-:Y:S01]  /*5100*/  IADD3 R232, P1, PT, R232, R38.reuse, RZ ;  /* 0x00000026e8e87210 */ /* 0x080fe20007f3e0ff */
[----:B------:R-:W-:Y:S01]  /*5110*/  UMOV UR4, 0x1 ;  /* 0x0000000100047882 */ /* 0x000fe20000000000 */
[-C--:B------:R-:W-:Y:S01]  /*5120*/  LEA.HI.X.SX32 R223, R28, R39.reuse, 0x2, P3 ;  /* 0x000000271cdf7211 */ /* 0x080fe200018f16ff */
[----:B------:R-:W-:Y:S01]  /*5130*/  STTM.x64 tmem[UR11], RZ ;  /* 0x000000ff000079ed */ /* 0x000fe2000834000b */
[-C--:B------:R-:W-:Y:S01]  /*5140*/  LEA.HI.X.SX32 R233, R8, R39.reuse, 0x2, P1 ;  /* 0x0000002708e97211 */ /* 0x080fe200008f16ff */
[----:B------:R-:W-:Y:S01]  /*5150*/  IMAD R8, R46, 0x19, RZ ;  /* 0x000000192e087824 */ /* 0x000fe200078e02ff */
[-C--:B------:R-:W-:Y:S01]  /*5160*/  IADD3 R236, P1, PT, R236, R38.reuse, RZ ;  /* 0x00000026ecec7210 */ /* 0x080fe20007f3e0ff */
[----:B------:R-:W-:Y:S01]  /*5170*/  STTM.x64 tmem[UR11+0x40], RZ ;  /* 0x000040ff000079ed */ /* 0x000fe2000834000b */
[-C--:B------:R-:W-:Y:S01]  /*5180*/  IADD3 R226, P3, PT, R9, R38.reuse, RZ ;  /* 0x0000002609e27210 */ /* 0x080fe20007f7e0ff */
[----:B------:R-:W-:Y:S01]  /*5190*/  STTM.x64 tmem[UR11+0x80], RZ ;  /* 0x000080ff000079ed */ /* 0x000fe2000834000b */
[-C--:B------:R-:W-:Y:S01]  /*51a0*/  LEA.HI.X.SX32 R237, R22, R39.reuse, 0x2, P1 ;  /* 0x0000002716ed7211 */ /* 0x080fe200008f16ff */
[----:B------:R-:W-:Y:S01]  /*51b0*/  STTM.x64 tmem[UR11+0xc0], RZ ;  /* 0x0000c0ff000079ed */ /* 0x000fe2000834000b */
[-C--:B------:R-:W-:Y:S01]  /*51c0*/  IADD3 R50, P1, PT, R50, R38.reuse, RZ ;  /* 0x0000002632327210 */ /* 0x080fe20007f3e0ff */
[----:B------:R-:W1:Y:S01]  /*51d0*/  FENCE.VIEW.ASYNC.T ;  /* 0x00000000000073c6 */ /* 0x000e620000000200 */
[-C--:B------:R-:W-:Y:S01]  /*51e0*/  LEA.HI.X.SX32 R227, R26, R39.reuse, 0x2, P3 ;  /* 0x000000271ae37211 */ /* 0x080fe200018f16ff */
[----:B------:R-:W-:Y:S01]  /*51f0*/  UIADD3 UR8, UPT, UPT, UR10, 0x38000, URZ ;  /* 0x000380000a087890 */ /* 0x000fe2000fffe0ff */
[-C--:B------:R-:W-:Y:S01]  /*5200*/  LEA.HI.X.SX32 R51, R20, R39.reuse, 0x2, P1 ;  /* 0x0000002714337211 */ /* 0x080fe200008f16ff */
[----:B------:R-:W-:Y:S01]  /*5210*/  IMAD R76, R46, 0x68, RZ ;  /* 0x000000682e4c7824 */ /* 0x000fe200078e02ff */
[-C--:B------:R-:W-:Y:S01]  /*5220*/  IADD3 R54, P1, PT, R54, R38.reuse, RZ ;  /* 0x0000002636367210 */ /* 0x080fe20007f3e0ff */
[C---:B------:R-:W-:Y:S01]  /*5230*/  IMAD R7, R46.reuse, 0x1a, RZ ;  /* 0x0000001a2e077824 */ /* 0x040fe200078e02ff */
[CC--:B------:R-:W-:Y:S01]  /*5240*/  LEA R230, P3, R46.reuse, R38.reuse, 0x5 ;  /* 0x000000262ee67211 */ /* 0x0c0fe200078628ff */
[----:B------:R-:W-:Y:S01]  /*5250*/  IMAD R206, R46, 0x70, RZ ;  /* 0x000000702ece7824 */ /* 0x000fe200078e02ff */
[-C--:B------:R-:W-:Y:S01]  /*5260*/  LEA.HI.X.SX32 R55, R18, R39.reuse, 0x2, P1 ;  /* 0x0000002712377211 */ /* 0x080fe200008f16ff */
[----:B------:R-:W-:Y:S01]  /*5270*/  STL [R1+0x108], R10 ;  /* 0x0001080a01007387 */ /* 0x000fe20000100800 */
[-C--:B------:R-:W-:Y:S01]  /*5280*/  IADD3 R58, P1, PT, R58, R38.reuse, RZ ;  /* 0x000000263a3a7210 */ /* 0x080fe20007f3e0ff */
[----:B------:R-:W-:Y:S01]  /*5290*/  IMAD R208, R46, 0x74, RZ ;  /* 0x000000742ed07824 */ /* 0x000fe200078e02ff */
[-C--:B------:R-:W-:Y:S01]  /*52a0*/  LEA.HI.X.SX32 R231, R24, R39.reuse, 0x2, P3 ;  /* 0x0000002718e77211 */ /* 0x080fe200018f16ff */
[----:B------:R2:W-:Y:S01]  /*52b0*/  STL [R1+0x100], R8 ;  /* 0x0001000801007387 */ /* 0x0005e20000100800 */
[-C--:B------:R-:W-:Y:S01]  /*52c0*/  LEA.HI.X.SX32 R59, R16, R39.reuse, 0x2, P1 ;  /* 0x00000027103b7211 */ /* 0x080fe200008f16ff */
[----:B------:R-:W-:Y:S01]  /*52d0*/  IMAD R210, R46, 0x78, RZ ;  /* 0x000000782ed27824 */ /* 0x000fe200078e02ff */
[-C--:B------:R-:W-:Y:S01]  /*52e0*/  IADD3 R62, P1, PT, R62, R38.reuse, RZ ;  /* 0x000000263e3e7210 */ /* 0x080fe20007f3e0ff */
[----:B------:R-:W-:Y:S01]  /*52f0*/  STL [R1+0xfc], R7 ;  /* 0x0000fc0701007387 */ /* 0x000fe20000100800 */
[-C--:B------:R-:W-:Y:S01]  /*5300*/  IADD3 R234, P3, PT, R234, R38.reuse, RZ ;  /* 0x00000026eaea7210 */ /* 0x080fe20007f7e0ff */
[----:B------:R-:W3:Y:S01]  /*5310*/  LDCU.64 UR16, c[0x0][0x358] ;  /* 0x00006b00ff1077ac */ /* 0x000ee20008000a00 */
[-C--:B------:R-:W-:Y:S01]  /*5320*/  LEA.HI.X.SX32 R63, R14, R39.reuse, 0x2, P1 ;  /* 0x000000270e3f7211 */ /* 0x080fe200008f16ff */
[----:B------:R4:W-:Y:S01]  /*5330*/  STL [R1+0xf8], R2 ;  /* 0x0000f80201007387 */ /* 0x0009e20000100800 */
[-C--:B------:R-:W-:Y:S01]  /*5340*/  IADD3 R66, P1, PT, R66, R38.reuse, RZ ;  /* 0x0000002642427210 */ /* 0x080fe20007f3e0ff */
[----:B------:R-:W-:Y:S01]  /*5350*/  IMAD R212, R46, 0x7c, RZ ;  /* 0x0000007c2ed47824 */ /* 0x000fe200078e02ff */
[-C--:B------:R-:W-:Y:S01]  /*5360*/  LEA.HI.X.SX32 R235, R23, R39.reuse, 0x2, P3 ;  /* 0x0000002717eb7211 */ /* 0x080fe200018f16ff */
[----:B------:R-:W-:Y:S01]  /*5370*/  VIADD R36, R4, 0x1f ;  /* 0x0000001f04247836 */ /* 0x000fe20000000000 */
[----:B------:R-:W-:Y:S01]  /*5380*/  LEA.HI.X.SX32 R67, R12, R39, 0x2, P1 ;  /* 0x000000270c437211 */ /* 0x000fe200008f16ff */
[----:B------:R-:W-:Y:S01]  /*5390*/  IMAD.SHL.U32 R40, R46, 0x20, RZ ;  /* 0x000000202e287824 */ /* 0x000fe200078e00ff */
[----:B-1----:R-:W-:Y:S01]  /*53a0*/  BAR.SYNC.DEFER_BLOCKING 0x0 ;  /* 0x0000000000007b1d */ /* 0x002fe20000010000 */
[-C--:B------:R-:W-:Y:S01]  /*53b0*/  IADD3 R70, P1, PT, R70, R38.reuse, RZ ;  /* 0x0000002646467210 */ /* 0x080fe20007f3e0ff */
[----:B------:R-:W-:Y:S01]  /*53c0*/  IMAD.SHL.U32 R47, R47, 0x20, RZ ;  /* 0x000000202f2f7824 */ /* 0x000fe200078e00ff */
[----:B------:R-:W-:-:S02]  /*53d0*/  IADD3 R48, P3, PT, R48, R38, RZ ;  /* 0x0000002630307210 */ /* 0x000fc40007f7e0ff */
[-C--:B------:R-:W-:Y:S02]  /*53e0*/  LEA.HI.X.SX32 R71, R10, R39.reuse, 0x2, P1 ;  /* 0x000000270a477211 */ /* 0x080fe400008f16ff */
[-C--:B------:R-:W-:Y:S02]  /*53f0*/  IADD3 R74, P1, PT, R74, R38.reuse, RZ ;  /* 0x000000264a4a7210 */ /* 0x080fe40007f3e0ff */
[-C--:B------:R-:W-:Y:S02]  /*5400*/  LEA.HI.X.SX32 R49, R21, R39.reuse, 0x2, P3 ;  /* 0x0000002715317211 */ /* 0x080fe400018f16ff */
[----:B------:R-:W-:Y:S01]  /*5410*/  LEA.HI.X.SX32 R75, R8, R39, 0x2, P1 ;  /* 0x00000027084b7211 */ /* 0x000fe200008f16ff */
[----:B--2---:R-:W-:Y:S01]  /*5420*/  VIADD R8, R4, 0xffffffde ;  /* 0xffffffde04087836 */ /* 0x004fe20000000000 */
[-C--:B------:R-:W-:Y:S02]  /*5430*/  IADD3 R52, P3, PT, R52, R38.reuse, RZ ;  /* 0x0000002634347210 */ /* 0x080fe40007f7e0ff */
[----:B------:R-:W-:-:S02]  /*5440*/  IADD3 R78, P1, PT, R78, R38, RZ ;  /* 0x000000264e4e7210 */ /* 0x000fc40007f3e0ff */
[-C--:B------:R-:W-:Y:S02]  /*5450*/  LEA.HI.X.SX32 R53, R19, R39.reuse, 0x2, P3 ;  /* 0x0000002713357211 */ /* 0x080fe400018f16ff */
[-C--:B------:R-:W-:Y:S01]  /*5460*/  LEA.HI.X.SX32 R79, R2, R39.reuse, 0x2, P1 ;  /* 0x00000027024f7211 */ /* 0x080fe200008f16ff */
[C---:B----4-:R-:W-:Y:S01]  /*5470*/  IMAD R2, R46.reuse, 0x1d, RZ ;  /* 0x0000001d2e027824 */ /* 0x050fe200078e02ff */
[-C--:B------:R-:W-:Y:S02]  /*5480*/  LEA R56, P3, R46, R38.reuse, 0x6 ;  /* 0x000000262e387211 */ /* 0x080fe400078630ff */
[----:B------:R-:W-:Y:S02]  /*5490*/  ISETP.NE.U32.AND P1, PT, R0, RZ, PT ;  /* 0x000000ff0000720c */ /* 0x000fe40003f25070 */
[----:B------:R-:W-:Y:S01]  /*54a0*/  LEA.HI.X.SX32 R57, R17, R39, 0x2, P3 ;  /* 0x0000002711397211 */ /* 0x000fe200018f16ff */
[----:B------:R1:W-:Y:S01]  /*54b0*/  STL [R1+0xf0], R2 ;  /* 0x0000f00201007387 */ /* 0x0003e20000100800 */
[----:B------:R-:W-:-:S02]  /*54c0*/  IADD3 R60, P3, PT, R60, R38, RZ ;  /* 0x000000263c3c7210 */ /* 0x000fc40007f7e0ff */
[----:B------:R-:W-:Y:S02]  /*54d0*/  LEA R43, R0, UR10, 0x7 ;  /* 0x0000000a002b7c11 */ /* 0x000fe4000f8e38ff */
[-C--:B------:R-:W-:Y:S02]  /*54e0*/  LEA.HI.X.SX32 R61, R15, R39.reuse, 0x2, P3 ;  /* 0x000000270f3d7211 */ /* 0x080fe400018f16ff */
[-C--:B------:R-:W-:Y:S02]  /*54f0*/  IADD3 R64, P3, PT, R64, R38.reuse, RZ ;  /* 0x0000002640407210 */ /* 0x080fe40007f7e0ff */
[----:B------:R-:W-:Y:S01]  /*5500*/  LOP3.LUT R5, R5, 0x60, RZ, 0xc0, !PT ;  /* 0x0000006005057812 */ /* 0x000fe200078ec0ff */
[----:B------:R-:W-:Y:S01]  /*5510*/  VOTEU.ALL UP1, P1 ;  /* 0x0000000000ff7886 */ /* 0x000fe20000820000 */
[----:B------:R-:W-:Y:S01]  /*5520*/  LEA.HI.X.SX32 R65, R13, R39, 0x2, P3 ;  /* 0x000000270d417211 */ /* 0x000fe200018f16ff */
[----:B------:R-:W-:Y:S01]  /*5530*/  VOTEU.ALL UP2, P1 ;  /* 0x0000000000ff7886 */ /* 0x000fe20000840000 */
[----:B------:R-:W-:-:S02]  /*5540*/  IADD3 R68, P3, PT, R68, R38, RZ ;  /* 0x0000002644447210 */ /* 0x000fc40007f7e0ff */
[----:B------:R-:W-:-:S04]  /*5550*/  @!UP1 UIADD3 UR12, UPT, UPT, -UR4, 0x100000, URZ ;  /* 0x00100000040c9890 */ /* 0x000fc8000fffe1ff */
[----:B------:R-:W-:Y:S02]  /*5560*/  @!UP1 USHF.L.U32 UR13, UR12, 0xb, URZ ;  /* 0x0000000b0c0d9899 */ /* 0x000fe400080006ff */
[----:B------:R-:W-:Y:S01]  /*5570*/  @!UP1 USHF.L.U32 UR12, UR12, 0x1, URZ ;  /* 0x000000010c0c9899 */ /* 0x000fe200080006ff */
[----:B------:R-:W-:Y:S02]  /*5580*/  LEA.HI.X.SX32 R69, R11, R39, 0x2, P3 ;  /* 0x000000270b457211 */ /* 0x000fe400018f16ff */
[----:B------:R-:W-:Y:S01]  /*5590*/  IADD3 R72, P3, PT, R72, R38, RZ ;  /* 0x0000002648487210 */ /* 0x000fe20007f7e0ff */
[----:B------:R-:W-:-:S04]  /*55a0*/  @!UP1 UIADD3 UR4, UPT, UPT, -UR4, 0x100000, URZ ;  /* 0x0010000004049890 */ /* 0x000fc8000fffe1ff */
[----:B------:R-:W-:Y:S02]  /*55b0*/  @!UP1 USHF.L.U32 UR5, UR4, 0xb, URZ ;  /* 0x0000000b04059899 */ /* 0x000fe400080006ff */
[----:B------:R-:W-:Y:S01]  /*55c0*/  @!UP1 USHF.L.U32 UR4, UR4, 0x1, URZ ;  /* 0x0000000104049899 */ /* 0x000fe200080006ff */
[----:B------:R-:W-:Y:S01]  /*55d0*/  VOTEU.ALL UP1, P1 ;  /* 0x0000000000ff7886 */ /* 0x000fe20000820000 */
[-C--:B------:R-:W-:Y:S02]  /*55e0*/  LEA.HI.X.SX32 R73, R9, R39.reuse, 0x2, P3 ;  /* 0x0000002709497211 */ /* 0x080fe400018f16ff */
[-C--:B------:R-:W-:Y:S01]  /*55f0*/  IADD3 R76, P3, PT, R76, R38.reuse, RZ ;  /* 0x000000264c4c7210 */ /* 0x080fe20007f7e0ff */
[----:B------:R-:W2:Y:S03]  /*5600*/  LDC R9, c[0x0][0x3a0] ;  /* 0x0000e800ff097b82 */ /* 0x000ea60000000800 */
[-C--:B------:R-:W-:Y:S01]  /*5610*/  LEA.HI.X.SX32 R77, R7, R39.reuse, 0x2, P3 ;  /* 0x00000027074d7211 */ /* 0x080fe200018f16ff */
[----:B------:R-:W-:Y:S01]  /*5620*/  VIADD R7, R4, 0xffffffa0 ;  /* 0xffffffa004077836 */ /* 0x000fe20000000000 */
[-C--:B------:R-:W-:Y:S01]  /*5630*/  IADD3 R206, P3, PT, R206, R38.reuse, RZ ;  /* 0x00000026cece7210 */ /* 0x080fe20007f7e0ff */
[----:B------:R-:W4:Y:S02]  /*5640*/  FENCE.VIEW.ASYNC.S ;  /* 0x00000000000073c6 */ /* 0x000f240000000000 */
[----:B----4-:R4:W5:Y:S02]  /*5650*/  @!UP1 SYNCS.EXCH.64 URZ, [UR8], UR12 ;  /* 0x0000000c08ff95b2 */ /* 0x0109640008000100 */
[----:B-----5:R-:W-:Y:S01]  /*5660*/  BAR.SYNC.DEFER_BLOCKING 0x0 ;  /* 0x0000000000007b1d */ /* 0x020fe20000010000 */
[----:B------:R-:W-:Y:S01]  /*5670*/  LEA.HI.X.SX32 R207, R6, R39, 0x2, P3 ;  /* 0x0000002706cf7211 */ /* 0x000fe200018f16ff */
[----:B------:R-:W-:Y:S01]  /*5680*/  IMAD R6, R46, 0x1f, RZ ;  /* 0x0000001f2e067824 */ /* 0x000fe200078e02ff */
[----:B------:R-:W-:-:S04]  /*5690*/  IADD3 R208, P3, PT, R208, R38, RZ ;  /* 0x00000026d0d07210 */ /* 0x000fc80007f7e0ff */
[----:B------:R-:W-:Y:S01]  /*56a0*/  LEA.HI.X.SX32 R209, R2, R39, 0x2, P3 ;  /* 0x0000002702d17211 */ /* 0x000fe200018f16ff */
[----:B-1----:R-:W-:Y:S01]  /*56b0*/  IMAD R2, R46, 0x1e, RZ ;  /* 0x0000001e2e027824 */ /* 0x002fe200078e02ff */
[----:B------:R-:W-:-:S04]  /*56c0*/  IADD3 R210, P3, PT, R210, R38, RZ ;  /* 0x00000026d2d27210 */ /* 0x000fc80007f7e0ff */
[----:B------:R1:W-:Y:S01]  /*56d0*/  STL [R1+0xec], R2 ;  /* 0x0000ec0201007387 */ /* 0x0003e20000100800 */
[-C--:B------:R-:W-:Y:S01]  /*56e0*/  LEA.HI.X.SX32 R211, R2, R39.reuse, 0x2, P3 ;  /* 0x0000002702d37211 */ /* 0x080fe200018f16ff */
[----:B--2---:R-:W-:Y:S01]  /*56f0*/  VIADD R10, R9, 0xffffff80 ;  /* 0xffffff80090a7836 */ /* 0x004fe20000000000 */
[----:B------:R-:W-:Y:S01]  /*5700*/  IADD3 R212, P3, PT, R212, R38, RZ ;  /* 0x00000026d4d47210 */ /* 0x000fe20007f7e0ff */
[----:B------:R2:W-:Y:S03]  /*5710*/  STL [R1+0xe8], R6 ;  /* 0x0000e80601007387 */ /* 0x0005e60000100800 */
[----:B------:R-:W-:Y:S01]  /*5720*/  LEA.HI.X.SX32 R213, R6, R39, 0x2, P3 ;  /* 0x0000002706d57211 */ /* 0x000fe200018f16ff */
[C---:B-1----:R-:W-:Y:S01]  /*5730*/  VIADD R2, R4.reuse, 0xfffffffc ;  /* 0xfffffffc04027836 */ /* 0x042fe20000000000 */
[----:B------:R4:W3:Y:S02]  /*5740*/  @!UP2 SYNCS.EXCH.64 URZ, [UR10+0x38008], UR4 ;  /* 0x038008040affa5b2 */ /* 0x0008e40008000100 */
[----:B------:R-:W-:Y:S01]  /*5750*/  @!PT LDS RZ, [RZ] ;  /* 0x00000000fffff984 */ /* 0x000fe20000000800 */
[----:B------:R-:W-:Y:S01]  /*5760*/  @!PT LDS RZ, [RZ] ;  /* 0x00000000fffff984 */ /* 0x000fe20000000800 */
[----:B------:R-:W-:Y:S01]  /*5770*/  @!PT LDS RZ, [RZ] ;  /* 0x00000000fffff984 */ /* 0x000fe20000000800 */
[----:B---3--:R1:W-:Y:S01]  /*5780*/  LDGSTS.E [R43+0x28000], desc[UR16][R38.64], !P2 ;  /* 0x28000000262b7fae */ /* 0x0083e2000d1a1010 */
[----:B--2---:R-:W-:Y:S01]  /*5790*/  VIADD R6, R4, 0xffffffc0 ;  /* 0xffffffc004067836 */ /* 0x004fe20000000000 */
[----:B------:R-:W-:Y:S01]  /*57a0*/  ISETP.GE.U32.AND P3, PT, R2, 0x7fffffdd, PT ;  /* 0x7fffffdd0200780c */ /* 0x000fe20003f66070 */
[----:B------:R-:W-:Y:S01]  /*57b0*/  VIADD R2, R4, 0xfffffffb ;  /* 0xfffffffb04027836 */ /* 0x000fe20000000000 */
[----:B------:R2:W-:Y:S04]  /*57c0*/  LDGSTS.E [R43+0x28004], desc[UR16][R216.64], !P0 ;  /* 0x28004000d82b7fae */ /* 0x0005e8000c1a1010 */
[----:B------:R-:W-:Y:S01]  /*57d0*/  ISETP.GE.U32.AND P2, PT, R2, 0x7fffffdc, PT ;  /* 0x7fffffdc0200780c */ /* 0x000fe20003f46070 */
[----:B------:R-:W-:Y:S01]  /*57e0*/  VIADD R2, R4, 0xfffffffa ;  /* 0xfffffffa04027836 */ /* 0x000fe20000000000 */
[----:B------:R3:W-:Y:S01]  /*57f0*/  LDGSTS.E [R43+0x28008], desc[UR16][R218.64], !P6 ;  /* 0x28008000da2b7fae */ /* 0x0007e2000f1a1010 */
[----:B-1----:R-:W-:-:S03]  /*5800*/  IMAD.WIDE R38, R40, 0x4, R38 ;  /* 0x0000000428267825 */ /* 0x002fc600078e0226 */
[----:B------:R-:W-:Y:S01]  /*5810*/  ISETP.GE.U32.AND P0, PT, R2, 0x7fffffdb, PT ;  /* 0x7fffffdb0200780c */ /* 0x000fe20003f06070 */
[----:B------:R-:W-:Y:S01]  /*5820*/  VIADD R2, R4, 0xfffffff9 ;  /* 0xfffffff904027836 */ /* 0x000fe20000000000 */
[----:B------:R1:W-:Y:S01]  /*5830*/  LDGSTS.E [R43+0x2800c], desc[UR16][R220.64], !P3 ;  /* 0x2800c000dc2b7fae */ /* 0x0003e2000d9a1010 */
[----:B--2---:R-:W-:-:S03]  /*5840*/  IMAD.WIDE R216, R40, 0x4, R216 ;  /* 0x0000000428d87825 */ /* 0x004fc600078e02d8 */
[----:B------:R-:W-:Y:S01]  /*5850*/  ISETP.GE.U32.AND P6, PT, R2, 0x7fffffda, PT ;  /* 0x7fffffda0200780c */ /* 0x000fe20003fc6070 */
[----:B------:R-:W-:Y:S01]  /*5860*/  VIADD R2, R4, 0xfffffff8 ;  /* 0xfffffff804027836 */ /* 0x000fe20000000000 */
[----:B------:R2:W-:Y:S01]  /*5870*/  LDGSTS.E [R43+0x28010], desc[UR16][R222.64], !P2 ;  /* 0x28010000de2b7fae */ /* 0x0005e2000d1a1010 */
[----:B---3--:R-:W-:-:S03]  /*5880*/  IMAD.WIDE R218, R40, 0x4, R218 ;  /* 0x0000000428da7825 */ /* 0x008fc600078e02da */
        /* <DEDUP_REMOVED lines=91> */
[----:B------:R-:W-:Y:S01]  /*5e40*/  ISETP.GT.AND P3, PT, R36, 0x3f, PT ;  /* 0x0000003f2400780c */ /* 0x000fe20003f64270 */
[----:B--2---:R-:W-:Y:S02]  /*5e50*/  IMAD.WIDE R74, R40, 0x4, R74 ;  /* 0x00000004284a7825 */ /* 0x004fe400078e024a */
[----:B------:R-:W-:Y:S01]  /*5e60*/  ISETP.GE.U32.AND P6, PT, R2, 0x7fffffc2, PT ;  /* 0x7fffffc20200780c */ /* 0x000fe20003fc6070 */
[----:B------:R2:W-:Y:S01]  /*5e70*/  LDGSTS.E [R43+0x28070], desc[UR16][R206.64], !P2 ;  /* 0x28070000ce2b7fae */ /* 0x0005e2000d1a1010 */
[----:B------:R-:W-:Y:S01]  /*5e80*/  SEL R2, RZ, 0x4, P4 ;  /* 0x00000004ff027807 */ /* 0x000fe20002000000 */
[----:B---3--:R-:W-:Y:S01]  /*5e90*/  IMAD.WIDE R76, R40, 0x4, R76 ;  /* 0x00000004284c7825 */ /* 0x008fe200078e024c */
[----:B------:R-:W-:-:S02]  /*5ea0*/  ISETP.GE.AND P2, PT, R241, R6, PT ;  /* 0x00000006f100720c */ /* 0x000fc40003f46270 */
[----:B------:R-:W-:Y:S01]  /*5eb0*/  SEL R2, R2, RZ, P3 ;  /* 0x000000ff02027207 */ /* 0x000fe20001800000 */
[----:B------:R3:W-:Y:S01]  /*5ec0*/  LDGSTS.E [R43+0x28074], desc[UR16][R208.64], !P0 ;  /* 0x28074000d02b7fae */ /* 0x0007e2000c1a1010 */
[----:B------:R-:W-:Y:S01]  /*5ed0*/  ISETP.GT.AND P0, PT, R36, 0x1f, PT ;  /* 0x0000001f2400780c */ /* 0x000fe20003f04270 */
[----:B-1----:R-:W-:Y:S01]  /*5ee0*/  IMAD.WIDE R78, R40, 0x4, R78 ;  /* 0x00000004284e7825 */ /* 0x002fe200078e024e */
[----:B------:R-:W-:Y:S02]  /*5ef0*/  ISETP.NE.U32.AND P3, PT, R2, RZ, PT ;  /* 0x000000ff0200720c */ /* 0x000fe40003f65070 */
[----:B------:R-:W-:Y:S01]  /*5f00*/  SEL R2, RZ, 0x4, !P0 ;  /* 0x00000004ff027807 */ /* 0x000fe20004000000 */
[----:B------:R1:W-:Y:S01]  /*5f10*/  LDGSTS.E [R43+0x28078], desc[UR16][R210.64], !P6 ;  /* 0x28078000d22b7fae */ /* 0x0003e2000f1a1010 */
[----:B------:R-:W-:Y:S01]  /*5f20*/  ISETP.GE.AND P6, PT, R241, R4, PT ;  /* 0x00000004f100720c */ /* 0x000fe20003fc6270 */
[----:B--2---:R-:W-:Y:S01]  /*5f30*/  IMAD.WIDE R206, R40, 0x4, R206 ;  /* 0x0000000428ce7825 */ /* 0x004fe200078e02ce */
[----:B------:R-:W-:Y:S01]  /*5f40*/  ISETP.GE.U32.AND P4, PT, R6, 0x7fffffa1, PT ;  /* 0x7fffffa10600780c */ /* 0x000fe20003f86070 */
[----:B------:R2:W-:Y:S01]  /*5f50*/  LDGSTS.E [R43+0x2807c], desc[UR16][R212.64], !P5 ;  /* 0x2807c000d42b7fae */ /* 0x0005e2000e9a1010 */
[----:B------:R-:W-:Y:S01]  /*5f60*/  SEL R2, R2, RZ, !P6 ;  /* 0x000000ff02027207 */ /* 0x000fe20007000000 */
[----:B---3--:R-:W-:-:S02]  /*5f70*/  IMAD.WIDE R208, R40, 0x4, R208 ;  /* 0x0000000428d07825 */ /* 0x008fc400078e02d0 */
[----:B------:R-:W0:Y:S01]  /*5f80*/  LDGDEPBAR ;  /* 0x00000000000079af */ /* 0x000e220000000000 */
[----:B------:R-:W-:Y:S02]  /*5f90*/  ISETP.NE.U32.AND P6, PT, R2, RZ, PT ;  /* 0x000000ff0200720c */ /* 0x000fe40003fc5070 */
[----:B------:R-:W-:Y:S01]  /*5fa0*/  SHF.R.U32.HI R2, RZ, 0x1, R5 ;  /* 0x00000001ff027819 */ /* 0x000fe20000011605 */
[----:B------:R-:W-:Y:S02]  /*5fb0*/  IMAD.SHL.U32 R5, R0, 0x4, RZ ;  /* 0x0000000400057824 */ /* 0x000fe400078e00ff */
[----:B-1----:R-:W-:-:S03]  /*5fc0*/  IMAD.WIDE R210, R40, 0x4, R210 ;  /* 0x0000000428d27825 */ /* 0x002fc600078e02d2 */
[----:B------:R-:W-:Y:S01]  /*5fd0*/  LOP3.LUT R2, R5, R2, RZ, 0x3c, !PT ;  /* 0x0000000205027212 */ /* 0x000fe200078e3cff */
[----:B------:R-:W-:Y:S02]  /*5fe0*/  VIADD R5, R4, 0xffffffdf ;  /* 0xffffffdf04057836 */ /* 0x000fe40000000000 */
[----:B--2---:R-:W-:-:S03]  /*5ff0*/  IMAD.WIDE R212, R40, 0x4, R212 ;  /* 0x0000000428d47825 */ /* 0x004fc600078e02d4 */
[----:B------:R-:W-:Y:S01]  /*6000*/  ISETP.GE.U32.AND P5, PT, R5, 0x7fffffc0, PT ;  /* 0x7fffffc00500780c */ /* 0x000fe20003fa6070 */
[----:B------:R-:W-:Y:S01]  /*6010*/  VIADD R42, R2, UR10 ;  /* 0x0000000a022a7c36 */ /* 0x000fe20008000000 */
[----:B------:R-:W-:Y:S02]  /*6020*/  SEL R5, RZ, 0x4, P2 ;  /* 0x00000004ff057807 */ /* 0x000fe40001000000 */
[----:B------:R-:W-:Y:S02]  /*6030*/  ISETP.GT.AND P2, PT, R36, 0x5f, PT ;  /* 0x0000005f2400780c */ /* 0x000fe40003f44270 */
[----:B------:R1:W-:Y:S02]  /*6040*/  LDGSTS.E [R42], desc[UR16][R80.64], P6 ;  /* 0x00000000502a7fae */ /* 0x0003e4000b1a1010 */
[----:B------:R-:W-:Y:S02]  /*6050*/  SEL R6, R5, RZ, P2 ;  /* 0x000000ff05067207 */ /* 0x000fe40001000000 */
[----:B------:R2:W-:Y:S01]  /*6060*/  LDGSTS.E [R42+0x400], desc[UR16][R84.64], P6 ;  /* 0x00400000542a7fae */ /* 0x0005e2000b1a1010 */
[----:B------:R-:W-:-:S02]  /*6070*/  ISETP.GE.AND P2, PT, R241, R7, PT ;  /* 0x00000007f100720c */ /* 0x000fc40003f46270 */
[----:B------:R-:W-:Y:S01]  /*6080*/  LOP3.LUT R241, R2, 0x40, RZ, 0x3c, !PT ;  /* 0x0000004002f17812 */ /* 0x000fe200078e3cff */
[----:B------:R3:W-:Y:S01]  /*6090*/  LDGSTS.E [R42+0x800], desc[UR16][R88.64], P6 ;  /* 0x00800000582a7fae */ /* 0x0007e2000b1a1010 */
[----:B------:R-:W-:Y:S02]  /*60a0*/  SEL R5, RZ, 0x4, P2 ;  /* 0x00000004ff057807 */ /* 0x000fe40001000000 */
[----:B------:R-:W-:Y:S01]  /*60b0*/  ISETP.GE.U32.AND P2, PT, R8, 0x7fffffbf, PT ;  /* 0x7fffffbf0800780c */ /* 0x000fe20003f46070 */
[----:B------:R5:W-:Y:S01]  /*60c0*/  LDGSTS.E [R42+0xc00], desc[UR16][R92.64], P6 ;  /* 0x00c000005c2a7fae */ /* 0x000be2000b1a1010 */
[----:B------:R-:W-:Y:S02]  /*60d0*/  VIADD R41, R241, UR10 ;  /* 0x0000000af1297c36 */ /* 0x000fe40008000000 */
[----:B------:R-:W-:Y:S01]  /*60e0*/  VIADD R8, R4, 0xffffffdd ;  /* 0xffffffdd04087836 */ /* 0x000fe20000000000 */
[----:B------:R4:W-:Y:S01]  /*60f0*/  LDGSTS.E [R42+0x1000], desc[UR16][R96.64], P6 ;  /* 0x01000000602a7fae */ /* 0x0009e2000b1a1010 */
[----:B-1----:R-:W-:-:S03]  /*6100*/  IMAD.WIDE R80, R47, 0x4, R80 ;  /* 0x000000042f507825 */ /* 0x002fc600078e0250 */
[----:B------:R1:W-:Y:S01]  /*6110*/  LDGSTS.E [R42+0x1400], desc[UR16][R100.64], P6 ;  /* 0x01400000642a7fae */ /* 0x0003e2000b1a1010 */
[----:B--2---:R-:W-:-:S03]  /*6120*/  IMAD.WIDE R84, R47, 0x4, R84 ;  /* 0x000000042f547825 */ /* 0x004fc600078e0254 */
[----:B------:R2:W-:Y:S01]  /*6130*/  LDGSTS.E [R42+0x1800], desc[UR16][R104.64], P6 ;  /* 0x01800000682a7fae */ /* 0x0005e2000b1a1010 */
[----:B---3--:R-:W-:-:S03]  /*6140*/  IMAD.WIDE R88, R47, 0x4, R88 ;  /* 0x000000042f587825 */ /* 0x008fc600078e0258 */
[----:B------:R3:W-:Y:S01]  /*6150*/  LDGSTS.E [R42+0x1c00], desc[UR16][R108.64], P6 ;  /* 0x01c000006c2a7fae */ /* 0x0007e2000b1a1010 */
[----:B-----5:R-:W-:-:S03]  /*6160*/  IMAD.WIDE R92, R47, 0x4, R92 ;  /* 0x000000042f5c7825 */ /* 0x020fc600078e025c */
[----:B------:R5:W-:Y:S01]  /*6170*/  LDGSTS.E [R42+0x2000], desc[UR16][R112.64], P6 ;  /* 0x02000000702a7fae */ /* 0x000be2000b1a1010 */
[----:B----4-:R-:W-:-:S03]  /*6180*/  IMAD.WIDE R96, R47, 0x4, R96 ;  /* 0x000000042f607825 */ /* 0x010fc600078e0260 */
        /* <DEDUP_REMOVED lines=109> */
[----:B------:R-:W-:Y:S01]  /*6860*/  ISETP.GE.U32.AND P6, PT, R8, 0x7fffffbe, PT ;  /* 0x7fffffbe0800780c */ /* 0x000fe20003fc6070 */
[----:B------:R-:W-:Y:S02]  /*6870*/  VIADD R8, R4, 0xffffffdc ;  /* 0xffffffdc04087836 */ /* 0x000fe40000000000 */
[----:B------:R-:W0:Y:S01]  /*6880*/  LDGDEPBAR ;  /* 0x00000000000079af */ /* 0x000e220000000000 */
[C---:B----4-:R-:W-:Y:S01]  /*6890*/  IMAD.WIDE R190, R47.reuse, 0x4, R190 ;  /* 0x000000042fbe7825 */ /* 0x050fe200078e02be */
[----:B------:R-:W-:Y:S03]  /*68a0*/  BAR.SYNC.DEFER_BLOCKING 0x0 ;  /* 0x0000000000007b1d */ /* 0x000fe60000010000 */
[----:B-1----:R-:W-:-:S04]  /*68b0*/  IMAD.WIDE R194, R47, 0x4, R194 ;  /* 0x000000042fc27825 */ /* 0x002fc800078e02c2 */
[----:B--2---:R-:W-:-:S04]  /*68c0*/  IMAD.WIDE R198, R47, 0x4, R198 ;  /* 0x000000042fc67825 */ /* 0x004fc800078e02c6 */
[----:B---3--:R-:W-:-:S04]  /*68d0*/  IMAD.WIDE R202, R47, 0x4, R202 ;  /* 0x000000042fca7825 */ /* 0x008fc800078e02ca */
[----:B-----5:R-:W-:Y:S01]  /*68e0*/  IMAD.WIDE R214, R47, 0x4, R214 ;  /* 0x000000042fd67825 */ /* 0x020fe200078e02d6 */
[----:B------:R-:W-:Y:S01]  /*68f0*/  @!PT LDS RZ, [RZ] ;  /* 0x00000000fffff984 */ /* 0x000fe20000000800 */
[----:B------:R-:W-:Y:S01]  /*6900*/  @!PT LDS RZ, [RZ] ;  /* 0x00000000fffff984 */ /* 0x000fe20000000800 */
[----:B------:R-:W-:Y:S01]  /*6910*/  @!PT LDS RZ, [RZ] ;  /* 0x00000000fffff984 */ /* 0x000fe20000000800 */
[----:B------:R1:W-:Y:S01]  /*6920*/  LDGSTS.E [R43+0x2c000], desc[UR16][R38.64], !P5 ;  /* 0x2c000000262b7fae */ /* 0x0003e2000e9a1010 */
[----:B------:R-:W-:Y:S02]  /*6930*/  ISETP.GE.U32.AND P5, PT, R8, 0x7fffffbd, PT ;  /* 0x7fffffbd0800780c */ /* 0x000fe40003fa6070 */
[----:B------:R-:W-:Y:S01]  /*6940*/  VIADD R8, R4, 0xffffffdb ;  /* 0xffffffdb04087836 */ /* 0x000fe20000000000 */
[----:B------:R2:W-:Y:S04]  /*6950*/  LDGSTS.E [R43+0x2c004], desc[UR16][R216.64], !P2 ;  /* 0x2c004000d82b7fae */ /* 0x0005e8000d1a1010 */
[----:B------:R-:W-:Y:S01]  /*6960*/  ISETP.GE.U32.AND P2, PT, R8, 0x7fffffbc, PT ;  /* 0x7fffffbc0800780c */ /* 0x000fe20003f46070 */
[----:B------:R-:W-:Y:S01]  /*6970*/  VIADD R8, R4, 0xffffffda ;  /* 0xffffffda04087836 */ /* 0x000fe20000000000 */
[----:B------:R3:W-:Y:S01]  /*6980*/  LDGSTS.E [R43+0x2c008], desc[UR16][R218.64], !P6 ;  /* 0x2c008000da2b7fae */ /* 0x0007e2000f1a1010 */
[----:B-1----:R-:W-:-:S03]  /*6990*/  IMAD.WIDE R38, R40, 0x4, R38 ;  /* 0x0000000428267825 */ /* 0x002fc600078e0226 */
[----:B------:R-:W-:Y:S01]  /*69a0*/  ISETP.GE.U32.AND P6, PT, R8, 0x7fffffbb, PT ;  /* 0x7fffffbb0800780c */ /* 0x000fe20003fc6070 */
[----:B------:R1:W-:Y:S01]  /*69b0*/  LDGSTS.E [R43+0x2c00c], desc[UR16][R220.64], !P5 ;  /* 0x2c00c000dc2b7fae */ /* 0x0003e2000e9a1010 */
[----:B------:R-:W-:Y:S02]  /*69c0*/  VIADD R8, R4, 0xffffffd9 ;  /* 0xffffffd904087836 */ /* 0x000fe40000000000 */
[----:B--2---:R-:W-:-:S03]  /*69d0*/  IMAD.WIDE R216, R40, 0x4, R216 ;  /* 0x0000000428d87825 */ /* 0x004fc600078e02d8 */
[----:B------:R2:W-:Y:S01]  /*69e0*/  LDGSTS.E [R43+0x2c010], desc[UR16][R222.64], !P2 ;  /* 0x2c010000de2b7fae */ /* 0x0005e2000d1a1010 */
[----:B------:R-:W-:Y:S01]  /*69f0*/  ISETP.GE.U32.AND P5, PT, R8, 0x7fffffba, PT ;  /* 0x7fffffba0800780c */ /* 0x000fe20003fa6070 */
[----:B------:R-:W-:Y:S02]  /*6a00*/  VIADD R8, R4, 0xffffffd8 ;  /* 0xffffffd804087836 */ /* 0x000fe40000000000 */
[----:B---3--:R-:W-:Y:S02]  /*6a10*/  IMAD.WIDE R218, R40, 0x4, R218 ;  /* 0x0000000428da7825 */ /* 0x008fe400078e02da */
[----:B------:R3:W-:Y:S01]  /*6a20*/  LDGSTS.E [R43+0x2c014], desc[UR16][R224.64], !P6 ;  /* 0x2c014000e02b7fae */ /* 0x0007e2000f1a1010 */
[----:B------:R-:W-:Y:S01]  /*6a30*/  ISETP.GE.U32.AND P2, PT, R8, 0x7fffffb9, PT ;  /* 0x7fffffb90800780c */ /* 0x000fe20003f46070 */
[----:B------:R-:W-:Y:S02]  /*6a40*/  VIADD R8, R4, 0xffffffd7 ;  /* 0xffffffd704087836 */ /* 0x000fe40000000000 */
        /* <DEDUP_REMOVED lines=90> */
[----:B------:R2:W-:Y:S01]  /*6ff0*/  LDGSTS.E [R43+0x2c070], desc[UR16][R206.64], !P2 ;  /* 0x2c070000ce2b7fae */ /* 0x0005e2000d1a1010 */
[----:B------:R-:W-:Y:S02]  /*7000*/  VIADD R8, R4, 0xffffffbf ;  /* 0xffffffbf04087836 */ /* 0x000fe40000000000 */
[----:B---3--:R-:W-:-:S03]  /*7010*/  IMAD.WIDE R76, R40, 0x4, R76 ;  /* 0x00000004284c7825 */ /* 0x008fc600078e024c */
[----:B------:R3:W-:Y:S01]  /*7020*/  LDGSTS.E [R43+0x2c074], desc[UR16][R208.64], !P6 ;  /* 0x2c074000d02b7fae */ /* 0x0007e2000f1a1010 */
[----:B------:R-:W-:Y:S01]  /*7030*/  ISETP.GE.U32.AND P2, PT, R8, 0x7fffffa0, PT ;  /* 0x7fffffa00800780c */ /* 0x000fe20003f46070 */
[----:B------:R-:W-:Y:S02]  /*7040*/  VIADD R8, R4, 0xffffffbe ;  /* 0xffffffbe04087836 */ /* 0x000fe40000000000 */
[----:B-1----:R-:W-:Y:S02]  /*7050*/  IMAD.WIDE R78, R40, 0x4, R78 ;  /* 0x00000004284e7825 */ /* 0x002fe400078e024e */
[----:B------:R1:W-:Y:S01]  /*7060*/  LDGSTS.E [R43+0x2c078], desc[UR16][R210.64], !P5 ;  /* 0x2c078000d22b7fae */ /* 0x0003e2000e9a1010 */
[----:B------:R-:W-:Y:S01]  /*7070*/  ISETP.GE.U32.AND P6, PT, R8, 0x7fffff9f, PT ;  /* 0x7fffff9f0800780c */ /* 0x000fe20003fc6070 */
[----:B------:R-:W-:Y:S02]  /*7080*/  VIADD R8, R4, 0xffffffbd ;  /* 0xffffffbd04087836 */ /* 0x000fe40000000000 */
[----:B------:R4:W-:Y:S01]  /*7090*/  LDGSTS.E [R43+0x2c07c], desc[UR16][R212.64], !P4 ;  /* 0x2c07c000d42b7fae */ /* 0x0009e2000e1a1010 */
[----:B--2---:R-:W-:-:S02]  /*70a0*/  IMAD.WIDE R206, R40, 0x4, R206 ;  /* 0x0000000428ce7825 */ /* 0x004fc400078e02ce */
[----:B------:R-:W-:Y:S01]  /*70b0*/  ISETP.GE.U32.AND P5, PT, R8, 0x7fffff9e, PT ;  /* 0x7fffff9e0800780c */ /* 0x000fe20003fa6070 */
[----:B------:R-:W0:Y:S01]  /*70c0*/  LDGDEPBAR ;  /* 0x00000000000079af */ /* 0x000e220000000000 */
[----:B------:R-:W-:Y:S02]  /*70d0*/  VIADD R8, R4, 0xffffffbc ;  /* 0xffffffbc04087836 */ /* 0x000fe40000000000 */
[----:B---3--:R-:W-:Y:S01]  /*70e0*/  IMAD.WIDE R208, R40, 0x4, R208 ;  /* 0x0000000428d07825 */ /* 0x008fe200078e02d0 */
[----:B------:R2:W-:Y:S02]  /*70f0*/  LDGSTS.E [R42+0x8000], desc[UR16][R80.64], P3 ;  /* 0x08000000502a7fae */ /* 0x0005e400099a1010 */
[----:B------:R-:W-:Y:S01]  /*7100*/  ISETP.GE.U32.AND P4, PT, R8, 0x7fffff9d, PT ;  /* 0x7fffff9d0800780c */ /* 0x000fe20003f86070 */
[----:B------:R-:W-:Y:S01]  /*7110*/  VIADD R8, R4, 0xffffffbb ;  /* 0xffffffbb04087836 */ /* 0x000fe20000000000 */
[----:B------:R3:W-:Y:S01]  /*7120*/  LDGSTS.E [R42+0x8400], desc[UR16][R84.64], P3 ;  /* 0x08400000542a7fae */ /* 0x0007e200099a1010 */
[----:B-1----:R-:W-:-:S03]  /*7130*/  IMAD.WIDE R210, R40, 0x4, R210 ;  /* 0x0000000428d27825 */ /* 0x002fc600078e02d2 */
[----:B------:R1:W-:Y:S01]  /*7140*/  LDGSTS.E [R42+0x8800], desc[UR16][R88.64], P3 ;  /* 0x08800000582a7fae */ /* 0x0003e200099a1010 */
[----:B----4-:R-:W-:-:S03]  /*7150*/  IMAD.WIDE R212, R40, 0x4, R212 ;  /* 0x0000000428d47825 */ /* 0x010fc600078e02d4 */
[----:B------:R4:W-:Y:S01]  /*7160*/  LDGSTS.E [R42+0x8c00], desc[UR16][R92.64], P3 ;  /* 0x08c000005c2a7fae */ /* 0x0009e200099a1010 */
[----:B--2---:R-:W-:-:S03]  /*7170*/  IMAD.WIDE R80, R47, 0x4, R80 ;  /* 0x000000042f507825 */ /* 0x004fc600078e0250 */
[----:B------:R2:W-:Y:S01]  /*7180*/  LDGSTS.E [R42+0x9000], desc[UR16][R96.64], P3 ;  /* 0x09000000602a7fae */ /* 0x0005e200099a1010 */
[----:B---3--:R-:W-:-:S03]  /*7190*/  IMAD.WIDE R84, R47, 0x4, R84 ;  /* 0x000000042f547825 */ /* 0x008fc600078e0254 */
        /* <DEDUP_REMOVED lines=117> */
[----:B------:R-:W-:Y:S01]  /*78f0*/  ISETP.GE.U32.AND P3, PT, R8, 0x7fffff9c, PT ;  /* 0x7fffff9c0800780c */ /* 0x000fe20003f66070 */
[----:B------:R-:W-:Y:S02]  /*7900*/  VIADD R8, R4, 0xffffffba ;  /* 0xffffffba04087836 */ /* 0x000fe40000000000 */
[----:B------:R-:W0:Y:S01]  /*7910*/  LDGDEPBAR ;  /* 0x00000000000079af */ /* 0x000e220000000000 */
[C---:B--2---:R-:W-:Y:S01]  /*7920*/  IMAD.WIDE R194, R47.reuse, 0x4, R194 ;  /* 0x000000042fc27825 */ /* 0x044fe200078e02c2 */
[----:B------:R-:W-:Y:S03]  /*7930*/  BAR.SYNC.DEFER_BLOCKING 0x0 ;  /* 0x0000000000007b1d */ /* 0x000fe60000010000 */
[----:B---3--:R-:W-:-:S04]  /*7940*/  IMAD.WIDE R198, R47, 0x4, R198 ;  /* 0x000000042fc67825 */ /* 0x008fc800078e02c6 */
[----:B-1----:R-:W-:-:S04]  /*7950*/  IMAD.WIDE R202, R47, 0x4, R202 ;  /* 0x000000042fca7825 */ /* 0x002fc800078e02ca */
[----:B----4-:R-:W-:Y:S01]  /*7960*/  IMAD.WIDE R214, R47, 0x4, R214 ;  /* 0x000000042fd67825 */ /* 0x010fe200078e02d6 */
        /* <DEDUP_REMOVED lines=13> */
[----:B------:R-:W-:-:S03]  /*7a40*/  VIADD R8, R4, 0xffffffb7 ;  /* 0xffffffb704087836 */ /* 0x000fc60000000000 */
[----:B------:R4:W-:Y:S01]  /*7a50*/  LDGSTS.E [R43+0x30010], desc[UR16][R222.64], !P3 ;  /* 0x30010000de2b7fae */ /* 0x0009e2000d9a1010 */
[----:B--2---:R-:W-:Y:S01]  /*7a60*/  IMAD.WIDE R216, R40, 0x4, R216 ;  /* 0x0000000428d87825 */ /* 0x004fe200078e02d8 */
[----:B------:R-:W-:Y:S02]  /*7a70*/  ISETP.GE.U32.AND P4, PT, R8, 0x7fffff98, PT ;  /* 0x7fffff980800780c */ /* 0x000fe40003f86070 */
[----:B------:R2:W-:Y:S01]  /*7a80*/  LDGSTS.E [R43+0x30014], desc[UR16][R224.64], !P2 ;  /* 0x30014000e02b7fae */ /* 0x0005e2000d1a1010 */
[----:B------:R-:W-:Y:S02]  /*7a90*/  VIADD R8, R4, 0xffffffb6 ;  /* 0xffffffb604087836 */ /* 0x000fe40000000000 */
[----:B---3--:R-:W-:Y:S01]  /*7aa0*/  IMAD.WIDE R218, R40, 0x4, R218 ;  /* 0x0000000428da7825 */ /* 0x008fe200078e02da */
[----:B------:R3:W-:Y:S02]  /*7ab0*/  LDGSTS.E [R43+0x30018], desc[UR16][R226.64], !P6 ;  /* 0x30018000e22b7fae */ /* 0x0007e4000f1a1010 */
[----:B------:R-:W-:Y:S01]  /*7ac0*/  ISETP.GE.U32.AND P3, PT, R8, 0x7fffff97, PT ;  /* 0x7fffff970800780c */ /* 0x000fe20003f66070 */
[----:B------:R-:W-:Y:S01]  /*7ad0*/  VIADD R8, R4, 0xffffffb5 ;  /* 0xffffffb504087836 */ /* 0x000fe20000000000 */
[----:B------:R5:W-:Y:S01]  /*7ae0*/  LDGSTS.E [R43+0x3001c], desc[UR16][R228.64], !P5 ;  /* 0x3001c000e42b7fae */ /* 0x000be2000e9a1010 */
[----:B-1----:R-:W-:-:S03]  /*7af0*/  IMAD.WIDE R220, R40, 0x4, R220 ;  /* 0x0000000428dc7825 */ /* 0x002fc600078e02dc */
[----:B------:R-:W-:Y:S01]  /*7b00*/  ISETP.GE.U32.AND P2, PT, R8, 0x7fffff96, PT ;  /* 0x7fffff960800780c */ /* 0x000fe20003f46070 */
[----:B------:R-:W-:Y:S01]  /*7b10*/  VIADD R8, R4, 0xffffffb4 ;  /* 0xffffffb404087836 */ /* 0x000fe20000000000 */
[----:B------:R1:W-:Y:S01]  /*7b20*/  LDGSTS.E [R43+0x30020], desc[UR16][R230.64], !P4 ;  /* 0x30020000e62b7fae */ /* 0x0003e2000e1a1010 */
[----:B----4-:R-:W-:-:S03]  /*7b30*/  IMAD.WIDE R222, R40, 0x4, R222 ;  /* 0x0000000428de7825 */ /* 0x010fc600078e02de */
        /* <DEDUP_REMOVED lines=11> */
[----:B-----5:R-:W-:-:S03]  /*7bf0*/  IMAD.WIDE R228, R40, 0x4, R228 ;  /* 0x0000000428e47825 */ /* 0x020fc600078e02e4 */
        /* <DEDUP_REMOVED lines=57> */
[C---:B------:R-:W-:Y:S01]  /*7f90*/  VIADD R8, R4.reuse, 0xffffffa2 ;  /* 0xffffffa204087836 */ /* 0x040fe20000000000 */
[----:B------:R3:W-:Y:S01]  /*7fa0*/  LDGSTS.E [R43+0x30068], desc[UR16][R76.64], !P6 ;  /* 0x300680004c2b7fae */ /* 0x0007e2000f1a1010 */
[----:B------:R-:W-:Y:S01]  /*7fb0*/  VIADD R4, R4, 0xffffffa1 ;  /* 0xffffffa104047836 */ /* 0x000fe20000000000 */
[----:B------:R-:W-:Y:S01]  /*7fc0*/  ISETP.GE.U32.AND P6, PT, R7, 0x7fffff81, PT ;  /* 0x7fffff810700780c */ /* 0x000fe20003fc6070 */
[----:B-----5:R-:W-:Y:S01]  /*7fd0*/  IMAD.WIDE R68, R40, 0x4, R68 ;  /* 0x0000000428447825 */ /* 0x020fe200078e0244 */
[----:B------:R-:W-:Y:S01]  /*7fe0*/  ISETP.GE.U32.AND P3, PT, R8, 0x7fffff83, PT ;  /* 0x7fffff830800780c */ /* 0x000fe20003f66070 */
[----:B------:R5:W-:Y:S01]  /*7ff0*/  LDGSTS.E [R43+0x3006c], desc[UR16][R78.64], !P5 ;  /* 0x3006c0004e2b7fae */ /* 0x000be2000e9a1010 */
[----:B------:R-:W-:Y:S01]  /*8000*/  ISETP.GT.AND P5, PT, R36, 0x7f, PT ;  /* 0x0000007f2400780c */ /* 0x000fe20003fa4270 */
[----:B------:R-:W5:Y:S01]  /*8010*/  LDC R7, c[0x0][0x3a0] ;  /* 0x0000e800ff077b82 */ /* 0x000f620000000800 */
[----:B------:R-:W-:Y:S01]  /*8020*/  ISETP.GE.U32.AND P2, PT, R4, 0x7fffff82, PT ;  /* 0x7fffff820400780c */ /* 0x000fe20003f46070 */
[----:B-1----:R-:W-:Y:S01]  /*8030*/  IMAD.WIDE R70, R40, 0x4, R70 ;  /* 0x0000000428467825 */ /* 0x002fe200078e0246 */
[----:B------:R-:W-:Y:S01]  /*8040*/  SEL R4, R5, RZ, P5 ;  /* 0x000000ff05047207 */ /* 0x000fe20002800000 */
[----:B------:R1:W-:Y:S01]  /*8050*/  LDGSTS.E [R43+0x30070], desc[UR16][R206.64], !P4 ;  /* 0x30070000ce2b7fae */ /* 0x0003e2000e1a1010 */
[----:B------:R-:W-:Y:S01]  /*8060*/  ISETP.NE.U32.AND P5, PT, R6, RZ, PT ;  /* 0x000000ff0600720c */ /* 0x000fe20003fa5070 */
[----:B----4-:R-:W-:Y:S01]  /*8070*/  IMAD.WIDE R72, R40, 0x4, R72 ;  /* 0x0000000428487825 */ /* 0x010fe200078e0248 */
[----:B------:R-:W-:Y:S01]  /*8080*/  ISETP.NE.U32.AND P4, PT, R4, RZ, PT ;  /* 0x000000ff0400720c */ /* 0x000fe20003f85070 */
[----:B------:R-:W4:Y:S02]  /*8090*/  LDC R8, c[0x0][0x3a0] ;  /* 0x0000e800ff087b82 */ /* 0x000f240000000800 */
[----:B------:R1:W-:Y:S01]  /*80a0*/  LDGSTS.E [R43+0x30074], desc[UR16][R208.64], !P3 ;  /* 0x30074000d02b7fae */ /* 0x0003e2000d9a1010 */
[----:B--2---:R-:W-:-:S03]  /*80b0*/  IMAD.WIDE R74, R40, 0x4, R74 ;  /* 0x00000004284a7825 */ /* 0x004fc600078e024a */
[----:B------:R2:W-:Y:S01]  /*80c0*/  LDGSTS.E [R43+0x30078], desc[UR16][R210.64], !P2 ;  /* 0x30078000d22b7fae */ /* 0x0005e2000d1a1010 */
[C---:B---3--:R-:W-:Y:S01]  /*80d0*/  IMAD.WIDE R76, R40.reuse, 0x4, R76 ;  /* 0x00000004284c7825 */ /* 0x048fe200078e024c */
[----:B------:R-:W3:Y:S02]  /*80e0*/  LDC R5, c[0x0][0x3a0] ;  /* 0x0000e800ff057b82 */ /* 0x000ee40000000800 */
[----:B------:R2:W-:Y:S01]  /*80f0*/  LDGSTS.E [R43+0x3007c], desc[UR16][R212.64], !P6 ;  /* 0x3007c000d42b7fae */ /* 0x0005e2000f1a1010 */
[----:B-----5:R-:W-:-:S03]  /*8100*/  IMAD.WIDE R78, R40, 0x4, R78 ;  /* 0x00000004284e7825 */ /* 0x020fc600078e024e */
[----:B------:R-:W0:Y:S01]  /*8110*/  LDGDEPBAR ;  /* 0x00000000000079af */ /* 0x000e220000000000 */
[C---:B-1----:R-:W-:Y:S01]  /*8120*/  IMAD.WIDE R206, R40.reuse, 0x4, R206 ;  /* 0x0000000428ce7825 */ /* 0x042fe200078e02ce */
[----:B------:R-:W1:Y:S02]  /*8130*/  LDC R6, c[0x0][0x3a0] ;  /* 0x0000e800ff067b82 */ /* 0x000e640000000800 */
[----:B------:R5:W-:Y:S01]  /*8140*/  LDGSTS.E [R42+0x10000], desc[UR16][R80.64], P5 ;  /* 0x10000000502a7fae */ /* 0x000be2000a9a1010 */
[----:B------:R-:W-:Y:S02]  /*8150*/  VIADD R4, R7, 0xffffff9f ;  /* 0xffffff9f07047836 */ /* 0x000fe40000000000 */
[----:B------:R-:W-:Y:S01]  /*8160*/  IMAD.WIDE R208, R40, 0x4, R208 ;  /* 0x0000000428d07825 */ /* 0x000fe200078e02d0 */
[----:B------:R1:W-:Y:S02]  /*8170*/  LDGSTS.E [R42+0x10400], desc[UR16][R84.64], P5 ;  /* 0x10400000542a7fae */ /* 0x0003e4000a9a1010 */
[----:B------:R-:W-:Y:S01]  /*8180*/  ISETP.GE.U32.AND P3, PT, R4, 0x7fffff80, PT ;  /* 0x7fffff800400780c */ /* 0x000fe20003f66070 */
[----:B----4-:R-:W-:Y:S01]  /*8190*/  VIADD R4, R8, 0xffffff9e ;  /* 0xffffff9e08047836 */ /* 0x010fe20000000000 */
[----:B------:R4:W-:Y:S01]  /*81a0*/  LDGSTS.E [R42+0x10800], desc[UR16][R88.64], P5 ;  /* 0x10800000582a7fae */ /* 0x0009e2000a9a1010 */
[----:B------:R-:W4:Y:S01]  /*81b0*/  LDC R8, c[0x0][0x3a0] ;  /* 0x0000e800ff087b82 */ /* 0x000f220000000800 */
[----:B--2---:R-:W-:-:S02]  /*81c0*/  IMAD.WIDE R210, R40, 0x4, R210 ;  /* 0x0000000428d27825 */ /* 0x004fc400078e02d2 */
[----:B------:R2:W-:Y:S01]  /*81d0*/  LDGSTS.E [R42+0x10c00], desc[UR16][R92.64], P5 ;  /* 0x10c000005c2a7fae */ /* 0x0005e2000a9a1010 */
[----:B------:R-:W-:Y:S01]  /*81e0*/  ISETP.GE.U32.AND P2, PT, R4, 0x7fffff7f, PT ;  /* 0x7fffff7f0400780c */ /* 0x000fe20003f46070 */
[----:B---3--:R-:W-:Y:S02]  /*81f0*/  VIADD R4, R5, 0xffffff9d ;  /* 0xffffff9d05047836 */ /* 0x008fe40000000000 */
[----:B------:R3:W-:Y:S01]  /*8200*/  LDGSTS.E [R42+0x11000], desc[UR16][R96.64], P5 ;  /* 0x11000000602a7fae */ /* 0x0007e2000a9a1010 */
[----:B------:R-:W4:Y:S01]  /*8210*/  LDC R5, c[0x0][0x3a0] ;  /* 0x0000e800ff057b82 */ /* 0x000f220000000800 */
[----:B------:R-:W-:Y:S01]  /*8220*/  IMAD.WIDE R212, R40, 0x4, R212 ;  /* 0x0000000428d47825 */ /* 0x000fe200078e02d4 */
[----:B------:R-:W-:Y:S01]  /*8230*/  ISETP.GE.U32.AND P6, PT, R4, 0x7fffff7e, PT ;  /* 0x7fffff7e0400780c */ /* 0x000fe20003fc6070 */
[----:B------:R2:W-:Y:S02]  /*8240*/  LDGSTS.E [R42+0x11400], desc[UR16][R100.64], P5 ;  /* 0x11400000642a7fae */ /* 0x0005e4000a9a1010 */
[----:B-1----:R-:W-:-:S02]  /*8250*/  VIADD R4, R6, 0xffffff9c ;  /* 0xffffff9c06047836 */ /* 0x002fc40000000000 */
[----:B------:R1:W-:Y:S01]  /*8260*/  LDGSTS.E [R42+0x11800], desc[UR16][R104.64], P5 ;  /* 0x11800000682a7fae */ /* 0x0003e2000a9a1010 */
[----:B------:R-:W4:Y:S01]  /*8270*/  LDC R6, c[0x0][0x3a0] ;  /* 0x0000e800ff067b82 */ /* 0x000f220000000800 */
[C---:B-----5:R-:W-:Y:S02]  /*8280*/  IMAD.WIDE R80, R47.reuse, 0x4, R80 ;  /* 0x000000042f507825 */ /* 0x060fe400078e0250 */
[----:B------:R5:W-:Y:S02]  /*8290*/  LDGSTS.E [R42+0x11c00], desc[UR16][R108.64], P5 ;  /* 0x11c000006c2a7fae */ /* 0x000be4000a9a1010 */
[C---:B------:R-:W-:Y:S02]  /*82a0*/  IMAD.WIDE R84, R47.reuse, 0x4, R84 ;  /* 0x000000042f547825 */ /* 0x040fe400078e0254 */
[----:B------:R1:W-:Y:S01]  /*82b0*/  LDGSTS.E [R42+0x12000], desc[UR16][R112.64], P5 ;  /* 0x12000000702a7fae */ /* 0x0003e2000a9a1010 */
[----:B------:R-:W4:Y:S02]  /*82c0*/  LDC R7, c[0x0][0x3a0] ;  /* 0x0000e800ff077b82 */ /* 0x000f240000000800 */
[C---:B----4-:R-:W-:Y:S01]  /*82d0*/  IMAD.WIDE R88, R47.reuse, 0x4, R88 ;  /* 0x000000042f587825 */ /* 0x050fe200078e0258 */
[----:B------:R4:W-:Y:S03]  /*82e0*/  LDGSTS.E [R42+0x12400], desc[UR16][R116.64], P5 ;  /* 0x12400000742a7fae */ /* 0x0009e6000a9a1010 */
[C---:B--2---:R-:W-:Y:S01]  /*82f0*/  IMAD.WIDE R92, R47.reuse, 0x4, R92 ;  /* 0x000000042f5c7825 */ /* 0x044fe200078e025c */
[----:B------:R2:W-:Y:S03]  /*8300*/  LDGSTS.E [R42+0x12800], desc[UR16][R120.64], P5 ;  /* 0x12800000782a7fae */ /* 0x0005e6000a9a1010 */
[C---:B---3--:R-:W-:Y:S01]  /*8310*/  IMAD.WIDE R96, R47.reuse, 0x4, R96 ;  /* 0x000000042f607825 */ /* 0x048fe200078e0260 */
[----:B------:R3:W-:Y:S03]  /*8320*/  LDGSTS.E [R42+0x12c00], desc[UR16][R124.64], P5 ;  /* 0x12c000007c2a7fae */ /* 0x0007e6000a9a1010 */
[C---:B------:R-:W-:Y:S01]  /*8330*/  IMAD.WIDE R100, R47.reuse, 0x4, R100 ;  /* 0x000000042f647825 */ /* 0x040fe200078e0264 */
[----:B------:R2:W-:Y:S03]  /*8340*/  LDGSTS.E [R42+0x13000], desc[UR16][R128.64], P5 ;  /* 0x13000000802a7fae */ /* 0x0005e6000a9a1010 */
[C---:B-1----:R-:W-:Y:S01]  /*8350*/  IMAD.WIDE R104, R47.reuse, 0x4, R104 ;  /* 0x000000042f687825 */ /* 0x042fe200078e0268 */
[----:B------:R1:W-:Y:S03]  /*8360*/  LDGSTS.E [R42+0x13400], desc[UR16][R132.64], P5 ;  /* 0x13400000842a7fae */ /* 0x0003e6000a9a1010 */
[C---:B-----5:R-:W-:Y:S01]  /*8370*/  IMAD.WIDE R108, R47.reuse, 0x4, R108 ;  /* 0x000000042f6c7825 */ /* 0x060fe200078e026c */
[----:B------:R5:W-:Y:S03]  /*8380*/  LDGSTS.E [R42+0x13800], desc[UR16][R136.64], P5 ;  /* 0x13800000882a7fae */ /* 0x000be6000a9a1010 */
[C---:B------:R-:W-:Y:S01]  /*8390*/  IMAD.WIDE R112, R47.reuse, 0x4, R112 ;  /* 0x000000042f707825 */ /* 0x040fe200078e0270 */
[----:B------:R1:W-:Y:S03]  /*83a0*/  LDGSTS.E [R42+0x13c00], desc[UR16][R140.64], P5 ;  /* 0x13c000008c2a7fae */ /* 0x0003e6000a9a1010 */
        /* <DEDUP_REMOVED lines=94> */
[----:B-----5:R-:W-:Y:S01]  /*8990*/  IMAD.WIDE R178, R47, 0x4, R178 ;  /* 0x000000042fb27825 */ /* 0x020fe200078e02b2 */
[----:B------:R5:W-:Y:S01]  /*89a0*/  LDGSTS.E [R41+0x17e00], desc[UR16][R214.64], P5 ;  /* 0x17e00000d6297fae */ /* 0x000be2000a9a1010 */
[----:B------:R-:W-:-:S02]  /*89b0*/  ISETP.GE.U32.AND P5, PT, R4, 0x7fffff7d, PT ;  /* 0x7fffff7d0400780c */ /* 0x000fc40003fa6070 */
[----:B------:R-:W-:Y:S01]  /*89c0*/  VIADD R4, R5, 0xffffff9b ;  /* 0xffffff9b05047836 */ /* 0x000fe20000000000 */
[----:B------:R-:W0:Y:S01]  /*89d0*/  LDGDEPBAR ;  /* 0x00000000000079af */ /* 0x000e220000000000 */
[----:B------:R-:W5:Y:S01]  /*89e0*/  LDC R5, c[0x0][0x3a0] ;  /* 0x0000e800ff057b82 */ /* 0x000f620000000800 */
[----:B------:R-:W-:-:S07]  /*89f0*/  IMAD.WIDE R182, R47, 0x4, R182 ;  /* 0x000000042fb67825 */ /* 0x000fce00078e02b6 */
[----:B------:R-:W-:Y:S01]  /*8a00*/  BAR.SYNC.DEFER_BLOCKING 0x0 ;  /* 0x0000000000007b1d */ /* 0x000fe20000010000 */
[----:B----4-:R-:W-:-:S04]  /*8a10*/  IMAD.WIDE R186, R47, 0x4, R186 ;  /* 0x000000042fba7825 */ /* 0x010fc800078e02ba */
[----:B--2---:R-:W-:-:S04]  /*8a20*/  IMAD.WIDE R190, R47, 0x4, R190 ;  /* 0x000000042fbe7825 */ /* 0x004fc800078e02be */
[----:B---3--:R-:W-:-:S04]  /*8a30*/  IMAD.WIDE R194, R47, 0x4, R194 ;  /* 0x000000042fc27825 */ /* 0x008fc800078e02c2 */
[----:B------:R-:W-:-:S04]  /*8a40*/  IMAD.WIDE R198, R47, 0x4, R198 ;  /* 0x000000042fc67825 */ /* 0x000fc800078e02c6 */
[----:B-1----:R-:W-:-:S04]  /*8a50*/  IMAD.WIDE R202, R47, 0x4, R202 ;  /* 0x000000042fca7825 */ /* 0x002fc800078e02ca */
[----:B-----5:R-:W-:Y:S01]  /*8a60*/  IMAD.WIDE R214, R47, 0x4, R214 ;  /* 0x000000042fd67825 */ /* 0x020fe200078e02d6 */
[----:B------:R-:W-:Y:S01]  /*8a70*/  @!PT LDS RZ, [RZ] ;  /* 0x00000000fffff984 */ /* 0x000fe20000000800 */
[----:B------:R-:W-:Y:S01]  /*8a80*/  @!PT LDS RZ, [RZ] ;  /* 0x00000000fffff984 */ /* 0x000fe20000000800 */
[----:B------:R-:W-:Y:S01]  /*8a90*/  @!PT LDS RZ, [RZ] ;  /* 0x00000000fffff984 */ /* 0x000fe20000000800 */
[----:B------:R1:W-:Y:S01]  /*8aa0*/  LDGSTS.E [R43+0x34000], desc[UR16][R38.64], !P3 ;  /* 0x34000000262b7fae */ /* 0x0003e2000d9a1010 */
[----:B------:R-:W-:Y:S02]  /*8ab0*/  ISETP.GE.U32.AND P3, PT, R4, 0x7fffff7c, PT ;  /* 0x7fffff7c0400780c */ /* 0x000fe40003f66070 */
[----:B------:R-:W-:Y:S01]  /*8ac0*/  VIADD R4, R6, 0xffffff9a ;  /* 0xffffff9a06047836 */ /* 0x000fe20000000000 */
[----:B------:R1:W-:Y:S01]  /*8ad0*/  LDGSTS.E [R43+0x34004], desc[UR16][R216.64], !P2 ;  /* 0x34004000d82b7fae */ /* 0x0003e2000d1a1010 */
[----:B------:R-:W2:Y:S03]  /*8ae0*/  LDC R6, c[0x0][0x3a0] ;  /* 0x0000e800ff067b82 */ /* 0x000ea60000000800 */
[----:B------:R-:W-:Y:S01]  /*8af0*/  ISETP.GE.U32.AND P2, PT, R4, 0x7fffff7b, PT ;  /* 0x7fffff7b0400780c */ /* 0x000fe20003f46070 */
[----:B------:R-:W-:Y:S01]  /*8b00*/  VIADD R4, R8, 0xffffff99 ;  /* 0xffffff9908047836 */ /* 0x000fe20000000000 */
[----:B------:R1:W-:Y:S03]  /*8b10*/  LDGSTS.E [R43+0x34008], desc[UR16][R218.64], !P6 ;  /* 0x34008000da2b7fae */ /* 0x0003e6000f1a1010 */
[----:B------:R-:W3:Y:S01]  /*8b20*/  LDC R8, c[0x0][0x3a0] ;  /* 0x0000e800ff087b82 */ /* 0x000ee20000000800 */
[----:B------:R-:W-:Y:S01]  /*8b30*/  ISETP.GE.U32.AND P6, PT, R4, 0x7fffff7a, PT ;  /* 0x7fffff7a0400780c */ /* 0x000fe20003fc6070 */
[----:B------:R-:W-:Y:S01]  /*8b40*/  VIADD R4, R7, 0xffffff98 ;  /* 0xffffff9807047836 */ /* 0x000fe20000000000 */
[----:B------:R1:W-:Y:S04]  /*8b50*/  LDGSTS.E [R43+0x3400c], desc[UR16][R220.64], !P5 ;  /* 0x3400c000dc2b7fae */ /* 0x0003e8000e9a1010 */
[----:B------:R-:W-:Y:S01]  /*8b60*/  ISETP.GE.U32.AND P5, PT, R4, 0x7fffff79, PT ;  /* 0x7fffff790400780c */ /* 0x000fe20003fa6070 */
[----:B------:R-:W-:Y:S01]  /*8b70*/  VIADD R4, R5, 0xffffff97 ;  /* 0xffffff9705047836 */ /* 0x000fe20000000000 */
[----:B------:R1:W-:Y:S01]  /*8b80*/  LDGSTS.E [R43+0x34010], desc[UR16][R222.64], !P3 ;  /* 0x34010000de2b7fae */ /* 0x0003e2000d9a1010 */
[----:B------:R-:W4:Y:S03]  /*8b90*/  LDC R5, c[0x0][0x3a0] ;  /* 0x0000e800ff057b82 */ /* 0x000f260000000800 */
[----:B------:R-:W-:Y:S01]  /*8ba0*/  ISETP.GE.U32.AND P3, PT, R4, 0x7fffff78, PT ;  /* 0x7fffff780400780c */ /* 0x000fe20003f66070 */
[----:B------:R1:W-:Y:S04]  /*8bb0*/  LDGSTS.E [R43+0x34014], desc[UR16][R224.64], !P2 ;  /* 0x34014000e02b7fae */ /* 0x0003e8000d1a1010 */
[----:B------:R-:W5:Y:S01]  /*8bc0*/  LDC R7, c[0x0][0x3a0] ;  /* 0x0000e800ff077b82 */ /* 0x000f620000000800 */
[----:B------:R1:W-:Y:S04]  /*8bd0*/  LDGSTS.E [R43+0x34018], desc[UR16][R226.64], !P6 ;  /* 0x34018000e22b7fae */ /* 0x0003e8000f1a1010 */
[----:B------:R1:W-:Y:S01]  /*8be0*/  LDGSTS.E [R43+0x3401c], desc[UR16][R228.64], !P5 ;  /* 0x3401c000e42b7fae */ /* 0x0003e2000e9a1010 */
[----:B---3--:R-:W-:-:S02]  /*8bf0*/  VIADD R4, R8, 0xffffff96 ;  /* 0xffffff9608047836 */ /* 0x008fc40000000000 */
[----:B------:R-:W3:Y:S01]  /*8c00*/  LDC R8, c[0x0][0x3a0] ;  /* 0x0000e800ff087b82 */ /* 0x000ee20000000800 */
[----:B------:R1:W-:Y:S02]  /*8c10*/  LDGSTS.E [R43+0x34020], desc[UR16][R230.64], !P3 ;  /* 0x34020000e62b7fae */ /* 0x0003e4000d9a1010 */
[----:B------:R-:W-:Y:S01]  /*8c20*/  ISETP.GE.U32.AND P2, PT, R4, 0x7fffff77, PT ;  /* 0x7fffff770400780c */ /* 0x000fe20003f46070 */
[----:B--2---:R-:W-:-:S04]  /*8c30*/  VIADD R4, R6, 0xffffff95 ;  /* 0xffffff9506047836 */ /* 0x004fc80000000000 */
[----:B------:R-:W2:Y:S01]  /*8c40*/  LDC R6, c[0x0][0x3a0] ;  /* 0x0000e800ff067b82 */ /* 0x000ea20000000800 */
[----:B------:R-:W-:Y:S01]  /*8c50*/  ISETP.GE.U32.AND P6, PT, R4, 0x7fffff76, PT ;  /* 0x7fffff760400780c */ /* 0x000fe20003fc6070 */
[----:B----4-:R-:W-:-:S05]  /*8c60*/  VIADD R4, R5, 0xffffff94 ;  /* 0xffffff9405047836 */ /* 0x010fca0000000000 */
[----:B------:R-:W-:Y:S01]  /*8c70*/  ISETP.GE.U32.AND P5, PT, R4, 0x7fffff75, PT ;  /* 0x7fffff750400780c */ /* 0x000fe20003fa6070 */
[----:B------:R-:W4:Y:S01]  /*8c80*/  LDC R5, c[0x0][0x3a0] ;  /* 0x0000e800ff057b82 */ /* 0x000f220000000800 */
[----:B-----5:R-:W-:Y:S01]  /*8c90*/  VIADD R4, R7, 0xffffff93 ;  /* 0xffffff9307047836 */ /* 0x020fe20000000000 */
[----:B------:R1:W-:Y:S04]  /*8ca0*/  LDGSTS.E [R43+0x34024], desc[UR16][R232.64], !P2 ;  /* 0x34024000e82b7fae */ /* 0x0003e8000d1a1010 */
[----:B------:R-:W-:Y:S01]  /*8cb0*/  ISETP.GE.U32.AND P3, PT, R4, 0x7fffff74, PT ;  /* 0x7fffff740400780c */ /* 0x000fe20003f66070 */
[----:B------:R1:W-:Y:S01]  /*8cc0*/  LDGSTS.E [R43+0x34028], desc[UR16][R234.64], !P6 ;  /* 0x34028000ea2b7fae */ /* 0x0003e2000f1a1010 */
[----:B------:R-:W5:Y:S04]  /*8cd0*/  LDC R7, c[0x0][0x3a0] ;  /* 0x0000e800ff077b82 */ /* 0x000f680000000800 */
[----:B------:R1:W-:Y:S01]  /*8ce0*/  LDGSTS.E [R43+0x3402c], desc[UR16][R236.64], !P5 ;  /* 0x3402c000ec2b7fae */ /* 0x0003e2000e9a1010 */
[----:B--2---:R-:W-:-:S03]  /*8cf0*/  VIADD R4, R6, 0xffffff92 ;  /* 0xffffff9206047836 */ /* 0x004fc60000000000 */
[----:B------:R-:W2:Y:S03]  /*8d00*/  LDC R6, c[0x0][0x3a0] ;  /* 0x0000e800ff067b82 */ /* 0x000ea60000000800 */
[----:B------:R1:W-:Y:S01]  /*8d10*/  LDGSTS.E [R43+0x34030], desc[UR16][R48.64], !P3 ;  /* 0x34030000302b7fae */ /* 0x0003e2000d9a1010 */
[----:B------:R-:W-:Y:S01]  /*8d20*/  ISETP.GE.U32.AND P2, PT, R4, 0x7fffff73, PT ;  /* 0x7fffff730400780c */ /* 0x000fe20003f46070 */
[----:B----4-:R-:W-:-:S03]  /*8d30*/  VIADD R4, R5, 0xffffff91 ;  /* 0xffffff9105047836 */ /* 0x010fc60000000000 */
[----:B------:R-:W4:Y:S02]  /*8d40*/  LDC R5, c[0x0][0x3a0] ;  /* 0x0000e800ff057b82 */ /* 0x000f240000000800 */
[----:B------:R-:W-:Y:S01]  /*8d50*/  ISETP.GE.U32.AND P6, PT, R4, 0x7fffff72, PT ;  /* 0x7fffff720400780c */ /* 0x000fe20003fc6070 */
[----:B-----5:R-:W-:-:S05]  /*8d60*/  VIADD R4, R7, 0xffffff90 ;  /* 0xffffff9007047836 */ /* 0x020fca0000000000 */
[----:B------:R-:W5:Y:S01]  /*8d70*/  LDC R7, c[0x0][0x3a0] ;  /* 0x0000e800ff077b82 */ /* 0x000f620000000800 */
[----:B------:R1:W-:Y:S01]  /*8d80*/  LDGSTS.E [R43+0x34034], desc[UR16][R50.64], !P2 ;  /* 0x34034000322b7fae */ /* 0x0003e2000d1a1010 */
[----:B------:R-:W-:Y:S01]  /*8d90*/  ISETP.GE.U32.AND P5, PT, R4, 0x7fffff71, PT ;  /* 0x7fffff710400780c */ /* 0x000fe20003fa6070 */
[----:B--2---:R-:W-:-:S04]  /*8da0*/  VIADD R4, R6, 0xffffff8f ;  /* 0xffffff8f06047836 */ /* 0x004fc80000000000 */
[----:B------:R1:W-:Y:S01]  /*8db0*/  LDGSTS.E [R43+0x34038], desc[UR16][R52.64], !P6 ;  /* 0x34038000342b7fae */ /* 0x0003e2000f1a1010 */
[----:B------:R-:W2:Y:S01]  /*8dc0*/  LDC R6, c[0x0][0x3a0] ;  /* 0x0000e800ff067b82 */ /* 0x000ea20000000800 */
[----:B------:R-:W-:Y:S01]  /*8dd0*/  ISETP.GE.U32.AND P3, PT, R4, 0x7fffff70, PT ;  /* 0x7fffff700400780c */ /* 0x000fe20003f66070 */
[----:B----4-:R-:W-:-:S05]  /*8de0*/  VIADD R4, R5, 0xffffff8e ;  /* 0xffffff8e05047836 */ /* 0x010fca0000000000 */
[----:B------:R1:W-:Y:S01]  /*8df0*/  LDGSTS.E [R43+0x3403c], desc[UR16][R54.64], !P5 ;  /* 0x3403c000362b7fae */ /* 0x0003e2000e9a1010 */
[----:B------:R-:W4:Y:S01]  /*8e00*/  LDC R5, c[0x0][0x3a0] ;  /* 0x0000e800ff057b82 */ /* 0x000f220000000800 */
[----:B------:R-:W-:Y:S01]  /*8e10*/  ISETP.GE.U32.AND P2, PT, R4, 0x7fffff6f, PT ;  /* 0x7fffff6f0400780c */ /* 0x000fe20003f46070 */
[----:B-----5:R-:W-:-:S06]  /*8e20*/  VIADD R4, R7, 0xffffff8d ;  /* 0xffffff8d07047836 */ /* 0x020fcc0000000000 */
[----:B------:R-:W5:Y:S01]  /*8e30*/  LDC R7, c[0x0][0x3a0] ;  /* 0x0000e800ff077b82 */ /* 0x000f620000000800 */
[----:B------:R1:W-:Y:S01]  /*8e40*/  LDGSTS.E [R43+0x34040], desc[UR16][R56.64], !P3 ;  /* 0x34040000382b7fae */ /* 0x0003e2000d9a1010 */
[----:B------:R-:W-:Y:S01]  /*8e50*/  ISETP.GE.U32.AND P6, PT, R4, 0x7fffff6e, PT ;  /* 0x7fffff6e0400780c */ /* 0x000fe20003fc6070 */
[----:B--2---:R-:W-:-:S03]  /*8e60*/  VIADD R4, R6, 0xffffff8c ;  /* 0xffffff8c06047836 */ /* 0x004fc60000000000 */
[----:B------:R1:W-:Y:S02]  /*8e70*/  LDGSTS.E [R43+0x34044], desc[UR16][R58.64], !P2 ;  /* 0x340440003a2b7fae */ /* 0x0003e4000d1a1010 */
[----:B------:R-:W2:Y:S01]  /*8e80*/  LDC R6, c[0x0][0x3a0] ;  /* 0x0000e800ff067b82 */ /* 0x000ea20000000800 */
[----:B------:R-:W-:Y:S01]  /*8e90*/  ISETP.GE.U32.AND P5, PT, R4, 0x7fffff6d, PT ;  /* 0x7fffff6d0400780c */ /* 0x000fe20003fa6070 */
[----:B----4-:R-:W-:-:S05]  /*8ea0*/  VIADD R4, R5, 0xffffff8b ;  /* 0xffffff8b05047836 */ /* 0x010fca0000000000 */
[----:B------:R1:W-:Y:S01]  /*8eb0*/  LDGSTS.E [R43+0x34048], desc[UR16][R60.64], !P6 ;  /* 0x340480003c2b7fae */ /* 0x0003e2000f1a1010 */
[----:B------:R-:W4:Y:S01]  /*8ec0*/  LDC R5, c[0x0][0x3a0] ;  /* 0x0000e800ff057b82 */ /* 0x000f220000000800 */
[----:B------:R-:W-:Y:S01]  /*8ed0*/  ISETP.GE.U32.AND P3, PT, R4, 0x7fffff6c, PT ;  /* 0x7fffff6c0400780c */ /* 0x000fe20003f66070 */
[----:B---3--:R-:W-:-:S06]  /*8ee0*/  VIADD R4, R8, 0xffffff8a ;  /* 0xffffff8a08047836 */ /* 0x008fcc0000000000 */
[----:B------:R-:W3:Y:S01]  /*8ef0*/  LDC R8, c[0x0][0x3a0] ;  /* 0x0000e800ff087b82 */ /* 0x000ee20000000800 */
[----:B------:R-:W-:Y:S01]  /*8f00*/  ISETP.GE.U32.AND P2, PT, R4, 0x7fffff6b, PT ;  /* 0x7fffff6b0400780c */ /* 0x000fe20003f46070 */
[----:B-----5:R-:W-:Y:S01]  /*8f10*/  VIADD R4, R7, 0xffffff89 ;  /* 0xffffff8907047836 */ /* 0x020fe20000000000 */
[----:B------:R1:W-:Y:S04]  /*8f20*/  LDGSTS.E [R43+0x3404c], desc[UR16][R62.64], !P5 ;  /* 0x3404c0003e2b7fae */ /* 0x0003e8000e9a1010 */
[----:B------:R-:W-:Y:S01]  /*8f30*/  ISETP.GE.U32.AND P6, PT, R4, 0x7fffff6a, PT ;  /* 0x7fffff6a0400780c */ /* 0x000fe20003fc6070 */
[----:B------:R-:W5:Y:S01]  /*8f40*/  LDC R7, c[0x0][0x3a0] ;  /* 0x0000e800ff077b82 */ /* 0x000f620000000800 */
[----:B--2---:R-:W-:Y:S01]  /*8f50*/  VIADD R4, R6, 0xffffff88 ;  /* 0xffffff8806047836 */ /* 0x004fe20000000000 */
[----:B------:R1:W-:Y:S04]  /*8f60*/  LDGSTS.E [R43+0x34050], desc[UR16][R64.64], !P3 ;  /* 0x34050000402b7fae */ /* 0x0003e8000d9a1010 */
[----:B------:R-:W-:Y:S01]  /*8f70*/  ISETP.GE.U32.AND P5, PT, R4, 0x7fffff69, PT ;  /* 0x7fffff690400780c */ /* 0x000fe20003fa6070 */
[----:B------:R1:W-:Y:S01]  /*8f80*/  LDGSTS.E [R43+0x34054], desc[UR16][R66.64], !P2 ;  /* 0x34054000422b7fae */ /* 0x0003e2000d1a1010 */
[----:B------:R-:W2:Y:S04]  /*8f90*/  LDC R6, c[0x0][0x3a0] ;  /* 0x0000e800ff067b82 */ /* 0x000ea80000000800 */
[----:B------:R1:W-:Y:S01]  /*8fa0*/  LDGSTS.E [R43+0x34058], desc[UR16][R68.64], !P6 ;  /* 0x34058000442b7fae */ /* 0x0003e2000f1a1010 */
[----:B---3--:R-:W-:-:S06]  /*8fb0*/  VIADD R4, R8, 0xffffff87 ;  /* 0xffffff8708047836 */ /* 0x008fcc0000000000 */
[----:B------:R1:W-:Y:S01]  /*8fc0*/  LDGSTS.E [R43+0x3405c], desc[UR16][R70.64], !P5 ;  /* 0x3405c000462b7fae */ /* 0x0003e2000e9a1010 */
[----:B------:R-:W-:Y:S01]  /*8fd0*/  ISETP.GE.U32.AND P3, PT, R4, 0x7fffff68, PT ;  /* 0x7fffff680400780c */ /* 0x000fe20003f66070 */
[----:B----4-:R-:W-:Y:S02]  /*8fe0*/  VIADD R4, R5, 0xffffff86 ;  /* 0xffffff8605047836 */ /* 0x010fe40000000000 */
[----:B------:R-:W3:Y:S03]  /*8ff0*/  LDC R5, c[0x0][0x3a0] ;  /* 0x0000e800ff057b82 */ /* 0x000ee60000000800 */
[----:B------:R-:W-:Y:S01]  /*9000*/  ISETP.GE.U32.AND P2, PT, R4, 0x7fffff67, PT ;  /* 0x7fffff670400780c */ /* 0x000fe20003f46070 */
[----:B-----5:R-:W-:-:S04]  /*9010*/  VIADD R4, R7, 0xffffff85 ;  /* 0xffffff8507047836 */ /* 0x020fc80000000000 */
[----:B------:R-:W4:Y:S01]  /*9020*/  LDC R7, c[0x0][0x3a0] ;  /* 0x0000e800ff077b82 */ /* 0x000f220000000800 */
[----:B------:R-:W-:Y:S01]  /*9030*/  ISETP.GE.U32.AND P6, PT, R4, 0x7fffff66, PT ;  /* 0x7fffff660400780c */ /* 0x000fe20003fc6070 */
[----:B--2---:R-:W-:Y:S01]  /*9040*/  VIADD R4, R6, 0xffffff84 ;  /* 0xffffff8406047836 */ /* 0x004fe20000000000 */
[----:B------:R1:W-:Y:S04]  /*9050*/  LDGSTS.E [R43+0x34060], desc[UR16][R72.64], !P3 ;  /* 0x34060000482b7fae */ /* 0x0003e8000d9a1010 */
[----:B------:R-:W-:Y:S01]  /*9060*/  ISETP.GE.U32.AND P5, PT, R4, 0x7fffff65, PT ;  /* 0x7fffff650400780c */ /* 0x000fe20003fa6070 */
[----:B------:R-:W2:Y:S01]  /*9070*/  LDC R6, c[0x0][0x3a0] ;  /* 0x0000e800ff067b82 */ /* 0x000ea20000000800 */
[----:B------:R1:W-:Y:S05]  /*9080*/  LDGSTS.E [R43+0x34064], desc[UR16][R74.64], !P2 ;  /* 0x340640004a2b7fae */ /* 0x0003ea000d1a1010 */
[----:B------:R1:W-:Y:S01]  /*9090*/  LDGSTS.E [R43+0x34068], desc[UR16][R76.64], !P6 ;  /* 0x340680004c2b7fae */ /* 0x0003e2000f1a1010 */
[----:B---3--:R-:W-:-:S05]  /*90a0*/  VIADD R4, R5, 0xffffff83 ;  /* 0xffffff8305047836 */ /* 0x008fca0000000000 */
[----:B------:R1:W-:Y:S01]  /*90b0*/  LDGSTS.E [R43+0x3406c], desc[UR16][R78.64], !P5 ;  /* 0x3406c0004e2b7fae */ /* 0x0003e2000e9a1010 */
[----:B------:R-:W-:Y:S02]  /*90c0*/  ISETP.GE.U32.AND P3, PT, R4, 0x7fffff64, PT ;  /* 0x7fffff640400780c */ /* 0x000fe40003f66070 */
[----:B------:R-:W-:Y:S01]  /*90d0*/  ISETP.GE.U32.AND P5, PT, R10, 0x7fffff61, PT ;  /* 0x7fffff610a00780c */ /* 0x000fe20003fa6070 */
[----:B----4-:R-:W-:-:S05]  /*90e0*/  VIADD R4, R7, 0xffffff82 ;  /* 0xffffff8207047836 */ /* 0x010fca0000000000 */
[----:B------:R-:W-:Y:S01]  /*90f0*/  ISETP.GE.U32.AND P2, PT, R4, 0x7fffff63, PT ;  /* 0x7fffff630400780c */ /* 0x000fe20003f46070 */
[----:B--2---:R-:W-:-:S04]  /*9100*/  VIADD R4, R6, 0xffffff81 ;  /* 0xffffff8106047836 */ /* 0x004fc80000000000 */
[----:B------:R1:W-:Y:S01]  /*9110*/  LDGSTS.E [R43+0x34070], desc[UR16][R206.64], !P3 ;  /* 0x34070000ce2b7fae */ /* 0x0003e2000d9a1010 */
[----:B------:R-:W-:Y:S01]  /*9120*/  ISETP.GE.U32.AND P6, PT, R4, 0x7fffff62, PT ;  /* 0x7fffff620400780c */ /* 0x000fe20003fc6070 */
[----:B------:R-:W-:-:S06]  /*9130*/  VIADD R4, R9, 0xffffff6d ;  /* 0xffffff6d09047836 */ /* 0x000fcc0000000000 */
[----:B------:R1:W-:Y:S06]  /*9140*/  LDGSTS.E [R43+0x34074], desc[UR16][R208.64], !P2 ;  /* 0x34074000d02b7fae */ /* 0x0003ec000d1a1010 */
[----:B------:R1:W-:Y:S04]  /*9150*/  LDGSTS.E [R43+0x34078], desc[UR16][R210.64], !P6 ;  /* 0x34078000d22b7fae */ /* 0x0003e8000f1a1010 */
[----:B------:R1:W-:Y:S04]  /*9160*/  LDGSTS.E [R43+0x3407c], desc[UR16][R212.64], !P5 ;  /* 0x3407c000d42b7fae */ /* 0x0003e8000e9a1010 */
[----:B------:R-:W0:Y:S04]  /*9170*/  LDGDEPBAR ;  /* 0x00000000000079af */ /* 0x000e280000000000 */
[----:B------:R1:W-:Y:S04]  /*9180*/  LDGSTS.E [R42+0x18000], desc[UR16][R80.64], P4 ;  /* 0x18000000502a7fae */ /* 0x0003e8000a1a1010 */
        /* <DEDUP_REMOVED lines=62> */
[----:B------:R1:W-:Y:S01]  /*9570*/  LDGSTS.E [R41+0x1fe00], desc[UR16][R214.64], P4 ;  /* 0x1fe00000d6297fae */ /* 0x0003e2000a1a1010 */
[----:B------:R-:W-:Y:S01]  /*9580*/  ISETP.GE.U32.AND P4, PT, R4, 0x7fffff4e, PT ;  /* 0x7fffff4e0400780c */ /* 0x000fe20003f86070 */
[----:B------:R-:W-:-:S02]  /*9590*/  VIADD R4, R9, 0xffffff6c ;  /* 0xffffff6c09047836 */ /* 0x000fc40000000000 */
[----:B------:R-:W0:Y:S03]  /*95a0*/  LDGDEPBAR ;  /* 0x00000000000079af */ /* 0x000e260000000000 */
[----:B------:R-:W-:Y:S01]  /*95b0*/  ISETP.GE.U32.AND P3, PT, R4, 0x7fffff4d, PT ;  /* 0x7fffff4d0400780c */ /* 0x000fe20003f66070 */
[----:B------:R-:W-:-:S05]  /*95c0*/  VIADD R4, R9, 0xffffff6f ;  /* 0xffffff6f09047836 */ /* 0x000fca0000000000 */
[----:B------:R-:W-:Y:S01]  /*95d0*/  ISETP.GE.U32.AND P2, PT, R4, 0x7fffff50, PT ;  /* 0x7fffff500400780c */ /* 0x000fe20003f46070 */
[----:B------:R-:W-:-:S04]  /*95e0*/  DEPBAR.LE SB0, 0x6 ;  /* 0x000081800000791a */ /* 0x000fc80000000000 */
[----:B------:R-:W-:Y:S06]  /*95f0*/  BAR.SYNC.DEFER_BLOCKING 0x0 ;  /* 0x0000000000007b1d */ /* 0x000fec0000010000 */
[----:B-1----:R-:W-:Y:S05]  /*9600*/  @!P0 BRA `(.L_x_6) ;  /* 0x0000000000248947 */ /* 0x002fea0003800000 */
[----:B------:R-:W-:Y:S04]  /*9610*/  LDS.128 R4, [R43+0x28000] ;  /* 0x028000002b047984 */ /* 0x000fe80000000c00 */
[----:B------:R-:W-:Y:S04]  /*9620*/  LDS.128 R8, [R43+0x28010] ;  /* 0x028010002b087984 */ /* 0x000fe80000000c00 */
[----:B------:R-:W-:Y:S04]  /*9630*/  LDS.128 R12, [R43+0x28020] ;  /* 0x028020002b0c7984 */ /* 0x000fe80000000c00 */
[----:B------:R-:W-:Y:S04]  /*9640*/  LDS.128 R16, [R43+0x28030] ;  /* 0x028030002b107984 */ /* 0x000fe80000000c00 */
[----:B------:R-:W-:Y:S04]  /*9650*/  LDS.128 R20, [R43+0x28040] ;  /* 0x028040002b147984 */ /* 0x000fe80000000c00 */
[----:B------:R-:W-:Y:S04]  /*9660*/  LDS.128 R24, [R43+0x28050] ;  /* 0x028050002b187984 */ /* 0x000fe80000000c00 */
[----:B------:R-:W-:Y:S04]  /*9670*/  LDS.128 R28, [R43+0x28060] ;  /* 0x028060002b1c7984 */ /* 0x000fe80000000c00 */
[----:B------:R-:W1:Y:S02]  /*9680*/  LDS.128 R32, [R43+0x28070] ;  /* 0x028070002b207984 */ /* 0x000e640000000c00 */
[----:B-1----:R1:W-:Y:S02]  /*9690*/  STTM.x32 tmem[UR11+0x100], R4 ;  /* 0x00010004000079ed */ /* 0x0023e400082c000b */
.L_x_6:
[----:B-1----:R-:W1:Y:S01]  /*96a0*/  LDC R7, c[0x0][0x3a0] ;  /* 0x0000e800ff077b82 */ /* 0x002e620000000800 */
[----:B------:R-:W-:Y:S01]  /*96b0*/  SEL R9, RZ, 0x1fffe, P4 ;  /* 0x0001fffeff097807 */ /* 0x000fe20002000000 */
[----:B------:R-:W2:Y:S01]  /*96c0*/  FENCE.VIEW.ASYNC.T ;  /* 0x00000000000073c6 */ /* 0x000ea20000000200 */
[----:B------:R-:W-:Y:S01]  /*96d0*/  SEL R4, RZ, 0x1, P3 ;  /* 0x00000001ff047807 */ /* 0x000fe20001800000 */
[----:B------:R-:W-:Y:S01]  /*96e0*/  UIADD3 UR19, UPT, UPT, UR18, 0x100, URZ ;  /* 0x0000010012137890 */ /* 0x000fe2000fffe0ff */
[----:B------:R-:W-:Y:S02]  /*96f0*/  SEL R5, RZ, 0x7fff8, P2 ;  /* 0x0007fff8ff057807 */ /* 0x000fe40001000000 */
[----:B------:R-:W-:Y:S01]  /*9700*/  SHF.R.S32.HI R8, RZ, 0x1f, R40 ;  /* 0x0000001fff087819 */ /* 0x000fe20000011428 */
[----:B------:R-:W-:-:S05]  /*9710*/  IMAD.IADD R9, R4, 0x1, R9 ;  /* 0x0000000104097824 */ /* 0x000fca00078e0209 */
[----:B------:R-:W-:Y:S01]  /*9720*/  LOP3.LUT R9, R9, 0x3, RZ, 0xc0, !PT ;  /* 0x0000000309097812 */ /* 0x000fe200078ec0ff */
[----:B-1----:R-:W-:Y:S01]  /*9730*/  VIADD R4, R7, 0xffffff6e ;  /* 0xffffff6e07047836 */ /* 0x002fe20000000000 */
[----:B--2---:R-:W-:Y:S04]  /*9740*/  BAR.SYNC.DEFER_BLOCKING 0x0 ;  /* 0x0000000000007b1d */ /* 0x004fe80000010000 */
[----:B------:R-:W-:-:S04]  /*9750*/  ISETP.GE.U32.AND P0, PT, R4, 0x7fffff4f, PT ;  /* 0x7fffff4f0400780c */ /* 0x000fc80003f06070 */
[----:B------:R-:W-:-:S04]  /*9760*/  SEL R4, RZ, 0x4, P0 ;  /* 0x00000004ff047807 */ /* 0x000fc80000000000 */
[----:B------:R-:W-:Y:S01]  /*9770*/  IADD3 R9, PT, PT, R9, R5, R4 ;  /* 0x0000000509097210 */ /* 0x000fe20007ffe004 */
[----:B------:R-:W-:-:S05]  /*9780*/  VIADD R4, R7, 0xffffff69 ;  /* 0xffffff6907047836 */ /* 0x000fca0000000000 */
[----:B------:R-:W-:Y:S01]  /*9790*/  ISETP.GE.U32.AND P3, PT, R4, 0x7fffff4a, PT ;  /* 0x7fffff4a0400780c */ /* 0x000fe20003f66070 */
[----:B------:R-:W-:-:S05]  /*97a0*/  VIADD R4, R7, 0xffffff68 ;  /* 0xffffff6807047836 */ /* 0x000fca0000000000 */
[----:B------:R-:W-:Y:S01]  /*97b0*/  ISETP.GE.U32.AND P0, PT, R4, 0x7fffff49, PT ;  /* 0x7fffff490400780c */ /* 0x000fe20003f06070 */
[----:B------:R-:W-:-:S03]  /*97c0*/  VIADD R4, R7, 0xffffff6b ;  /* 0xffffff6b07047836 */ /* 0x000fc60000000000 */
[----:B------:R-:W-:Y:S02]  /*97d0*/  SEL R5, RZ, 0x1, P0 ;  /* 0x00000001ff057807 */ /* 0x000fe40000000000 */
[----:B------:R-:W-:Y:S02]  /*97e0*/  ISETP.GE.U32.AND P2, PT, R4, 0x7fffff4c, PT ;  /* 0x7fffff4c0400780c */ /* 0x000fe40003f46070 */
[----:B------:R-:W-:-:S05]  /*97f0*/  SEL R4, RZ, 0x1fffe, P3 ;  /* 0x0001fffeff047807 */ /* 0x000fca0001800000 */
[----:B------:R-:W-:Y:S02]  /*9800*/  IMAD.IADD R4, R5, 0x1, R4 ;  /* 0x0000000105047824 */ /* 0x000fe400078e0204 */
[----:B------:R-:W-:-:S03]  /*9810*/  VIADD R5, R7, 0xffffff6a ;  /* 0xffffff6a07057836 */ /* 0x000fc60000000000 */
[----:B------:R-:W-:Y:S02]  /*9820*/  LOP3.LUT R4, R4, 0x3, RZ, 0xc0, !PT ;  /* 0x0000000304047812 */ /* 0x000fe400078ec0ff */
[----:B------:R-:W-:Y:S02]  /*9830*/  ISETP.GE.U32.AND P0, PT, R5, 0x7fffff4b, PT ;  /* 0x7fffff4b0500780c */ /* 0x000fe40003f06070 */
[----:B------:R-:W-:Y:S02]  /*9840*/  SEL R5, RZ, 0x7fff8, P2 ;  /* 0x0007fff8ff057807 */ /* 0x000fe40001000000 */
[----:B------:R-:W-:-:S04]  /*9850*/  SEL R6, RZ, 0x4, P0 ;  /* 0x00000004ff067807 */ /* 0x000fc80000000000 */
[----:B------:R-:W-:Y:S01]  /*9860*/  IADD3 R4, PT, PT, R4, R5, R6 ;  /* 0x0000000504047210 */ /* 0x000fe20007ffe006 */
[----:B------:R-:W-:-:S04]  /*9870*/  VIADD R5, R7, 0xffffff65 ;  /* 0xffffff6507057836 */ /* 0x000fc80000000000 */
[----:B------:R-:W-:Y:S01]  /*9880*/  IMAD.SHL.U32 R4, R4, 0x100, RZ ;  /* 0x0000010004047824 */ /* 0x000fe200078e00ff */
[----:B------:R-:W-:Y:S01]  /*9890*/  ISETP.GE.U32.AND P2, PT, R5, 0x7fffff46, PT ;  /* 0x7fffff460500780c */ /* 0x000fe20003f46070 */
[----:B------:R-:W-:-:S03]  /*98a0*/  VIADD R5, R7, 0xffffff64 ;  /* 0xffffff6407057836 */ /* 0x000fc60000000000 */
[----:B------:R-:W-:Y:S02]  /*98b0*/  LOP3.LUT R4, R4, 0xf00, RZ, 0xe2, !PT ;  /* 0x00000f0004047812 */ /* 0x000fe400078ee2ff */
[----:B------:R-:W-:Y:S02]  /*98c0*/  ISETP.GE.U32.AND P0, PT, R5, 0x7fffff45, PT ;  /* 0x7fffff450500780c */ /* 0x000fe40003f06070 */
[----:B------:R-:W-:Y:S01]  /*98d0*/  SEL R5, RZ, 0x1fffe, P2 ;  /* 0x0001fffeff057807 */ /* 0x000fe20001000000 */
[----:B------:R-:W-:Y:S01]  /*98e0*/  IMAD R9, R9, 0x1000, R4 ;  /* 0x0000100009097824 */ /* 0x000fe200078e0204 */
[----:B------:R-:W-:-:S05]  /*98f0*/  SEL R6, RZ, 0x1, P0 ;  /* 0x00000001ff067807 */ /* 0x000fca0000000000 */
[----:B------:R-:W-:Y:S02]  /*9900*/  IMAD.IADD R5, R6, 0x1, R5 ;  /* 0x0000000106057824 */ /* 0x000fe400078e0205 */
[----:B------:R-:W-:-:S03]  /*9910*/  VIADD R6, R7, 0xffffff67 ;  /* 0xffffff6707067836 */ /* 0x000fc60000000000 */
[----:B------:R-:W-:Y:S02]  /*9920*/  LOP3.LUT R5, R5, 0x3, RZ, 0xc0, !PT ;  /* 0x0000000305057812 */ /* 0x000fe400078ec0ff */
[----:B------:R-:W-:Y:S01]  /*9930*/  ISETP.GE.U32.AND P2, PT, R6, 0x7fffff48, PT ;  /* 0x7fffff480600780c */ /* 0x000fe20003f46070 */
[----:B------:R-:W-:-:S03]  /*9940*/  VIADD R6, R7, 0xffffff66 ;  /* 0xffffff6607067836 */ /* 0x000fc60000000000 */
[----:B------:R-:W-:Y:S02]  /*9950*/  SEL R10, RZ, 0x7fff8, P2 ;  /* 0x0007fff8ff0a7807 */ /* 0x000fe40001000000 */
[----:B------:R-:W-:-:S04]  /*9960*/  ISETP.GE.U32.AND P0, PT, R6, 0x7fffff47, PT ;  /* 0x7fffff470600780c */ /* 0x000fc80003f06070 */
[----:B------:R-:W-:Y:S02]  /*9970*/  SEL R4, RZ, 0x4, P0 ;  /* 0x00000004ff047807 */ /* 0x000fe40000000000 */
[----:B------:R-:W-:Y:S02]  /*9980*/  ISETP.NE.U32.AND P0, PT, RZ, UR6, PT ;  /* 0x00000006ff007c0c */ /* 0x000fe4000bf05070 */
[----:B------:R-:W-:Y:S02]  /*9990*/  IADD3 R10, PT, PT, R5, R10, R4 ;  /* 0x0000000a050a7210 */ /* 0x000fe40007ffe004 */
[----:B------:R-:W-:Y:S01]  /*99a0*/  ISETP.LT.OR P2, PT, R36, 0x20, P0 ;  /* 0x000000202400780c */ /* 0x000fe20000741670 */
[----:B------:R-:W-:-:S12]  /*99b0*/  IMAD.SHL.U32 R36, R40, 0x4, RZ ;  /* 0x0000000428247824 */ /* 0x000fd800078e00ff */
[----:B------:R-:W-:Y:S05]  /*99c0*/  @P2 BRA `(.L_x_7) ;  /* 0x0000000000702947 */ /* 0x000fea0003800000 */
[----:B------:R-:W-:Y:S01]  /*99d0*/  USHF.R.U32.HI UR6, URZ, 0x4, UR10 ;  /* 0x00000004ff067899 */ /* 0x000fe2000801160a */
[----:B------:R-:W-:Y:S01]  /*99e0*/  UMOV UR4, URZ ;  /* 0x000000ff00047c82 */ /* 0x000fe20008000000 */
[----:B------:R-:W-:Y:S02]  /*99f0*/  UIADD3 UR9, UPT, UPT, UR18, 0x108, URZ ;  /* 0x0000010812097890 */ /* 0x000fe4000fffe0ff */
[----:B------:R-:W-:Y:S02]  /*9a00*/  USGXT.U32 UR6, UR6, 0xe ;  /* 0x0000000e0606789a */ /* 0x000fe40008000000 */
[----:B------:R-:W-:Y:S02]  /*9a10*/  UIADD3 UR14, UPT, UPT, UR18, 0x110, URZ ;  /* 0x00000110120e7890 */ /* 0x000fe4000fffe0ff */
[----:B------:R-:W-:Y:S02]  /*9a20*/  UIADD3 UR22, UP1, UPT, UR6, 0x2, URZ ;  /* 0x0000000206167890 */ /* 0x000fe4000ff3e0ff */
[----:B------:R-:W-:-:S02]  /*9a30*/  UIADD3 UR15, UPT, UPT, UR18, 0x118, URZ ;  /* 0x00000118120f7890 */ /* 0x000fc4000fffe0ff */
[----:B------:R-:W-:Y:S01]  /*9a40*/  UIADD3.X UR23, UPT, UPT, UR4, 0x40004040, URZ, UP1, !UPT ;  /* 0x4000404004177890 */ /* 0x000fe20008ffe4ff */
[----:B------:R-:W-:Y:S01]  /*9a50*/  UMOV UR24, 0x0 ;  /* 0x0000000000187882 */ /* 0x000fe20000000000 */
[----:B------:R-:W-:Y:S02]  /*9a60*/  UMOV UR25, 0x8400910 ;  /* 0x0840091000197882 */ /* 0x000fe40000000000 */
[----:B------:R-:W-:Y:S02]  /*9a70*/  UIADD3.64 UR12, UPT, UPT, UR22, 0x2, URZ ;  /* 0x00000002160c7897 */ /* 0x000fe4000fffe0ff */
[----:B------:R-:W-:Y:S01]  /*9a80*/  UIADD3.64 UR20, UPT, UPT, UR22, 0x4, URZ ;  /* 0x0000000416147897 */ /* 0x000fe2000fffe0ff */
[----:B------:R-:W-:Y:S01]  /*9a90*/  UMOV UR7, 0x40004040 ;  /* 0x4000404000077882 */ /* 0x000fe20000000000 */
[----:B------:R-:W-:Y:S01]  /*9aa0*/  UMOV UR26, 0x0 ;  /* 0x00000000001a7882 */ /* 0x000fe20000000000 */
[----:B------:R-:W-:Y:S01]  /*9ab0*/  UMOV UR27, 0x8400910 ;  /* 0x08400910001b7882 */ /* 0x000fe20000000000 */
[----:B------:R-:W-:Y:S01]  /*9ac0*/  UMOV UR28, 0x0 ;  /* 0x00000000001c7882 */ /* 0x000fe20000000000 */
[----:B------:R-:W-:Y:S01]  /*9ad0*/  UMOV UR29, 0x8400910 ;  /* 0x08400910001d7882 */ /* 0x000fe20000000000 */
[----:B------:R-:W-:Y:S01]  /*9ae0*/  UMOV UR4, UR8 ;  /* 0x0000000800047c82 */ /* 0x000fe20008000000 */
[----:B------:R-:W-:Y:S01]  /*9af0*/  UMOV UR5, URZ ;  /* 0x000000ff00057c82 */ /* 0x000fe20008000000 */
[----:B------:R1:W-:Y:S01]  /*9b00*/  UTCHMMA tmem[UR19], gdesc[UR6], tmem[UR18], tmem[UR24], idesc[UR25], !UPT ;  /* 0x00ff1806130079ea */ /* 0x0003e2000f800012 */
[----:B------:R-:W-:Y:S01]  /*9b10*/  UMOV UR30, 0x0 ;  /* 0x00000000001e7882 */ /* 0x000fe20000000000 */
[----:B------:R-:W-:Y:S01]  /*9b20*/  UMOV UR31, 0x8400910 ;  /* 0x08400910001f7882 */ /* 0x000fe20000000000 */
[----:B------:R1:W-:Y:S01]  /*9b30*/  UTCHMMA tmem[UR9], gdesc[UR22], tmem[UR18], tmem[UR26], idesc[UR27], UPT ;  /* 0x00ff1a16090079ea */ /* 0x0003e2000b800012 */
[----:B------:R-:W-:Y:S01]  /*9b40*/  UMOV UR4, UR4 ;  /* 0x0000000400047c82 */ /* 0x000fe20008000000 */
[----:B------:R1:W-:Y:S01]  /*9b50*/  UTCHMMA tmem[UR14], gdesc[UR12], tmem[UR18], tmem[UR28], idesc[UR29], UPT ;  /* 0x00ff1c0c0e0079ea */ /* 0x0003e2000b800012 */
[----:B------:R1:W-:Y:S01]  /*9b60*/  UTCHMMA tmem[UR15], gdesc[UR20], tmem[UR18], tmem[UR30], idesc[UR31], UPT ;  /* 0x00ff1e140f0079ea */ /* 0x0003e2000b800012 */
[----:B------:R1:W-:Y:S01]  /*9b70*/  UTCBAR [UR4], URZ ;  /* 0x000000ff040073e9 */ /* 0x0003e200080000ff */
[----:B------:R-:W-:Y:S01]  /*9b80*/  NOP ;  /* 0x0000000000007918 */ /* 0x000fe20000000000 */
.L_x_7:
[----:B------:R-:W-:Y:S01]  /*9b90*/  BAR.SYNC.DEFER_BLOCKING 0x0 ;  /* 0x0000000000007b1d */ /* 0x000fe20000010000 */
[----:B------:R-:W-:Y:S01]  /*9ba0*/  SHF.L.U64.HI R37, R40, 0x2, R8 ;  /* 0x0000000228257819 */ /* 0x000fe20000010208 */
[----:B------:R-:W-:Y:S01]  /*9bb0*/  VIADD R6, R7, 0xffffff7f ;  /* 0xffffff7f07067836 */ /* 0x000fe20000000000 */
[----:B------:R-:W-:Y:S01]  /*9bc0*/  IADD3 R4, P2, PT, R38, R36, RZ ;  /* 0x0000002426047210 */ /* 0x000fe20007f5e0ff */
[----:B------:R-:W-:Y:S01]  /*9bd0*/  IMAD.SHL.U32 R38, R47, 0x4, RZ ;  /* 0x000000042f267824 */ /* 0x000fe200078e00ff */
[----:B------:R-:W-:Y:S01]  /*9be0*/  SHF.R.S32.HI R14, RZ, 0x1f, R47 ;  /* 0x0000001fff0e7819 */ /* 0x000fe2000001142f */
[----:B-1----:R-:W-:Y:S02]  /*9bf0*/  UMOV UR4, URZ ;  /* 0x000000ff00047c82 */ /* 0x002fe40008000000 */
[----:B------:R-:W-:Y:S01]  /*9c00*/  IMAD.X R5, R39, 0x1, R37, P2 ;  /* 0x0000000127057824 */ /* 0x000fe200010e0625 */
[----:B------:R-:W-:Y:S02]  /*9c10*/  ISETP.GE.U32.AND P2, PT, R6, 0x7fffff60, PT ;  /* 0x7fffff600600780c */ /* 0x000fe40003f46070 */
[----:B------:R-:W-:-:S11]  /*9c20*/  SHF.L.U64.HI R39, R47, 0x2, R14 ;  /* 0x000000022f277819 */ /* 0x000fd6000001020e */
[----:B------:R-:W-:Y:S01]  /*9c30*/  @!PT LDS RZ, [RZ] ;  /* 0x00000000fffff984 */ /* 0x000fe20000000800 */
[----:B------:R-:W-:Y:S01]  /*9c40*/  @!PT LDS RZ, [RZ] ;  /* 0x00000000fffff984 */ /* 0x000fe20000000800 */
[----:B------:R-:W-:Y:S01]  /*9c50*/  @!PT LDS RZ, [RZ] ;  /* 0x00000000fffff984 */ /* 0x000fe20000000800 */
[----:B------:R1:W-:Y:S02]  /*9c60*/  LDGSTS.E [R43+0x28000], desc[UR16][R4.64], !P2 ;  /* 0x28000000042b7fae */ /* 0x0003e4000d1a1010 */
[----:B-1----:R-:W-:Y:S02]  /*9c70*/  IADD3 R4, P2, PT, R216, R36, RZ ;  /* 0x00000024d8047210 */ /* 0x002fe40007f5e0ff */
[----:B------:R-:W1:Y:S03]  /*9c80*/  S2R R216, SR_TID.X ;  /* 0x0000000000d87919 */ /* 0x000e660000002100 */
[----:B------:R-:W-:Y:S02]  /*9c90*/  IMAD.X R5, R217, 0x1, R37, P2 ;  /* 0x00000001d9057824 */ /* 0x000fe400010e0625 */
[----:B------:R-:W2:Y:S02]  /*9ca0*/  LDC R217, c[0x0][0x3a0] ;  /* 0x0000e800ffd97b82 */ /* 0x000ea40000000800 */
[----:B--2---:R-:W-:-:S02]  /*9cb0*/  VIADD R6, R217, 0xffffff7e ;  /* 0xffffff7ed9067836 */ /* 0x004fc40000000000 */
[C---:B------:R-:W-:Y:S01]  /*9cc0*/  VIADD R11, R217.reuse, 0xffffff77 ;  /* 0xffffff77d90b7836 */ /* 0x040fe20000000000 */
[----:B-1----:R-:W-:Y:S01]  /*9cd0*/  LOP3.LUT R216, R216, 0x1f, RZ, 0xc0, !PT ;  /* 0x0000001fd8d87812 */ /* 0x002fe200078ec0ff */
[----:B------:R-:W-:Y:S01]  /*9ce0*/  VIADD R12, R217, 0xffffff60 ;  /* 0xffffff60d90c7836 */ /* 0x000fe20000000000 */
[----:B------:R-:W-:-:S13]  /*9cf0*/  ISETP.GE.U32.AND P2, PT, R6, 0x7fffff5f, PT ;  /* 0x7fffff5f0600780c */ /* 0x000fda0003f46070 */
[----:B------:R1:W-:Y:S02]  /*9d00*/  LDGSTS.E [R43+0x28004], desc[UR16][R4.64], !P2 ;  /* 0x28004000042b7fae */ /* 0x0003e4000d1a1010 */
[----:B-1----:R-:W-:-:S05]  /*9d10*/  VIADD R4, R217, 0xffffff7d ;  /* 0xffffff7dd9047836 */ /* 0x002fca0000000000 */
[----:B------:R-:W-:Y:S01]  /*9d20*/  ISETP.GE.U32.AND P3, PT, R4, 0x7fffff5e, PT ;  /* 0x7fffff5e0400780c */ /* 0x000fe20003f66070 */
[----:B------:R-:W-:-:S05]  /*9d30*/  VIADD R4, R217, 0xffffff7c ;  /* 0xffffff7cd9047836 */ /* 0x000fca0000000000 */
[----:B------:R-:W-:Y:S02]  /*9d40*/  ISETP.GE.U32.AND P2, PT, R4, 0x7fffff5d, PT ;  /* 0x7fffff5d0400780c */ /* 0x000fe40003f46070 */
[----:B------:R-:W-:-:S05]  /*9d50*/  IADD3 R4, P4, PT, R218, R36, RZ ;  /* 0x00000024da047210 */ /* 0x000fca0007f9e0ff */
[----:B------:R-:W-:Y:S01]  /*9d60*/  IMAD.X R5, R219, 0x1, R37, P4 ;  /* 0x00000001db057824 */ /* 0x000fe200020e0625 */
[----:B------:R-:W-:Y:S01]  /*9d70*/  IADD3 R6, P4, PT, R220, R36, RZ ;  /* 0x00000024dc067210 */ /* 0x000fe20007f9e0ff */
[----:B------:R-:W-:-:S03]  /*9d80*/  VIADD R219, R217, 0xffffff80 ;  /* 0xffffff80d9db7836 */ /* 0x000fc60000000000 */
[----:B------:R1:W-:Y:S01]  /*9d90*/  LDGSTS.E [R43+0x28008], desc[UR16][R4.64], !P3 ;  /* 0x28008000042b7fae */ /* 0x0003e2000d9a1010 */
[----:B------:R-:W-:-:S05]  /*9da0*/  IMAD.X R7, R221, 0x1, R37, P4 ;  /* 0x00000001dd077824 */ /* 0x000fca00020e0625 */
[----:B------:R2:W-:Y:S01]  /*9db0*/  LDGSTS.E [R43+0x2800c], desc[UR16][R6.64], !P2 ;  /* 0x2800c000062b7fae */ /* 0x0005e2000d1a1010 */
[----:B-1----:R-:W-:-:S05]  /*9dc0*/  VIADD R4, R217, 0xffffff7b ;  /* 0xffffff7bd9047836 */ /* 0x002fca0000000000 */
[----:B------:R-:W-:Y:S01]  /*9dd0*/  ISETP.GE.U32.AND P3, PT, R4, 0x7fffff5c, PT ;  /* 0x7fffff5c0400780c */ /* 0x000fe20003f66070 */
[----:B------:R-:W-:-:S05]  /*9de0*/  VIADD R4, R217, 0xffffff7a ;  /* 0xffffff7ad9047836 */ /* 0x000fca0000000000 */
[----:B------:R-:W-:Y:S02]  /*9df0*/  ISETP.GE.U32.AND P2, PT, R4, 0x7fffff5b, PT ;  /* 0x7fffff5b0400780c */ /* 0x000fe40003f46070 */
[----:B------:R-:W-:-:S05]  /*9e00*/  IADD3 R4, P4, PT, R222, R36, RZ ;  /* 0x00000024de047210 */ /* 0x000fca0007f9e0ff */
[----:B------:R-:W-:Y:S01]  /*9e10*/  IMAD.X R5, R223, 0x1, R37, P4 ;  /* 0x00000001df057824 */ /* 0x000fe200020e0625 */
[----:B--2---:R-:W-:-:S04]  /*9e20*/  IADD3 R6, P4, PT, R224, R36, RZ ;  /* 0x00000024e0067210 */ /* 0x004fc80007f9e0ff */
        /* <DEDUP_REMOVED lines=11> */
[----:B------:R-:W-:Y:S01]  /*9ee0*/  IMAD.X R7, R229, 0x1, R37, P4 ;  /* 0x00000001e5077824 */ /* 0x000fe200020e0625 */
[----:B------:R-:W-:Y:S01]  /*9ef0*/  ISETP.GE.U32.AND P4, PT, R11, 0x7fffff58, PT ;  /* 0x7fffff580b00780c */ /* 0x000fe20003f86070 */
[----:B------:R-:W-:Y:S01]  /*9f00*/  VIADD R11, R217, 0xffffff76 ;  /* 0xffffff76d90b7836 */ /* 0x000fe20000000000 */
[----:B------:R-:W-:Y:S02]  /*9f10*/  ISETP.GE.U32.AND P3, PT, R12, 0x7fffff41, PT ;  /* 0x7fffff410c00780c */ /* 0x000fe40003f66070 */
[----:B------:R2:W-:Y:S02]  /*9f20*/  LDGSTS.E [R43+0x2801c], desc[UR16][R6.64], !P2 ;  /* 0x2801c000062b7fae */ /* 0x0005e4000d1a1010 */
[----:B------:R-:W-:Y:S02]  /*9f30*/  SEL R12, RZ, 0x1, P3 ;  /* 0x00000001ff0c7807 */ /* 0x000fe40001800000 */
[----:B-1----:R-:W-:-:S05]  /*9f40*/  IADD3 R4, P2, PT, R230, R36, RZ ;  /* 0x00000024e6047210 */ /* 0x002fca0007f5e0ff */
[----:B------:R-:W-:Y:S01]  /*9f50*/  IMAD.X R5, R231, 0x1, R37, P2 ;  /* 0x00000001e7057824 */ /* 0x000fe200010e0625 */
[----:B--2---:R-:W-:-:S04]  /*9f60*/  IADD3 R6, P2, PT, R232, R36, RZ ;  /* 0x00000024e8067210 */ /* 0x004fc80007f5e0ff */
[----:B------:R1:W-:Y:S01]  /*9f70*/  LDGSTS.E [R43+0x28020], desc[UR16][R4.64], !P4 ;  /* 0x28020000042b7fae */ /* 0x0003e2000e1a1010 */
[----:B------:R-:W-:Y:S01]  /*9f80*/  IMAD.X R7, R233, 0x1, R37, P2 ;  /* 0x00000001e9077824 */ /* 0x000fe200010e0625 */
[----:B------:R-:W-:Y:S01]  /*9f90*/  ISETP.GE.U32.AND P2, PT, R11, 0x7fffff57, PT ;  /* 0x7fffff570b00780c */ /* 0x000fe20003f46070 */
[----:B------:R-:W-:-:S05]  /*9fa0*/  VIADD R11, R217, 0xffffff61 ;  /* 0xffffff61d90b7836 */ /* 0x000fca0000000000 */
[----:B------:R-:W-:Y:S01]  /*9fb0*/  ISETP.GE.U32.AND P6, PT, R11, 0x7fffff42, PT ;  /* 0x7fffff420b00780c */ /* 0x000fe20003fc6070 */
[C---:B------:R-:W-:Y:S02]  /*9fc0*/  VIADD R11, R217.reuse, 0xffffff63 ;  /* 0xffffff63d90b7836 */ /* 0x040fe40000000000 */
[----:B-1----:R-:W-:-:S03]  /*9fd0*/  VIADD R4, R217, 0xffffff75 ;  /* 0xffffff75d9047836 */ /* 0x002fc60000000000 */
[----:B------:R-:W-:Y:S01]  /*9fe0*/  ISETP.GE.U32.AND P5, PT, R11, 0x7fffff44, PT ;  /* 0x7fffff440b00780c */ /* 0x000fe20003fa6070 */
[----:B------:R1:W-:Y:S01]  /*9ff0*/  LDGSTS.E [R43+0x28024], desc[UR16][R6.64], !P2 ;  /* 0x28024000062b7fae */ /* 0x0003e2000d1a1010 */
[----:B------:R-:W-:Y:S02]  /*a000*/  SEL R11, RZ, 0x1fffe, P6 ;  /* 0x0001fffeff0b7807 */ /* 0x000fe40003000000 */
[----:B------:R-:W-:Y:S01]  /*a010*/  ISETP.GE.U32.AND P4, PT, R4, 0x7fffff56, PT ;  /* 0x7fffff560400780c */ /* 0x000fe20003f86070 */
[C---:B------:R-:W-:Y:S02]  /*a020*/  VIADD R4, R217.reuse, 0xffffff74 ;  /* 0xffffff74d9047836 */ /* 0x040fe40000000000 */
[----:B------:R-:W-:Y:S02]  /*a030*/  IMAD.IADD R11, R12, 0x1, R11 ;  /* 0x000000010c0b7824 */ /* 0x000fe400078e020b */
[----:B------:R-:W-:Y:S01]  /*a040*/  VIADD R12, R217, 0xffffff62 ;  /* 0xffffff62d90c7836 */ /* 0x000fe20000000000 */
[----:B------:R-:W-:Y:S01]  /*a050*/  ISETP.GE.U32.AND P2, PT, R4, 0x7fffff55, PT ;  /* 0x7fffff550400780c */ /* 0x000fe20003f46070 */
[----:B------:R-:W2:Y:S01]  /*a060*/  LDC R217, c[0x0][0x3a0] ;  /* 0x0000e800ffd97b82 */ /* 0x000ea20000000800 */
[----:B------:R-:W-:-:S02]  /*a070*/  LOP3.LUT R11, R11, 0x3, RZ, 0xc0, !PT ;  /* 0x000000030b0b7812 */ /* 0x000fc400078ec0ff */
[----:B------:R-:W-:Y:S02]  /*a080*/  ISETP.GE.U32.AND P6, PT, R12, 0x7fffff43, PT ;  /* 0x7fffff430c00780c */ /* 0x000fe40003fc6070 */
[----:B------:R-:W-:Y:S02]  /*a090*/  SEL R12, RZ, 0x7fff8, P5 ;  /* 0x0007fff8ff0c7807 */ /* 0x000fe40002800000 */
[----:B------:R-:W-:Y:S02]  /*a0a0*/  SEL R13, RZ, 0x4, P6 ;  /* 0x00000004ff0d7807 */ /* 0x000fe40003000000 */
[----:B------:R-:W-:Y:S02]  /*a0b0*/  IADD3 R4, P5, PT, R234, R36, RZ ;  /* 0x00000024ea047210 */ /* 0x000fe40007fbe0ff */
[----:B------:R-:W-:Y:S02]  /*a0c0*/  IADD3 R11, PT, PT, R11, R12, R13 ;  /* 0x0000000c0b0b7210 */ /* 0x000fe40007ffe00d */
[----:B------:R-:W-:Y:S01]  /*a0d0*/  IADD3 R158, P6, PT, R158, R38, RZ ;  /* 0x000000269e9e7210 */ /* 0x000fe20007fde0ff */
[----:B------:R-:W-:Y:S01]  /*a0e0*/  IMAD.X R5, R235, 0x1, R37, P5 ;  /* 0x00000001eb057824 */ /* 0x000fe200028e0625 */
[----:B-1----:R-:W-:-:S02]  /*a0f0*/  IADD3 R6, P5, PT, R236, R36, RZ ;  /* 0x00000024ec067210 */ /* 0x002fc40007fbe0ff */
[----:B------:R-:W-:Y:S01]  /*a100*/  LOP3.LUT R11, R11, 0xf, RZ, 0xc0, !PT ;  /* 0x0000000f0b0b7812 */ /* 0x000fe200078ec0ff */
[----:B------:R-:W-:Y:S01]  /*a110*/  IMAD.X R159, R159, 0x1, R39, P6 ;  /* 0x000000019f9f7824 */ /* 0x000fe200030e0627 */
[----:B------:R1:W-:Y:S01]  /*a120*/  LDGSTS.E [R43+0x28028], desc[UR16][R4.64], !P4 ;  /* 0x28028000042b7fae */ /* 0x0003e2000e1a1010 */
[----:B------:R-:W-:Y:S02]  /*a130*/  IMAD.X R7, R237, 0x1, R37, P5 ;  /* 0x00000001ed077824 */ /* 0x000fe400028e0625 */
[----:B------:R-:W-:Y:S02]  /*a140*/  IMAD R10, R10, 0x10, R11 ;  /* 0x000000100a0a7824 */ /* 0x000fe400078e020b */
[----:B--2---:R-:W-:Y:S01]  /*a150*/  VIADD R217, R217, 0x1f ;  /* 0x0000001fd9d97836 */ /* 0x004fe20000000000 */
[----:B------:R2:W-:Y:S02]  /*a160*/  LDGSTS.E [R43+0x2802c], desc[UR16][R6.64], !P2 ;  /* 0x2802c000062b7fae */ /* 0x0005e4000d1a1010 */
[----:B------:R-:W-:-:S02]  /*a170*/  LOP3.LUT R10, R10, 0xff, RZ, 0xc0, !PT ;  /* 0x000000ff0a0a7812 */ /* 0x000fc400078ec0ff */
[----:B-1----:R-:W-:-:S03]  /*a180*/  IADD3 R4, P2, PT, R80, R38, RZ ;  /* 0x0000002650047210 */ /* 0x002fc60007f5e0ff */
[----:B------:R-:W-:Y:S02]  /*a190*/  IMAD.IADD R9, R9, 0x1, R10 ;  /* 0x0000000109097824 */ /* 0x000fe400078e020a */
[--C-:B------:R-:W-:Y:S01]  /*a1a0*/  IMAD.X R5, R81, 0x1, R39.reuse, P2 ;  /* 0x0000000151057824 */ /* 0x100fe200010e0627 */
[-C--:B--2---:R-:W-:Y:S02]  /*a1b0*/  IADD3 R6, P4, PT, R84, R38.reuse, RZ ;  /* 0x0000002654067210 */ /* 0x084fe40007f9e0ff */
[-C--:B------:R-:W-:Y:S02]  /*a1c0*/  IADD3 R10, P2, PT, R88, R38.reuse, RZ ;  /* 0x00000026580a7210 */ /* 0x080fe40007f5e0ff */
[----:B------:R-:W-:Y:S01]  /*a1d0*/  LOP3.LUT R9, R9, 0xffff, RZ, 0xc0, !PT ;  /* 0x0000ffff09097812 */ /* 0x000fe200078ec0ff */
[--C-:B------:R-:W-:Y:S01]  /*a1e0*/  IMAD.X R7, R85, 0x1, R39.reuse, P4 ;  /* 0x0000000155077824 */ /* 0x100fe200020e0627 */
[-C--:B------:R-:W-:Y:S01]  /*a1f0*/  IADD3 R12, P4, PT, R92, R38.reuse, RZ ;  /* 0x000000265c0c7210 */ /* 0x080fe20007f9e0ff */
[----:B------:R-:W-:Y:S01]  /*a200*/  IMAD.X R11, R89, 0x1, R39, P2 ;  /* 0x00000001590b7824 */ /* 0x000fe200010e0627 */
[----:B------:R-:W-:-:S03]  /*a210*/  IADD3 R14, P2, PT, R96, R38, RZ ;  /* 0x00000026600e7210 */ /* 0x000fc60007f5e0ff */
        /* <DEDUP_REMOVED lines=42> */
[--C-:B------:R-:W-:Y:S01]  /*a4c0*/  IMAD.X R117, R177, 0x1, R39.reuse, P2 ;  /* 0x00000001b1757824 */ /* 0x100fe200010e0627 */
[-C--:B------:R-:W-:Y:S02]  /*a4d0*/  IADD3 R124, P2, PT, R184, R38.reuse, RZ ;  /* 0x00000026b87c7210 */ /* 0x080fe40007f5e0ff */
[----:B------:R-:W1:Y:S01]  /*a4e0*/  LDC R184, c[0x0][0x3a0] ;  /* 0x0000e800ffb87b82 */ /* 0x000e620000000800 */
        /* <DEDUP_REMOVED lines=15> */
[-C--:B------:R-:W-:Y:S01]  /*a5e0*/  IADD3 R90, P2, PT, R90, R38.reuse, RZ ;  /* 0x000000265a5a7210 */ /* 0x080fe20007f5e0ff */
[----:B-1----:R-:W-:Y:S02]  /*a5f0*/  VIADD R164, R184, 0xffffff73 ;  /* 0xffffff73b8a47836 */ /* 0x002fe40000000000 */
[--C-:B------:R-:W-:Y:S01]  /*a600*/  IMAD.X R87, R87, 0x1, R39.reuse, P4 ;  /* 0x0000000157577824 */ /* 0x100fe200020e0627 */
[-C--:B------:R-:W-:Y:S01]  /*a610*/  IADD3 R94, P4, PT, R94, R38.reuse, RZ ;  /* 0x000000265e5e7210 */ /* 0x080fe20007f9e0ff */
[--C-:B------:R-:W-:Y:S01]  /*a620*/  IMAD.X R91, R91, 0x1, R39.reuse, P2 ;  /* 0x000000015b5b7824 */ /* 0x100fe200010e0627 */
[-C--:B------:R-:W-:Y:S01]  /*a630*/  IADD3 R98, P2, PT, R98, R38.reuse, RZ ;  /* 0x0000002662627210 */ /* 0x080fe20007f5e0ff */
[----:B------:R-:W-:Y:S01]  /*a640*/  VIADD R165, R184, 0xffffff72 ;  /* 0xffffff72b8a57836 */ /* 0x000fe20000000000 */
[----:B------:R-:W-:Y:S01]  /*a650*/  ISETP.GE.U32.AND P5, PT, R164, 0x7fffff54, PT ;  /* 0x7fffff54a400780c */ /* 0x000fe20003fa6070 */
[--C-:B------:R-:W-:Y:S01]  /*a660*/  IMAD.X R95, R95, 0x1, R39.reuse, P4 ;  /* 0x000000015f5f7824 */ /* 0x100fe200020e0627 */
[-C--:B------:R-:W-:Y:S01]  /*a670*/  IADD3 R102, P4, PT, R102, R38.reuse, RZ ;  /* 0x0000002666667210 */ /* 0x080fe20007f9e0ff */
[----:B------:R-:W-:Y:S01]  /*a680*/  IMAD.X R99, R99, 0x1, R39, P2 ;  /* 0x0000000163637824 */ /* 0x000fe200010e0627 */
[----:B------:R-:W-:Y:S01]  /*a690*/  IADD3 R106, P2, PT, R106, R38, RZ ;  /* 0x000000266a6a7210 */ /* 0x000fe20007f5e0ff */
[----:B------:R-:W-:-:S02]  /*a6a0*/  VIADD R164, R184, 0xffffff71 ;  /* 0xffffff71b8a47836 */ /* 0x000fc40000000000 */
        /* <DEDUP_REMOVED lines=21> */
[----:B------:R-:W-:Y:S01]  /*a800*/  IADD3 R148, P4, PT, R150, R38, RZ ;  /* 0x0000002696947210 */ /* 0x000fe20007f9e0ff */
[----:B------:R-:W-:Y:S01]  /*a810*/  IMAD.X R147, R147, 0x1, R39, P2 ;  /* 0x0000000193937824 */ /* 0x000fe200010e0627 */
[----:B------:R-:W-:-:S03]  /*a820*/  IADD3 R48, P2, PT, R48, R36, RZ ;  /* 0x0000002430307210 */ /* 0x000fc60007f5e0ff */
[----:B------:R-:W-:Y:S01]  /*a830*/  IMAD.X R149, R151, 0x1, R39, P4 ;  /* 0x0000000197957824 */ /* 0x000fe200020e0627 */
[----:B------:R-:W-:Y:S01]  /*a840*/  IADD3 R150, P4, PT, R154, R38, RZ ;  /* 0x000000269a967210 */ /* 0x000fe20007f9e0ff */
[----:B------:R-:W-:Y:S01]  /*a850*/  IMAD.X R49, R49, 0x1, R37, P2 ;  /* 0x0000000131317824 */ /* 0x000fe200010e0625 */
[----:B------:R-:W-:-:S03]  /*a860*/  IADD3 R50, P2, PT, R50, R36, RZ ;  /* 0x0000002432327210 */ /* 0x000fc60007f5e0ff */
[----:B------:R-:W-:Y:S01]  /*a870*/  IMAD.X R151, R155, 0x1, R39, P4 ;  /* 0x000000019b977824 */ /* 0x000fe200020e0627 */
[-C--:B------:R-:W-:Y:S01]  /*a880*/  IADD3 R52, P4, PT, R52, R36.reuse, RZ ;  /* 0x0000002434347210 */ /* 0x080fe20007f9e0ff */
[--C-:B------:R-:W-:Y:S01]  /*a890*/  IMAD.X R51, R51, 0x1, R37.reuse, P2 ;  /* 0x0000000133337824 */ /* 0x100fe200010e0625 */
[-C--:B------:R-:W-:Y:S01]  /*a8a0*/  IADD3 R54, P2, PT, R54, R36.reuse, RZ ;  /* 0x0000002436367210 */ /* 0x080fe20007f5e0ff */
[----:B------:R1:W-:Y:S02]  /*a8b0*/  LDGSTS.E [R43+0x28030], desc[UR16][R48.64], !P5 ;  /* 0x28030000302b7fae */ /* 0x0003e4000e9a1010 */
[--C-:B------:R-:W-:Y:S01]  /*a8c0*/  IMAD.X R53, R53, 0x1, R37.reuse, P4 ;  /* 0x0000000135357824 */ /* 0x100fe200020e0625 */
[-C--:B------:R-:W-:Y:S01]  /*a8d0*/  IADD3 R56, P4, PT, R56, R36.reuse, RZ ;  /* 0x0000002438387210 */ /* 0x080fe20007f9e0ff */
[----:B------:R-:W-:Y:S01]  /*a8e0*/  IMAD.X R55, R55, 0x1, R37, P2 ;  /* 0x0000000137377824 */ /* 0x000fe200010e0625 */
[----:B------:R-:W-:-:S03]  /*a8f0*/  IADD3 R58, P2, PT, R58, R36, RZ ;  /* 0x000000243a3a7210 */ /* 0x000fc60007f5e0ff */
[--C-:B------:R-:W-:Y:S01]  /*a900*/  IMAD.X R57, R57, 0x1, R37.reuse, P4 ;  /* 0x0000000139397824 */ /* 0x100fe200020e0625 */
[-C--:B------:R-:W-:Y:S01]  /*a910*/  IADD3 R60, P4, PT, R60, R36.reuse, RZ ;  /* 0x000000243c3c7210 */ /* 0x080fe20007f9e0ff */
[--C-:B------:R-:W-:Y:S01]  /*a920*/  IMAD.X R59, R59, 0x1, R37.reuse, P2 ;  /* 0x000000013b3b7824 */ /* 0x100fe200010e0625 */
[----:B------:R-:W-:Y:S02]  /*a930*/  IADD3 R62, P2, PT, R62, R36, RZ ;  /* 0x000000243e3e7210 */ /* 0x000fe40007f5e0ff */
[----:B-1----:R-:W-:Y:S01]  /*a940*/  IADD3 R48, P6, PT, R162, R38, RZ ;  /* 0x00000026a2307210 */ /* 0x002fe20007fde0ff */
[--C-:B------:R-:W-:Y:S01]  /*a950*/  IMAD.X R61, R61, 0x1, R37.reuse, P4 ;  /* 0x000000013d3d7824 */ /* 0x100fe200020e0625 */
[-C--:B------:R-:W-:Y:S01]  /*a960*/  IADD3 R64, P4, PT, R64, R36.reuse, RZ ;  /* 0x0000002440407210 */ /* 0x080fe20007f9e0ff */
[----:B------:R-:W-:Y:S01]  /*a970*/  IMAD.X R63, R63, 0x1, R37, P2 ;  /* 0x000000013f3f7824 */ /* 0x000fe200010e0625 */
[-C--:B------:R-:W-:Y:S01]  /*a980*/  IADD3 R66, P2, PT, R66, R36.reuse, RZ ;  /* 0x0000002442427210 */ /* 0x080fe20007f5e0ff */
[----:B------:R-:W-:Y:S01]  /*a990*/  IMAD.X R49, R163, 0x1, R39, P6 ;  /* 0x00000001a3317824 */ /* 0x000fe200030e0627 */
[----:B------:R-:W-:Y:S01]  /*a9a0*/  SHF.R.U32.HI R162, RZ, 0xf, R9 ;  /* 0x0000000fffa27819 */ /* 0x000fe20000011609 */
        /* <DEDUP_REMOVED lines=21> */
[----:B------:R-:W-:Y:S01]  /*ab00*/  ISETP.GE.U32.AND P4, PT, R164, 0x7fffff52, PT ;  /* 0x7fffff52a400780c */ /* 0x000fe20003f86070 */
[----:B------:R-:W-:Y:S02]  /*ab10*/  VIADD R164, R184, 0xffffff70 ;  /* 0xffffff70b8a47836 */ /* 0x000fe40000000000 */
[----:B------:R-:W-:Y:S01]  /*ab20*/  IMAD.X R161, R213, 0x1, R37, P2 ;  /* 0x00000001d5a17824 */ /* 0x000fe200010e0625 */
[----:B------:R-:W-:Y:S02]  /*ab30*/  ISETP.GE.U32.AND P2, PT, R165, 0x7fffff53, PT ;  /* 0x7fffff53a500780c */ /* 0x000fe40003f46070 */
[----:B------:R-:W-:-:S11]  /*ab40*/  ISETP.GE.U32.AND P5, PT, R164, 0x7fffff51, PT ;  /* 0x7fffff51a400780c */ /* 0x000fd60003fa6070 */
[----:B------:R1:W-:Y:S01]  /*ab50*/  LDGSTS.E [R43+0x28034], desc[UR16][R50.64], !P2 ;  /* 0x28034000322b7fae */ /* 0x0003e2000d1a1010 */
[----:B------:R-:W-:Y:S02]  /*ab60*/  LOP3.LUT P2, RZ, R162, 0x1, RZ, 0xc0, !PT ;  /* 0x00000001a2ff7812 */ /* 0x000fe4000784c0ff */
[--C-:B------:R-:W-:Y:S01]  /*ab70*/  SHF.R.U32.HI R162, RZ, 0xc, R9.reuse ;  /* 0x0000000cffa27819 */ /* 0x100fe20000011609 */
[----:B------:R2:W-:Y:S04]  /*ab80*/  LDGSTS.E [R43+0x28038], desc[UR16][R52.64], !P4 ;  /* 0x28038000342b7fae */ /* 0x0005e8000e1a1010 */
[----:B------:R3:W-:Y:S01]  /*ab90*/  LDGSTS.E [R43+0x2803c], desc[UR16][R54.64], !P5 ;  /* 0x2803c000362b7fae */ /* 0x0007e2000e9a1010 */
[----:B-1----:R-:W-:-:S05]  /*aba0*/  SHF.R.U32.HI R51, RZ, 0xe, R9 ;  /* 0x0000000eff337819 */ /* 0x002fca0000011609 */
[----:B------:R1:W-:Y:S01]  /*abb0*/  LDGSTS.E [R43+0x28040], desc[UR16][R56.64], P2 ;  /* 0x28040000382b7fae */ /* 0x0003e200091a1010 */
[----:B------:R-:W-:Y:S02]  /*abc0*/  LOP3.LUT P2, RZ, R162, 0x1, RZ, 0xc0, !PT ;  /* 0x00000001a2ff7812 */ /* 0x000fe4000784c0ff */
[-C--:B--2---:R-:W-:Y:S02]  /*abd0*/  IADD3 R52, P4, PT, R170, R38.reuse, RZ ;  /* 0x00000026aa347210 */ /* 0x084fe40007f9e0ff */
[----:B------:R-:W-:Y:S02]  /*abe0*/  LOP3.LUT P5, RZ, R51, 0x1, RZ, 0xc0, !PT ;  /* 0x0000000133ff7812 */ /* 0x000fe400078ac0ff */
[----:B---3--:R-:W-:Y:S01]  /*abf0*/  SHF.R.U32.HI R55, RZ, 0xd, R9 ;  /* 0x0000000dff377819 */ /* 0x008fe20000011609 */
[----:B------:R-:W-:Y:S01]  /*ac00*/  IMAD.X R53, R171, 0x1, R39, P4 ;  /* 0x00000001ab357824 */ /* 0x000fe200020e0627 */
[----:B------:R-:W-:Y:S02]  /*ac10*/  IADD3 R50, P6, PT, R166, R38, RZ ;  /* 0x00000026a6327210 */ /* 0x000fe40007fde0ff */
[----:B------:R-:W-:-:S02]  /*ac20*/  LOP3.LUT P4, RZ, R55, 0x1, RZ, 0xc0, !PT ;  /* 0x0000000137ff7812 */ /* 0x000fc4000788c0ff */
[----:B-1----:R-:W-:Y:S01]  /*ac30*/  SHF.R.U32.HI R56, RZ, 0xb, R9 ;  /* 0x0000000bff387819 */ /* 0x002fe20000011609 */
[----:B------:R-:W-:Y:S01]  /*ac40*/  IMAD.X R51, R167, 0x1, R39, P6 ;  /* 0x00000001a7337824 */ /* 0x000fe200030e0627 */
[----:B------:R-:W-:Y:S02]  /*ac50*/  SHF.R.U32.HI R57, RZ, 0xa, R9 ;  /* 0x0000000aff397819 */ /* 0x000fe40000011609 */
[----:B------:R-:W-:Y:S01]  /*ac60*/  IADD3 R54, P6, PT, R174, R38, RZ ;  /* 0x00000026ae367210 */ /* 0x000fe20007fde0ff */
[----:B------:R1:W-:Y:S01]  /*ac70*/  LDGSTS.E [R43+0x28044], desc[UR16][R58.64], P5 ;  /* 0x280440003a2b7fae */ /* 0x0003e2000a9a1010 */
[----:B------:R-:W-:-:S03]  /*ac80*/  LOP3.LUT P5, RZ, R56, 0x1, RZ, 0xc0, !PT ;  /* 0x0000000138ff7812 */ /* 0x000fc600078ac0ff */
[----:B------:R-:W-:Y:S01]  /*ac90*/  IMAD.X R55, R175, 0x1, R39, P6 ;  /* 0x00000001af377824 */ /* 0x000fe200030e0627 */
[----:B------:R-:W-:Y:S01]  /*aca0*/  IADD3 R56, P6, PT, R178, R38, RZ ;  /* 0x00000026b2387210 */ /* 0x000fe20007fde0ff */
[----:B------:R2:W-:Y:S01]  /*acb0*/  LDGSTS.E [R43+0x28048], desc[UR16][R60.64], P4 ;  /* 0x280480003c2b7fae */ /* 0x0005e2000a1a1010 */
[----:B------:R-:W-:-:S03]  /*acc0*/  LOP3.LUT P4, RZ, R57, 0x1, RZ, 0xc0, !PT ;  /* 0x0000000139ff7812 */ /* 0x000fc6000788c0ff */
[----:B------:R-:W-:Y:S01]  /*acd0*/  LDGSTS.E [R43+0x2804c], desc[UR16][R62.64], P2 ;  /* 0x2804c0003e2b7fae */ /* 0x000fe200091a1010 */
[----:B------:R-:W-:Y:S01]  /*ace0*/  IMAD.X R57, R179, 0x1, R39, P6 ;  /* 0x00000001b3397824 */ /* 0x000fe200030e0627 */
[--C-:B-1----:R-:W-:Y:S02]  /*acf0*/  SHF.R.U32.HI R58, RZ, 0x9, R9.reuse ;  /* 0x00000009ff3a7819 */ /* 0x102fe40000011609 */
[--C-:B------:R-:W-:Y:S01]  /*ad00*/  SHF.R.U32.HI R59, RZ, 0x7, R9.reuse ;  /* 0x00000007ff3b7819 */ /* 0x100fe20000011609 */
[----:B------:R1:W-:Y:S01]  /*ad10*/  LDGSTS.E [R43+0x28050], desc[UR16][R64.64], P5 ;  /* 0x28050000402b7fae */ /* 0x0003e2000a9a1010 */
[----:B------:R-:W-:Y:S02]  /*ad20*/  LOP3.LUT P2, RZ, R58, 0x1, RZ, 0xc0, !PT ;  /* 0x000000013aff7812 */ /* 0x000fe4000784c0ff */
[----:B------:R-:W-:Y:S02]  /*ad30*/  SHF.R.U32.HI R58, RZ, 0x8, R9 ;  /* 0x00000008ff3a7819 */ /* 0x000fe40000011609 */
[----:B------:R3:W-:Y:S01]  /*ad40*/  LDGSTS.E [R43+0x28054], desc[UR16][R66.64], P4 ;  /* 0x28054000422b7fae */ /* 0x0007e2000a1a1010 */
[----:B------:R-:W-:-:S02]  /*ad50*/  LOP3.LUT P4, RZ, R59, 0x1, RZ, 0xc0, !PT ;  /* 0x000000013bff7812 */ /* 0x000fc4000788c0ff */
[----:B------:R-:W-:Y:S02]  /*ad60*/  LOP3.LUT P5, RZ, R58, 0x1, RZ, 0xc0, !PT ;  /* 0x000000013aff7812 */ /* 0x000fe400078ac0ff */
[--C-:B--2---:R-:W-:Y:S02]  /*ad70*/  SHF.R.U32.HI R60, RZ, 0x6, R9.reuse ;  /* 0x00000006ff3c7819 */ /* 0x104fe40000011609 */
[--C-:B------:R-:W-:Y:S02]  /*ad80*/  SHF.R.U32.HI R61, RZ, 0x5, R9.reuse ;  /* 0x00000005ff3d7819 */ /* 0x100fe40000011609 */
[----:B------:R-:W-:Y:S01]  /*ad90*/  LDGSTS.E [R43+0x28058], desc[UR16][R68.64], P2 ;  /* 0x28058000442b7fae */ /* 0x000fe200091a1010 */
[----:B------:R-:W-:Y:S02]  /*ada0*/  LOP3.LUT P2, RZ, R60, 0x1, RZ, 0xc0, !PT ;  /* 0x000000013cff7812 */ /* 0x000fe4000784c0ff */
[--C-:B-1----:R-:W-:Y:S02]  /*adb0*/  SHF.R.U32.HI R65, RZ, 0x4, R9.reuse ;  /* 0x00000004ff417819 */ /* 0x102fe40000011609 */
[----:B---3--:R-:W-:-:S02]  /*adc0*/  SHF.R.U32.HI R66, RZ, 0x3, R9 ;  /* 0x00000003ff427819 */ /* 0x008fc40000011609 */
[----:B------:R1:W-:Y:S01]  /*add0*/  LDGSTS.E [R43+0x2805c], desc[UR16][R70.64], P5 ;  /* 0x2805c000462b7fae */ /* 0x0003e2000a9a1010 */
[----:B------:R-:W-:Y:S02]  /*ade0*/  LOP3.LUT P5, RZ, R61, 0x1, RZ, 0xc0, !PT ;  /* 0x000000013dff7812 */ /* 0x000fe400078ac0ff */
[--C-:B------:R-:W-:Y:S01]  /*adf0*/  SHF.R.U32.HI R67, RZ, 0x2, R9.reuse ;  /* 0x00000002ff437819 */ /* 0x100fe20000011609 */
[----:B------:R2:W-:Y:S01]  /*ae00*/  LDGSTS.E [R43+0x28060], desc[UR16][R72.64], P4 ;  /* 0x28060000482b7fae */ /* 0x0005e2000a1a1010 */
[----:B------:R-:W-:Y:S02]  /*ae10*/  IADD3 R62, P4, PT, R190, R38, RZ ;  /* 0x00000026be3e7210 */ /* 0x000fe40007f9e0ff */
[----:B------:R-:W-:Y:S01]  /*ae20*/  SHF.R.U32.HI R9, RZ, 0x1, R9 ;  /* 0x00000001ff097819 */ /* 0x000fe20000011609 */
[----:B------:R2:W-:Y:S01]  /*ae30*/  LDGSTS.E [R43+0x28064], desc[UR16][R74.64], P2 ;  /* 0x280640004a2b7fae */ /* 0x0005e200091a1010 */
[----:B------:R-:W-:Y:S01]  /*ae40*/  ISETP.GE.AND P2, PT, R216, R219, PT ;  /* 0x000000dbd800720c */ /* 0x000fe20003f46270 */
[----:B------:R-:W-:Y:S01]  /*ae50*/  IMAD.X R63, R191, 0x1, R39, P4 ;  /* 0x00000001bf3f7824 */ /* 0x000fe200020e0627 */
[----:B------:R-:W-:-:S02]  /*ae60*/  LOP3.LUT P4, RZ, R65, 0x1, RZ, 0xc0, !PT ;  /* 0x0000000141ff7812 */ /* 0x000fc4000788c0ff */
[----:B-1----:R-:W-:Y:S01]  /*ae70*/  SEL R70, RZ, 0x4, P2 ;  /* 0x00000004ff467807 */ /* 0x002fe20001000000 */
[----:B------:R2:W-:Y:S01]  /*ae80*/  LDGSTS.E [R43+0x28068], desc[UR16][R76.64], P5 ;  /* 0x280680004c2b7fae */ /* 0x0005e2000a9a1010 */
[----:B------:R-:W-:Y:S02]  /*ae90*/  LOP3.LUT P2, RZ, R66, 0x1, RZ, 0xc0, !PT ;  /* 0x0000000142ff7812 */ /* 0x000fe4000784c0ff */
[----:B------:R-:W-:Y:S02]  /*aea0*/  ISETP.GT.AND P5, PT, R217, 0x9f, PT ;  /* 0x0000009fd900780c */ /* 0x000fe40003fa4270 */
[-C--:B------:R-:W-:Y:S02]  /*aeb0*/  IADD3 R58, P6, PT, R182, R38.reuse, RZ ;  /* 0x00000026b63a7210 */ /* 0x080fe40007fde0ff */
[----:B------:R-:W-:Y:S02]  /*aec0*/  SEL R70, R70, RZ, P5 ;  /* 0x000000ff46467207 */ /* 0x000fe40002800000 */
[----:B------:R-:W-:Y:S01]  /*aed0*/  LOP3.LUT P5, RZ, R67, 0x1, RZ, 0xc0, !PT ;  /* 0x0000000143ff7812 */ /* 0x000fe200078ac0ff */
[----:B------:R2:W-:Y:S01]  /*aee0*/  LDGSTS.E [R43+0x2806c], desc[UR16][R78.64], P4 ;  /* 0x2806c0004e2b7fae */ /* 0x0005e2000a1a1010 */
[-C--:B------:R-:W-:Y:S01]  /*aef0*/  IADD3 R66, P4, PT, R198, R38.reuse, RZ ;  /* 0x00000026c6427210 */ /* 0x080fe20007f9e0ff */
[--C-:B------:R-:W-:Y:S01]  /*af00*/  IMAD.X R59, R183, 0x1, R39.reuse, P6 ;  /* 0x00000001b73b7824 */ /* 0x100fe200030e0627 */
[-C--:B------:R-:W-:Y:S01]  /*af10*/  IADD3 R60, P6, PT, R186, R38.reuse, RZ ;  /* 0x00000026ba3c7210 */ /* 0x080fe20007fde0ff */
[----:B------:R2:W-:Y:S01]  /*af20*/  LDGSTS.E [R43+0x28070], desc[UR16][R152.64], P2 ;  /* 0x28070000982b7fae */ /* 0x0005e200091a1010 */
[----:B------:R-:W-:Y:S01]  /*af30*/  ISETP.NE.U32.AND P2, PT, R70, RZ, PT ;  /* 0x000000ff4600720c */ /* 0x000fe20003f45070 */
[--C-:B------:R-:W-:Y:S01]  /*af40*/  IMAD.X R67, R199, 0x1, R39.reuse, P4 ;  /* 0x00000001c7437824 */ /* 0x100fe200020e0627 */
[----:B------:R-:W-:Y:S01]  /*af50*/  LOP3.LUT P4, RZ, R9, 0x1, RZ, 0xc0, !PT ;  /* 0x0000000109ff7812 */ /* 0x000fe2000788c0ff */
[----:B------:R-:W-:Y:S01]  /*af60*/  IMAD.X R61, R187, 0x1, R39, P6 ;  /* 0x00000001bb3d7824 */ /* 0x000fe200030e0627 */
[----:B------:R-:W1:Y:S01]  /*af70*/  LDC R9, c[0x0][0x3a0] ;  /* 0x0000e800ff097b82 */ /* 0x000e620000000800 */
[----:B------:R-:W-:-:S02]  /*af80*/  IADD3 R64, P6, PT, R194, R38, RZ ;  /* 0x00000026c2407210 */ /* 0x000fc40007fde0ff */
[----:B------:R2:W-:Y:S03]  /*af90*/  LDGSTS.E [R43+0x28074], desc[UR16][R154.64], P5 ;  /* 0x280740009a2b7fae */ /* 0x0005e6000a9a1010 */
[----:B------:R-:W-:Y:S01]  /*afa0*/  IMAD.X R65, R195, 0x1, R39, P6 ;  /* 0x00000001c3417824 */ /* 0x000fe200030e0627 */
[----:B------:R-:W-:-:S04]  /*afb0*/  IADD3 R68, P6, PT, R202, R38, RZ ;  /* 0x00000026ca447210 */ /* 0x000fc80007fde0ff */
[----:B------:R2:W-:Y:S01]  /*afc0*/  LDGSTS.E [R43+0x28078], desc[UR16][R156.64], P4 ;  /* 0x280780009c2b7fae */ /* 0x0005e2000a1a1010 */
[--C-:B------:R-:W-:Y:S01]  /*afd0*/  IMAD.X R69, R203, 0x1, R39.reuse, P6 ;  /* 0x00000001cb457824 */ /* 0x100fe200030e0627 */
[----:B------:R-:W-:Y:S02]  /*afe0*/  IADD3 R70, P6, PT, R214, R38, RZ ;  /* 0x00000026d6467210 */ /* 0x000fe40007fde0ff */
[----:B------:R2:W-:Y:S03]  /*aff0*/  LDGSTS.E [R43+0x2807c], desc[UR16][R160.64], !P3 ;  /* 0x2807c000a02b7fae */ /* 0x0005e6000d9a1010 */
[----:B------:R-:W-:Y:S01]  /*b000*/  IMAD.X R71, R215, 0x1, R39, P6 ;  /* 0x00000001d7477824 */ /* 0x000fe200030e0627 */
[----:B------:R-:W0:Y:S04]  /*b010*/  LDGDEPBAR ;  /* 0x00000000000079af */ /* 0x000e280000000000 */
[----:B------:R2:W-:Y:S01]  /*b020*/  LDGSTS.E [R42+0x20000], desc[UR16][R4.64], P2 ;  /* 0x20000000042a7fae */ /* 0x0005e200091a1010 */
[----:B-1----:R-:W-:-:S03]  /*b030*/  VIADD R9, R9, 0x1f ;  /* 0x0000001f09097836 */ /* 0x002fc60000000000 */
[----:B------:R2:W-:Y:S02]  /*b040*/  LDGSTS.E [R42+0x20400], desc[UR16][R6.64], P2 ;  /* 0x20400000062a7fae */ /* 0x0005e400091a1010 */
[C---:B------:R-:W-:Y:S02]  /*b050*/  ISETP.GE.AND P4, PT, R9.reuse, 0x20, PT ;  /* 0x000000200900780c */ /* 0x040fe40003f86270 */
        /* <DEDUP_REMOVED lines=62> */
[----:B------:R-:W-:-:S03]  /*b440*/  ISETP.GE.AND P2, PT, R9, 0x40, PT ;  /* 0x000000400900780c */ /* 0x000fc60003f46270 */
[----:B------:R-:W0:Y:S10]  /*b450*/  LDGDEPBAR ;  /* 0x00000000000079af */ /* 0x000e340000000000 */
[----:B--2---:R-:W-:Y:S05]  /*b460*/  @!P2 BRA `(.L_x_8) ;  /* 0x0000003c0094a947 */ /* 0x004fea0003800000 */
[----:B------:R-:W2:Y:S01]  /*b470*/  LDL.LU R173, [R1] ;  /* 0x0000000001ad7983 */ /* 0x000ea20000300800 */
[----:B------:R-:W-:Y:S01]  /*b480*/  SHF.R.S32.HI R5, RZ, 0x1f, R250 ;  /* 0x0000001fff057819 */ /* 0x000fe200000114fa */
[----:B------:R-:W1:Y:S02]  /*b490*/  LDC.64 R12, c[0x0][0x388] ;  /* 0x0000e200ff0c7b82 */ /* 0x000e640000000a00 */
[----:B------:R-:W3:Y:S04]  /*b4a0*/  LDL.LU R180, [R1+0x4] ;  /* 0x0000040001b47983 */ /* 0x000ee80000300800 */
[----:B------:R-:W4:Y:S04]  /*b4b0*/  LDL.LU R169, [R1+0x8] ;  /* 0x0000080001a97983 */ /* 0x000f280000300800 */
[----:B------:R-:W5:Y:S04]  /*b4c0*/  LDL.LU R176, [R1+0xc] ;  /* 0x00000c0001b07983 */ /* 0x000f680000300800 */
[----:B------:R-:W5:Y:S04]  /*b4d0*/  LDL.LU R192, [R1+0x10] ;  /* 0x0000100001c07983 */ /* 0x000f680000300800 */
[----:B------:R-:W5:Y:S04]  /*b4e0*/  LDL.LU R172, [R1+0x14] ;  /* 0x0000140001ac7983 */ /* 0x000f680000300800 */
[----:B------:R-:W5:Y:S04]  /*b4f0*/  LDL.LU R188, [R1+0x18] ;  /* 0x0000180001bc7983 */ /* 0x000f680000300800 */
[----:B------:R-:W5:Y:S04]  /*b500*/  LDL.LU R168, [R1+0x1c] ;  /* 0x00001c0001a87983 */ /* 0x000f680000300800 */
[----:B------:R-:W5:Y:S01]  /*b510*/  LDL.LU R164, [R1+0x20] ;  /* 0x0000200001a47983 */ /* 0x000f620000300800 */
[----:B------:R-:W-:-:S02]  /*b520*/  IADD3 R236, P3, PT, R250, R44, RZ ;  /* 0x0000002cfaec7210 */ /* 0x000fc40007f7e0ff */
[C---:B------:R-:W-:Y:S01]  /*b530*/  IADD3 R234, P2, PT, R250.reuse, R45, RZ ;  /* 0x0000002dfaea7210 */ /* 0x040fe20007f5e0ff */
[----:B------:R-:W5:Y:S01]  /*b540*/  LDL.LU R193, [R1+0x24] ;  /* 0x0000240001c17983 */ /* 0x000f620000300800 */
[C---:B------:R-:W-:Y:S02]  /*b550*/  IADD3 R232, P6, PT, R250.reuse, R238, RZ ;  /* 0x000000eefae87210 */ /* 0x040fe40007fde0ff */
[----:B------:R-:W-:Y:S01]  /*b560*/  IADD3 R230, P5, PT, R250, R239, RZ ;  /* 0x000000effae67210 */ /* 0x000fe20007fbe0ff */
[----:B------:R-:W5:Y:S01]  /*b570*/  LDL.LU R181, [R1+0x28] ;  /* 0x0000280001b57983 */ /* 0x000f620000300800 */
[-C--:B------:R-:W-:Y:S02]  /*b580*/  LEA.HI.X.SX32 R237, R44, R5.reuse, 0x1, P3 ;  /* 0x000000052ced7211 */ /* 0x080fe400018f0eff */
[----:B------:R-:W-:Y:S01]  /*b590*/  IADD3 R228, P3, PT, R250, R242, RZ ;  /* 0x000000f2fae47210 */ /* 0x000fe20007f7e0ff */
[----:B------:R-:W5:Y:S01]  /*b5a0*/  LDL.LU R189, [R1+0x2c] ;  /* 0x00002c0001bd7983 */ /* 0x000f620000300800 */
[----:B------:R-:W-:-:S02]  /*b5b0*/  LEA.HI.X.SX32 R235, R45, R5, 0x1, P2 ;  /* 0x000000052deb7211 */ /* 0x000fc400010f0eff */
[----:B------:R-:W-:Y:S01]  /*b5c0*/  IADD3 R226, P2, PT, R250, R243, RZ ;  /* 0x000000f3fae27210 */ /* 0x000fe20007f5e0ff */
[----:B------:R-:W5:Y:S01]  /*b5d0*/  LDL.LU R177, [R1+0x30] ;  /* 0x0000300001b17983 */ /* 0x000f620000300800 */
[-C--:B------:R-:W-:Y:S02]  /*b5e0*/  LEA.HI.X.SX32 R233, R238, R5.reuse, 0x1, P6 ;  /* 0x00000005eee97211 */ /* 0x080fe400030f0eff */
[C---:B------:R-:W-:Y:S01]  /*b5f0*/  IADD3 R224, P6, PT, R250.reuse, R244, RZ ;  /* 0x000000f4fae07210 */ /* 0x040fe20007fde0ff */
[----:B------:R-:W5:Y:S01]  /*b600*/  LDL.LU R185, [R1+0x34] ;  /* 0x0000340001b97983 */ /* 0x000f620000300800 */
[----:B------:R-:W-:Y:S02]  /*b610*/  LEA.HI.X.SX32 R231, R239, R5, 0x1, P5 ;  /* 0x00000005efe77211 */ /* 0x000fe400028f0eff */
[----:B------:R-:W-:Y:S02]  /*b620*/  IADD3 R222, P5, PT, R250, R245, RZ ;  /* 0x000000f5fade7210 */ /* 0x000fe40007fbe0ff */
[----:B------:R-:W-:-:S02]  /*b630*/  LEA.HI.X.SX32 R229, R242, R5, 0x1, P3 ;  /* 0x00000005f2e57211 */ /* 0x000fc400018f0eff */
[C---:B------:R-:W-:Y:S02]  /*b640*/  IADD3 R220, P3, PT, R250.reuse, R246, RZ ;  /* 0x000000f6fadc7210 */ /* 0x040fe40007f7e0ff */
[----:B------:R-:W-:Y:S02]  /*b650*/  LEA.HI.X.SX32 R227, R243, R5, 0x1, P2 ;  /* 0x00000005f3e37211 */ /* 0x000fe400010f0eff */
[----:B------:R-:W-:Y:S02]  /*b660*/  IADD3 R218, P2, PT, R250, R247, RZ ;  /* 0x000000f7fada7210 */ /* 0x000fe40007f5e0ff */
[-C--:B------:R-:W-:Y:S02]  /*b670*/  LEA.HI.X.SX32 R225, R244, R5.reuse, 0x1, P6 ;  /* 0x00000005f4e17211 */ /* 0x080fe400030f0eff */
[----:B------:R-:W-:Y:S02]  /*b680*/  IADD3 R216, P6, PT, R250, R248, RZ ;  /* 0x000000f8fad87210 */ /* 0x000fe40007fde0ff */
[----:B------:R-:W-:-:S02]  /*b690*/  LEA.HI.X.SX32 R223, R245, R5, 0x1, P5 ;  /* 0x00000005f5df7211 */ /* 0x000fc400028f0eff */
[----:B------:R-:W-:Y:S02]  /*b6a0*/  IADD3 R214, P5, PT, R250, R251, RZ ;  /* 0x000000fbfad67210 */ /* 0x000fe40007fbe0ff */
[-C--:B------:R-:W-:Y:S02]  /*b6b0*/  LEA.HI.X.SX32 R221, R246, R5.reuse, 0x1, P3 ;  /* 0x00000005f6dd7211 */ /* 0x080fe400018f0eff */
[----:B------:R-:W-:Y:S02]  /*b6c0*/  IADD3 R212, P3, PT, R250, R252, RZ ;  /* 0x000000fcfad47210 */ /* 0x000fe40007f7e0ff */
[-C--:B------:R-:W-:Y:S02]  /*b6d0*/  LEA.HI.X.SX32 R219, R247, R5.reuse, 0x1, P2 ;  /* 0x00000005f7db7211 */ /* 0x080fe400010f0eff */
[-C--:B------:R-:W-:Y:S02]  /*b6e0*/  LEA.HI.X.SX32 R217, R248, R5.reuse, 0x1, P6 ;  /* 0x00000005f8d97211 */ /* 0x080fe400030f0eff */
[----:B------:R-:W-:-:S02]  /*b6f0*/  LEA.HI.X.SX32 R215, R251, R5, 0x1, P5 ;  /* 0x00000005fbd77211 */ /* 0x000fc400028f0eff */
[----:B------:R-:W-:Y:S02]  /*b700*/  LEA.HI.X.SX32 R213, R252, R5, 0x1, P3 ;  /* 0x00000005fcd57211 */ /* 0x000fe400018f0eff */
[C---:B--2---:R-:W-:Y:S02]  /*b710*/  IADD3 R210, P2, PT, R250.reuse, R173, RZ ;  /* 0x000000adfad27210 */ /* 0x044fe40007f5e0ff */
[C---:B---3--:R-:W-:Y:S02]  /*b720*/  IADD3 R208, P6, PT, R250.reuse, R180, RZ ;  /* 0x000000b4fad07210 */ /* 0x048fe40007fde0ff */
[----:B------:R-:W-:Y:S02]  /*b730*/  LEA.HI.X.SX32 R211, R173, R5, 0x1, P2 ;  /* 0x00000005add37211 */ /* 0x000fe400010f0eff */
[----:B----4-:R-:W-:Y:S01]  /*b740*/  IADD3 R206, P5, PT, R250, R169, RZ ;  /* 0x000000a9face7210 */ /* 0x010fe20007fbe0ff */
[----:B------:R-:W2:Y:S01]  /*b750*/  LDL.LU R173, [R1+0x38] ;  /* 0x0000380001ad7983 */ /* 0x000ea20000300800 */
[----:B------:R-:W-:-:S02]  /*b760*/  LEA.HI.X.SX32 R209, R180, R5, 0x1, P6 ;  /* 0x00000005b4d17211 */ /* 0x000fc400030f0eff */
[C---:B-----5:R-:W-:Y:S01]  /*b770*/  IADD3 R204, P3, PT, R250.reuse, R176, RZ ;  /* 0x000000b0facc7210 */ /* 0x060fe20007f7e0ff */
[----:B------:R-:W3:Y:S01]  /*b780*/  LDL.LU R180, [R1+0x3c] ;  /* 0x00003c0001b47983 */ /* 0x000ee20000300800 */
[-C--:B------:R-:W-:Y:S02]  /*b790*/  LEA.HI.X.SX32 R207, R169, R5.reuse, 0x1, P5 ;  /* 0x00000005a9cf7211 */ /* 0x080fe400028f0eff */
[----:B------:R-:W-:Y:S01]  /*b7a0*/  IADD3 R202, P2, PT, R250, R192, RZ ;  /* 0x000000c0faca7210 */ /* 0x000fe20007f5e0ff */
[----:B------:R-:W4:Y:S01]  /*b7b0*/  LDL.LU R169, [R1+0x40] ;  /* 0x0000400001a97983 */ /* 0x000f220000300800 */
[-C--:B------:R-:W-:Y:S02]  /*b7c0*/  LEA.HI.X.SX32 R205, R176, R5.reuse, 0x1, P3 ;  /* 0x00000005b0cd7211 */ /* 0x080fe400018f0eff */
[----:B------:R-:W-:Y:S01]  /*b7d0*/  IADD3 R200, P6, PT, R250, R172, RZ ;  /* 0x000000acfac87210 */ /* 0x000fe20007fde0ff */
[----:B------:R-:W5:Y:S01]  /*b7e0*/  LDL.LU R176, [R1+0x44] ;  /* 0x0000440001b07983 */ /* 0x000f620000300800 */
[----:B------:R-:W-:-:S02]  /*b7f0*/  LEA.HI.X.SX32 R203, R192, R5, 0x1, P2 ;  /* 0x00000005c0cb7211 */ /* 0x000fc400010f0eff */
[----:B------:R-:W-:Y:S01]  /*b800*/  LEA.HI.X.SX32 R201, R172, R5, 0x1, P6 ;  /* 0x00000005acc97211 */ /* 0x000fe200030f0eff */
[----:B------:R-:W5:Y:S01]  /*b810*/  LDL.LU R165, [R1+0x48] ;  /* 0x0000480001a57983 */ /* 0x000f620000300800 */
[----:B------:R-:W-:-:S03]  /*b820*/  IADD3 R196, P3, PT, R250, R168, RZ ;  /* 0x000000a8fac47210 */ /* 0x000fc60007f7e0ff */
[----:B------:R-:W5:Y:S01]  /*b830*/  LDL.LU R172, [R1+0x4c] ;  /* 0x00004c0001ac7983 */ /* 0x000f620000300800 */
[----:B------:R-:W-:-:S03]  /*b840*/  IADD3 R194, P2, PT, R250, R164, RZ ;  /* 0x000000a4fac27210 */ /* 0x000fc60007f5e0ff */
[----:B------:R-:W5:Y:S01]  /*b850*/  LDL.LU R170, [R1+0x50] ;  /* 0x0000500001aa7983 */ /* 0x000f620000300800 */
[----:B------:R-:W-:-:S03]  /*b860*/  LEA.HI.X.SX32 R197, R168, R5, 0x1, P3 ;  /* 0x00000005a8c57211 */ /* 0x000fc600018f0eff */
[----:B------:R-:W5:Y:S01]  /*b870*/  LDL.LU R168, [R1+0x54] ;  /* 0x0000540001a87983 */ /* 0x000f620000300800 */
[----:B------:R-:W-:-:S03]  /*b880*/  LEA.HI.X.SX32 R195, R164, R5, 0x1, P2 ;  /* 0x00000005a4c37211 */ /* 0x000fc600010f0eff */
[----:B------:R-:W5:Y:S04]  /*b890*/  LDL.LU R166, [R1+0x58] ;  /* 0x0000580001a67983 */ /* 0x000f680000300800 */
        /* <DEDUP_REMOVED lines=11> */
[----:B------:R-:W5:Y:S01]  /*b950*/  LDL.LU R154, [R1+0x88] ;  /* 0x00008800019a7983 */ /* 0x000f620000300800 */
[----:B------:R-:W-:-:S02]  /*b960*/  IADD3 R198, P5, PT, R250, R188, RZ ;  /* 0x000000bcfac67210 */ /* 0x000fc40007fbe0ff */
[----:B------:R-:W-:Y:S01]  /*b970*/  IADD3 R192, P6, PT, R250, R193, RZ ;  /* 0x000000c1fac07210 */ /* 0x000fe20007fde0ff */
[----:B------:R-:W5:Y:S01]  /*b980*/  LDL.LU R152, [R1+0x8c] ;  /* 0x00008c0001987983 */ /* 0x000f620000300800 */
[----:B------:R-:W-:Y:S02]  /*b990*/  LEA.HI.X.SX32 R199, R188, R5, 0x1, P5 ;  /* 0x00000005bcc77211 */ /* 0x000fe400028f0eff */
[C---:B------:R-:W-:Y:S01]  /*b9a0*/  IADD3 R190, P5, PT, R250.reuse, R181, RZ ;  /* 0x000000b5fabe7210 */ /* 0x040fe20007fbe0ff */
[----:B------:R-:W5:Y:S01]  /*b9b0*/  LDL.LU R11, [R1+0x90] ;  /* 0x00009000010b7983 */ /* 0x000f620000300800 */
[C---:B------:R-:W-:Y:S02]  /*b9c0*/  IADD3 R188, P3, PT, R250.reuse, R189, RZ ;  /* 0x000000bdfabc7210 */ /* 0x040fe40007f7e0ff */
[----:B------:R-:W-:Y:S01]  /*b9d0*/  LEA.HI.X.SX32 R193, R193, R5, 0x1, P6 ;  /* 0x00000005c1c17211 */ /* 0x000fe200030f0eff */
[----:B------:R-:W5:Y:S01]  /*b9e0*/  LDL.LU R73, [R1+0x94] ;  /* 0x0000940001497983 */ /* 0x000f620000300800 */
[----:B------:R-:W-:-:S02]  /*b9f0*/  IADD3 R186, P2, PT, R250, R177, RZ ;  /* 0x000000b1faba7210 */ /* 0x000fc40007f5e0ff */
[C---:B------:R-:W-:Y:S01]  /*ba00*/  IADD3 R183, P6, PT, R250.reuse, R185, RZ ;  /* 0x000000b9fab77210 */ /* 0x040fe20007fde0ff */
[----:B------:R-:W5:Y:S01]  /*ba10*/  LDL.LU R75, [R1+0x98] ;  /* 0x00009800014b7983 */ /* 0x000f620000300800 */
[-C--:B------:R-:W-:Y:S02]  /*ba20*/  LEA.HI.X.SX32 R191, R181, R5.reuse, 0x1, P5 ;  /* 0x00000005b5bf7211 */ /* 0x080fe400028f0eff */
[-C--:B------:R-:W-:Y:S02]  /*ba30*/  LEA.HI.X.SX32 R189, R189, R5.reuse, 0x1, P3 ;  /* 0x00000005bdbd7211 */ /* 0x080fe400018f0eff */
[-C--:B------:R-:W-:Y:S02]  /*ba40*/  LEA.HI.X.SX32 R187, R177, R5.reuse, 0x1, P2 ;  /* 0x00000005b1bb7211 */ /* 0x080fe400010f0eff */
[----:B------:R-:W-:Y:S02]  /*ba50*/  LEA.HI.X.SX32 R185, R185, R5, 0x1, P6 ;  /* 0x00000005b9b97211 */ /* 0x000fe400030f0eff */
[----:B--2---:R-:W-:-:S02]  /*ba60*/  IADD3 R181, P5, PT, R250, R173, RZ ;  /* 0x000000adfab57210 */ /* 0x004fc40007fbe0ff */
[C---:B---3--:R-:W-:Y:S02]  /*ba70*/  IADD3 R179, P3, PT, R250.reuse, R180, RZ ;  /* 0x000000b4fab37210 */ /* 0x048fe40007f7e0ff */
[----:B------:R-:W-:Y:S02]  /*ba80*/  LEA.HI.X.SX32 R182, R173, R5, 0x1, P5 ;  /* 0x00000005adb67211 */ /* 0x000fe400028f0eff */
[C---:B----4-:R-:W-:Y:S02]  /*ba90*/  IADD3 R177, P2, PT, R250.reuse, R169, RZ ;  /* 0x000000a9fab17210 */ /* 0x050fe40007f5e0ff */
[----:B-----5:R-:W-:Y:S02]  /*baa0*/  IADD3 R175, P6, PT, R250, R176, RZ ;  /* 0x000000b0faaf7210 */ /* 0x020fe40007fde0ff */
[----:B------:R-:W-:Y:S02]  /*bab0*/  LEA.HI.X.SX32 R180, R180, R5, 0x1, P3 ;  /* 0x00000005b4b47211 */ /* 0x000fe400018f0eff */
[----:B------:R-:W-:-:S02]  /*bac0*/  IADD3 R173, P5, PT, R250, R165, RZ ;  /* 0x000000a5faad7210 */ /* 0x000fc40007fbe0ff */
[-C--:B------:R-:W-:Y:S02]  /*bad0*/  LEA.HI.X.SX32 R178, R169, R5.reuse, 0x1, P2 ;  /* 0x00000005a9b27211 */ /* 0x080fe400010f0eff */
[----:B------:R-:W-:Y:S02]  /*bae0*/  IADD3 R171, P3, PT, R250, R172, RZ ;  /* 0x000000acfaab7210 */ /* 0x000fe40007f7e0ff */
[-C--:B------:R-:W-:Y:S02]  /*baf0*/  LEA.HI.X.SX32 R176, R176, R5.reuse, 0x1, P6 ;  /* 0x00000005b0b07211 */ /* 0x080fe400030f0eff */
[C---:B------:R-:W-:Y:S02]  /*bb00*/  IADD3 R169, P2, PT, R250.reuse, R170, RZ ;  /* 0x000000aafaa97210 */ /* 0x040fe40007f5e0ff */
[----:B------:R-:W-:Y:S02]  /*bb10*/  LEA.HI.X.SX32 R174, R165, R5, 0x1, P5 ;  /* 0x00000005a5ae7211 */ /* 0x000fe400028f0eff */
[----:B------:R-:W-:-:S02]  /*bb20*/  IADD3 R167, P6, PT, R250, R168, RZ ;  /* 0x000000a8faa77210 */ /* 0x000fc40007fde0ff */
[-C--:B------:R-:W-:Y:S02]  /*bb30*/  LEA.HI.X.SX32 R172, R172, R5.reuse, 0x1, P3 ;  /* 0x00000005acac7211 */ /* 0x080fe400018f0eff */
[----:B------:R-:W-:Y:S02]  /*bb40*/  IADD3 R165, P5, PT, R250, R166, RZ ;  /* 0x000000a6faa57210 */ /* 0x000fe40007fbe0ff */
[-C--:B------:R-:W-:Y:S02]  /*bb50*/  LEA.HI.X.SX32 R170, R170, R5.reuse, 0x1, P2 ;  /* 0x00000005aaaa7211 */ /* 0x080fe400010f0eff */
[----:B------:R-:W-:Y:S02]  /*bb60*/  IADD3 R163, P3, PT, R250, R164, RZ ;  /* 0x000000a4faa37210 */ /* 0x000fe40007f7e0ff */
[----:B------:R-:W-:Y:S02]  /*bb70*/  LEA.HI.X.SX32 R168, R168, R5, 0x1, P6 ;  /* 0x00000005a8a87211 */ /* 0x000fe400030f0eff */
[----:B------:R-:W-:-:S02]  /*bb80*/  IADD3 R161, P2, PT, R250, R162, RZ ;  /* 0x000000a2faa17210 */ /* 0x000fc40007f5e0ff */
[----:B------:R-:W-:Y:S02]  /*bb90*/  LEA.HI.X.SX32 R166, R166, R5, 0x1, P5 ;  /* 0x00000005a6a67211 */ /* 0x000fe400028f0eff */
[----:B------:R-:W-:Y:S02]  /*bba0*/  IADD3 R159, P6, PT, R250, R77, RZ ;  /* 0x0000004dfa9f7210 */ /* 0x000fe40007fde0ff */
[-C--:B------:R-:W-:Y:S02]  /*bbb0*/  LEA.HI.X.SX32 R164, R164, R5.reuse, 0x1, P3 ;  /* 0x00000005a4a47211 */ /* 0x080fe400018f0eff */
[----:B------:R-:W-:Y:S02]  /*bbc0*/  IADD3 R157, P5, PT, R250, R72, RZ ;  /* 0x00000048fa9d7210 */ /* 0x000fe40007fbe0ff */
[----:B------:R-:W-:Y:S02]  /*bbd0*/  LEA.HI.X.SX32 R162, R162, R5, 0x1, P2 ;  /* 0x00000005a2a27211 */ /* 0x000fe400010f0eff */
[----:B------:R-:W-:-:S02]  /*bbe0*/  IADD3 R155, P3, PT, R250, R74, RZ ;  /* 0x0000004afa9b7210 */ /* 0x000fc40007f7e0ff */
[-C--:B------:R-:W-:Y:S02]  /*bbf0*/  LEA.HI.X.SX32 R160, R77, R5.reuse, 0x1, P6 ;  /* 0x000000054da07211 */ /* 0x080fe400030f0eff */
[----:B------:R-:W-:Y:S01]  /*bc00*/  IADD3 R6, P2, PT, R250, R76, RZ ;  /* 0x0000004cfa067210 */ /* 0x000fe20007f5e0ff */
[----:B------:R-:W2:Y:S01]  /*bc10*/  LDL.LU R77, [R1+0x9c] ;  /* 0x00009c00014d7983 */ /* 0x000ea20000300800 */
[-C--:B------:R-:W-:Y:S02]  /*bc20*/  LEA.HI.X.SX32 R158, R72, R5.reuse, 0x1, P5 ;  /* 0x00000005489e7211 */ /* 0x080fe400028f0eff */
[----:B------:R-:W-:Y:S01]  /*bc30*/  IADD3 R49, P6, PT, R250, R78, RZ ;  /* 0x0000004efa317210 */ /* 0x000fe20007fde0ff */
[----:B------:R-:W3:Y:S01]  /*bc40*/  LDL.LU R79, [R1+0xa0] ;  /* 0x0000a000014f7983 */ /* 0x000ee20000300800 */
[-C--:B------:R-:W-:Y:S02]  /*bc50*/  LEA.HI.X.SX32 R156, R74, R5.reuse, 0x1, P3 ;  /* 0x000000054a9c7211 */ /* 0x080fe400018f0eff */
[----:B------:R-:W-:Y:S01]  /*bc60*/  IADD3 R51, P5, PT, R250, R10, RZ ;  /* 0x0000000afa337210 */ /* 0x000fe20007fbe0ff */
[----:B------:R-:W4:Y:S01]  /*bc70*/  LDL.LU R72, [R1+0xa4] ;  /* 0x0000a40001487983 */ /* 0x000f220000300800 */
[----:B------:R-:W-:-:S02]  /*bc80*/  LEA.HI.X.SX32 R7, R76, R5, 0x1, P2 ;  /* 0x000000054c077211 */ /* 0x000fc400010f0eff */
[----:B------:R-:W-:Y:S01]  /*bc90*/  IADD3 R53, P3, PT, R250, R4, RZ ;  /* 0x00000004fa357210 */ /* 0x000fe20007f7e0ff */
[----:B------:R-:W5:Y:S01]  /*bca0*/  LDL.LU R74, [R1+0xa8] ;  /* 0x0000a800014a7983 */ /* 0x000f620000300800 */
[----:B------:R-:W-:Y:S02]  /*bcb0*/  LEA.HI.X.SX32 R48, R78, R5, 0x1, P6 ;  /* 0x000000054e307211 */ /* 0x000fe400030f0eff */
[----:B------:R-:W-:Y:S01]  /*bcc0*/  IADD3 R55, P2, PT, R250, R153, RZ ;  /* 0x00000099fa377210 */ /* 0x000fe20007f5e0ff */
[----:B------:R-:W2:Y:S01]  /*bcd0*/  LDL.LU R76, [R1+0xac] ;  /* 0x0000ac00014c7983 */ /* 0x000ea20000300800 */
[----:B------:R-:W-:Y:S02]  /*bce0*/  LEA.HI.X.SX32 R50, R10, R5, 0x1, P5 ;  /* 0x000000050a327211 */ /* 0x000fe400028f0eff */
[----:B------:R-:W-:Y:S01]  /*bcf0*/  IADD3 R57, P6, PT, R250, R43, RZ ;  /* 0x0000002bfa397210 */ /* 0x000fe20007fde0ff */
[----:B------:R-:W2:Y:S01]  /*bd00*/  LDL.LU R78, [R1+0xb0] ;  /* 0x0000b000014e7983 */ /* 0x000ea20000300800 */
[----:B------:R-:W-:-:S02]  /*bd10*/  LEA.HI.X.SX32 R52, R4, R5, 0x1, P3 ;  /* 0x0000000504347211 */ /* 0x000fc400018f0eff */
[----:B------:R-:W-:Y:S01]  /*bd20*/  IADD3 R59, P5, PT, R250, R154, RZ ;  /* 0x0000009afa3b7210 */ /* 0x000fe20007fbe0ff */
[----:B------:R-:W2:Y:S01]  /*bd30*/  LDL.LU R15, [R1+0xb4] ;  /* 0x0000b400010f7983 */ /* 0x000ea20000300800 */
[-C--:B------:R-:W-:Y:S02]  /*bd40*/  LEA.HI.X.SX32 R54, R153, R5.reuse, 0x1, P2 ;  /* 0x0000000599367211 */ /* 0x080fe400010f0eff */
[-C--:B------:R-:W-:Y:S01]  /*bd50*/  LEA.HI.X.SX32 R56, R43, R5.reuse, 0x1, P6 ;  /* 0x000000052b387211 */ /* 0x080fe200030f0eff */
[----:B------:R-:W5:Y:S01]  /*bd60*/  LDL.LU R4, [R1+0xb8] ;  /* 0x0000b80001047983 */ /* 0x000f620000300800 */
[----:B------:R-:W-:-:S03]  /*bd70*/  LEA.HI.X.SX32 R58, R154, R5, 0x1, P5 ;  /* 0x000000059a3a7211 */ /* 0x000fc600028f0eff */
[----:B------:R-:W5:Y:S04]  /*bd80*/  LDL.LU R153, [R1+0xbc] ;  /* 0x0000bc0001997983 */ /* 0x000f680000300800 */
[----:B------:R-:W5:Y:S04]  /*bd90*/  LDL.LU R43, [R1+0xc0] ;  /* 0x0000c000012b7983 */ /* 0x000f680000300800 */
[----:B------:R-:W5:Y:S01]  /*bda0*/  LDL.LU R154, [R1+0xc4] ;  /* 0x0000c400019a7983 */ /* 0x000f620000300800 */
[C---:B------:R-:W-:Y:S02]  /*bdb0*/  IADD3 R61, P3, PT, R250.reuse, R152, RZ ;  /* 0x00000098fa3d7210 */ /* 0x040fe40007f7e0ff */
[----:B------:R-:W-:-:S02]  /*bdc0*/  IADD3 R65, P6, PT, R250, R73, RZ ;  /* 0x00000049fa417210 */ /* 0x000fc40007fde0ff */
[-C--:B------:R-:W-:Y:S02]  /*bdd0*/  LEA.HI.X.SX32 R60, R152, R5.reuse, 0x1, P3 ;  /* 0x00000005983c7211 */ /* 0x080fe400018f0eff */
[----:B------:R-:W5:Y:S01]  /*bde0*/  LDL.LU R152, [R1+0xc8] ;  /* 0x0000c80001987983 */ /* 0x000f620000300800 */
[----:B------:R-:W-:Y:S02]  /*bdf0*/  LEA.HI.X.SX32 R64, R73, R5, 0x1, P6 ;  /* 0x0000000549407211 */ /* 0x000fe400030f0eff */
[C---:B------:R-:W-:Y:S01]  /*be00*/  IADD3 R63, P2, PT, R250.reuse, R11, RZ ;  /* 0x0000000bfa3f7210 */ /* 0x040fe20007f5e0ff */
[----:B------:R-:W5:Y:S03]  /*be10*/  LDL.LU R25, [R1+0xe8] ;  /* 0x0000e80001197983 */ /* 0x000f660000300800 */
[----:B------:R-:W-:Y:S01]  /*be20*/  LEA.HI.X.SX32 R62, R11, R5, 0x1, P2 ;  /* 0x000000050b3e7211 */ /* 0x000fe200010f0eff */
[----:B------:R-:W5:Y:S01]  /*be30*/  LDL.LU R22, [R1+0xec] ;  /* 0x0000ec0001167983 */ /* 0x000f620000300800 */
[C---:B------:R-:W-:Y:S01]  /*be40*/  IADD3 R67, P5, PT, R250.reuse, R75, RZ ;  /* 0x0000004bfa437210 */ /* 0x040fe20007fbe0ff */
[----:B------:R-:W1:Y:S02]  /*be50*/  LDC.64 R10, c[0x0][0x380] ;  /* 0x0000e000ff0a7b82 */ /* 0x000e640000000a00 */
        /* <DEDUP_REMOVED lines=8> */
[----:B----4-:R-:W-:-:S02]  /*bee0*/  IADD3 R73, P6, PT, R250, R72, RZ ;  /* 0x00000048fa497210 */ /* 0x010fc40007fde0ff */
[----:B---3--:R-:W-:Y:S02]  /*bef0*/  IADD3 R71, P2, PT, R250, R79, RZ ;  /* 0x0000004ffa477210 */ /* 0x008fe40007f5e0ff */
[-C--:B------:R-:W-:Y:S02]  /*bf00*/  LEA.HI.X.SX32 R72, R72, R5.reuse, 0x1, P6 ;  /* 0x0000000548487211 */ /* 0x080fe400030f0eff */
[----:B------:R-:W-:Y:S02]  /*bf10*/  LEA.HI.X.SX32 R70, R79, R5, 0x1, P2 ;  /* 0x000000054f467211 */ /* 0x000fe400010f0eff */
[C---:B--2---:R-:W-:Y:S02]  /*bf20*/  IADD3 R81, P6, PT, R250.reuse, R15, RZ ;  /* 0x0000000ffa517210 */ /* 0x044fe40007fde0ff */
[----:B------:R-:W-:Y:S02]  /*bf30*/  IADD3 R79, P2, PT, R250, R78, RZ ;  /* 0x0000004efa4f7210 */ /* 0x000fe40007f5e0ff */
[----:B------:R-:W-:-:S02]  /*bf40*/  LEA.HI.X.SX32 R80, R15, R5, 0x1, P6 ;  /* 0x000000050f507211 */ /* 0x000fc400030f0eff */
[----:B------:R-:W-:Y:S01]  /*bf50*/  LEA.HI.X.SX32 R78, R78, R5, 0x1, P2 ;  /* 0x000000054e4e7211 */ /* 0x000fe200010f0eff */
[----:B------:R-:W2:Y:S01]  /*bf60*/  LDL.LU R15, [R1+0x110] ;  /* 0x00011000010f7983 */ /* 0x000ea20000300800 */
[C---:B-----5:R-:W-:Y:S02]  /*bf70*/  IADD3 R89, P6, PT, R250.reuse, R154, RZ ;  /* 0x0000009afa597210 */ /* 0x060fe40007fde0ff */
[----:B------:R-:W-:Y:S02]  /*bf80*/  IADD3 R87, P2, PT, R250, R43, RZ ;  /* 0x0000002bfa577210 */ /* 0x000fe40007f5e0ff */
[-C--:B------:R-:W-:Y:S02]  /*bf90*/  LEA.HI.X.SX32 R88, R154, R5.reuse, 0x1, P6 ;  /* 0x000000059a587211 */ /* 0x080fe400030f0eff */
[----:B------:R-:W-:Y:S02]  /*bfa0*/  SHF.R.S32.HI R154, RZ, 0x1f, R47 ;  /* 0x0000001fff9a7819 */ /* 0x000fe4000001142f */
[----:B------:R-:W-:-:S03]  /*bfb0*/  LEA.HI.X.SX32 R86, R43, R5, 0x1, P2 ;  /* 0x000000052b567211 */ /* 0x000fc600010f0eff */
[----:B------:R-:W-:Y:S02]  /*bfc0*/  IMAD R43, R154, 0x14, RZ ;  /* 0x000000149a2b7824 */ /* 0x000fe400078e02ff */
[----:B------:R-:W3:Y:S01]  /*bfd0*/  LDL.LU R154, [R1+0xe4] ;  /* 0x0000e400019a7983 */ /* 0x000ee20000300800 */
[C---:B------:R-:W-:Y:S02]  /*bfe0*/  IADD3 R69, P3, PT, R250.reuse, R77, RZ ;  /* 0x0000004dfa457210 */ /* 0x040fe40007f7e0ff */
[-C--:B------:R-:W-:Y:S01]  /*bff0*/  LEA.HI.X.SX32 R66, R75, R5.reuse, 0x1, P5 ;  /* 0x000000054b427211 */ /* 0x080fe200028f0eff */
[----:B------:R-:W4:Y:S01]  /*c000*/  LDL.LU R31, [R1+0x114] ;  /* 0x00011400011f7983 */ /* 0x000f220000300800 */
[C---:B------:R-:W-:Y:S02]  /*c010*/  IADD3 R75, P5, PT, R250.reuse, R74, RZ ;  /* 0x0000004afa4b7210 */ /* 0x040fe40007fbe0ff */
[----:B------:R-:W-:Y:S01]  /*c020*/  LEA.HI.X.SX32 R68, R77, R5, 0x1, P3 ;  /* 0x000000054d447211 */ /* 0x000fe200018f0eff */
[----:B------:R-:W5:Y:S01]  /*c030*/  LDL.LU R28, [R1+0x118] ;  /* 0x00011800011c7983 */ /* 0x000f620000300800 */
[----:B------:R-:W-:-:S02]  /*c040*/  IADD3 R77, P3, PT, R250, R76, RZ ;  /* 0x0000004cfa4d7210 */ /* 0x000fc40007f7e0ff */
[-C--:B------:R-:W-:Y:S01]  /*c050*/  LEA.HI.X.SX32 R74, R74, R5.reuse, 0x1, P5 ;  /* 0x000000054a4a7211 */ /* 0x080fe200028f0eff */
[----:B------:R-:W5:Y:S01]  /*c060*/  LDL.LU R29, [R1+0x11c] ;  /* 0x00011c00011d7983 */ /* 0x000f620000300800 */
[----:B------:R-:W-:Y:S02]  /*c070*/  IADD3 R83, P5, PT, R250, R4, RZ ;  /* 0x00000004fa537210 */ /* 0x000fe40007fbe0ff */
[----:B------:R-:W-:Y:S01]  /*c080*/  LEA.HI.X.SX32 R76, R76, R5, 0x1, P3 ;  /* 0x000000054c4c7211 */ /* 0x000fe200018f0eff */
[----:B------:R-:W5:Y:S01]  /*c090*/  LDL.LU R26, [R1+0x120] ;  /* 0x00012000011a7983 */ /* 0x000f620000300800 */
[----:B------:R-:W-:Y:S02]  /*c0a0*/  IADD3 R85, P3, PT, R250, R153, RZ ;  /* 0x00000099fa557210 */ /* 0x000fe40007f7e0ff */
[----:B------:R-:W-:Y:S01]  /*c0b0*/  LEA.HI.X.SX32 R82, R4, R5, 0x1, P5 ;  /* 0x0000000504527211 */ /* 0x000fe200028f0eff */
[----:B------:R-:W5:Y:S01]  /*c0c0*/  LDL.LU R27, [R1+0x124] ;  /* 0x00012400011b7983 */ /* 0x000f620000300800 */
[----:B------:R-:W-:-:S02]  /*c0d0*/  IADD3 R91, P5, PT, R250, R152, RZ ;  /* 0x00000098fa5b7210 */ /* 0x000fc40007fbe0ff */
[-C--:B------:R-:W-:Y:S01]  /*c0e0*/  LEA.HI.X.SX32 R84, R153, R5.reuse, 0x1, P3 ;  /* 0x0000000599547211 */ /* 0x080fe200018f0eff */
[----:B------:R-:W5:Y:S01]  /*c0f0*/  LDL.LU R24, [R1+0x128] ;  /* 0x0001280001187983 */ /* 0x000f620000300800 */
[----:B------:R-:W-:Y:S02]  /*c100*/  SHF.R.S32.HI R4, RZ, 0x1f, R249 ;  /* 0x0000001fff047819 */ /* 0x000fe400000114f9 */
[C---:B------:R-:W-:Y:S02]  /*c110*/  IADD3 R153, P3, PT, R249.reuse, R46, RZ ;  /* 0x0000002ef9997210 */ /* 0x040fe40007f7e0ff */
[----:B------:R-:W-:Y:S02]  /*c120*/  LEA.HI.X.SX32 R90, R152, R5, 0x1, P5 ;  /* 0x00000005985a7211 */ /* 0x000fe400028f0eff */
[----:B------:R-:W-:Y:S02]  /*c130*/  LEA.HI.X.SX32 R152, R46, R4, 0x1, P3 ;  /* 0x000000042e987211 */ /* 0x000fe400018f0eff */
[----:B------:R-:W-:-:S02]  /*c140*/  IADD3 R93, P3, PT, R249, R25, RZ ;  /* 0x00000019f95d7210 */ /* 0x000fc40007f7e0ff */
[C---:B------:R-:W-:Y:S02]  /*c150*/  IADD3 R95, P5, PT, R249.reuse, R22, RZ ;  /* 0x00000016f95f7210 */ /* 0x040fe40007fbe0ff */
[----:B------:R-:W-:Y:S02]  /*c160*/  IADD3 R97, P2, PT, R249, R23, RZ ;  /* 0x00000017f9617210 */ /* 0x000fe40007f5e0ff */
[----:B------:R-:W-:Y:S02]  /*c170*/  LEA.HI.X.SX32 R92, R25, R4, 0x1, P3 ;  /* 0x00000004195c7211 */ /* 0x000fe400018f0eff */
[C---:B------:R-:W-:Y:S01]  /*c180*/  IADD3 R99, P6, PT, R249.reuse, R20, RZ ;  /* 0x00000014f9637210 */ /* 0x040fe20007fde0ff */
[----:B------:R-:W5:Y:S01]  /*c190*/  LDL.LU R25, [R1+0x12c] ;  /* 0x00012c0001197983 */ /* 0x000f620000300800 */
[-C--:B------:R-:W-:Y:S02]  /*c1a0*/  LEA.HI.X.SX32 R94, R22, R4.reuse, 0x1, P5 ;  /* 0x00000004165e7211 */ /* 0x080fe400028f0eff */
[----:B------:R-:W-:Y:S01]  /*c1b0*/  IADD3 R101, P3, PT, R249, R21, RZ ;  /* 0x00000015f9657210 */ /* 0x000fe20007f7e0ff */
[----:B------:R-:W5:Y:S01]  /*c1c0*/  LDL.LU R22, [R1+0xf4] ;  /* 0x0000f40001167983 */ /* 0x000f620000300800 */
[----:B------:R-:W-:-:S02]  /*c1d0*/  LEA.HI.X.SX32 R96, R23, R4, 0x1, P2 ;  /* 0x0000000417607211 */ /* 0x000fc400010f0eff */
[C---:B------:R-:W-:Y:S01]  /*c1e0*/  IADD3 R103, P5, PT, R249.reuse, R18, RZ ;  /* 0x00000012f9677210 */ /* 0x040fe20007fbe0ff */
[----:B------:R-:W5:Y:S01]  /*c1f0*/  LDL.LU R23, [R1+0x130] ;  /* 0x0001300001177983 */ /* 0x000f620000300800 */
[-C--:B------:R-:W-:Y:S02]  /*c200*/  LEA.HI.X.SX32 R98, R20, R4.reuse, 0x1, P6 ;  /* 0x0000000414627211 */ /* 0x080fe400030f0eff */
[----:B------:R-:W-:Y:S01]  /*c210*/  IADD3 R105, P2, PT, R249, R19, RZ ;  /* 0x00000013f9697210 */ /* 0x000fe20007f5e0ff */
[----:B------:R-:W5:Y:S01]  /*c220*/  LDL.LU R20, [R1+0x134] ;  /* 0x0001340001147983 */ /* 0x000f620000300800 */
[----:B------:R-:W-:Y:S02]  /*c230*/  LEA.HI.X.SX32 R100, R21, R4, 0x1, P3 ;  /* 0x0000000415647211 */ /* 0x000fe400018f0eff */
[----:B------:R-:W-:Y:S01]  /*c240*/  IADD3 R107, P6, PT, R249, R16, RZ ;  /* 0x00000010f96b7210 */ /* 0x000fe20007fde0ff */
[----:B------:R-:W5:Y:S01]  /*c250*/  LDL.LU R21, [R1+0x138] ;  /* 0x0001380001157983 */ /* 0x000f620000300800 */
[----:B------:R-:W-:-:S02]  /*c260*/  LEA.HI.X.SX32 R102, R18, R4, 0x1, P5 ;  /* 0x0000000412667211 */ /* 0x000fc400028f0eff */
[----:B------:R-:W-:Y:S01]  /*c270*/  IADD3 R109, P3, PT, R249, R17, RZ ;  /* 0x00000011f96d7210 */ /* 0x000fe20007f7e0ff */
[----:B------:R-:W5:Y:S01]  /*c280*/  LDL.LU R18, [R1+0x13c] ;  /* 0x00013c0001127983 */ /* 0x000f620000300800 */
[----:B------:R-:W-:Y:S02]  /*c290*/  LEA.HI.X.SX32 R104, R19, R4, 0x1, P2 ;  /* 0x0000000413687211 */ /* 0x000fe400010f0eff */
[----:B------:R-:W-:Y:S01]  /*c2a0*/  IADD3 R111, P5, PT, R249, R14, RZ ;  /* 0x0000000ef96f7210 */ /* 0x000fe20007fbe0ff */
[----:B------:R-:W5:Y:S01]  /*c2b0*/  LDL.LU R19, [R1+0x140] ;  /* 0x0001400001137983 */ /* 0x000f620000300800 */
[-C--:B------:R-:W-:Y:S02]  /*c2c0*/  LEA.HI.X.SX32 R106, R16, R4.reuse, 0x1, P6 ;  /* 0x00000004106a7211 */ /* 0x080fe400030f0eff */
[-C--:B------:R-:W-:Y:S01]  /*c2d0*/  LEA.HI.X.SX32 R108, R17, R4.reuse, 0x1, P3 ;  /* 0x00000004116c7211 */ /* 0x080fe200018f0eff */
[----:B------:R-:W5:Y:S01]  /*c2e0*/  LDL.LU R16, [R1+0x144] ;  /* 0x0001440001107983 */ /* 0x000f620000300800 */
[----:B------:R-:W-:-:S03]  /*c2f0*/  LEA.HI.X.SX32 R110, R14, R4, 0x1, P5 ;  /* 0x000000040e6e7211 */ /* 0x000fc600028f0eff */
[----:B------:R-:W5:Y:S04]  /*c300*/  LDL.LU R17, [R1+0x148] ;  /* 0x0001480001117983 */ /* 0x000f680000300800 */
[----:B------:R-:W5:Y:S01]  /*c310*/  LDL.LU R14, [R1+0x104] ;  /* 0x00010400010e7983 */ /* 0x000f620000300800 */
[----:B--2---:R-:W-:-:S04]  /*c320*/  IADD3 R113, P2, PT, R249, R15, RZ ;  /* 0x0000000ff9717210 */ /* 0x004fc80007f5e0ff */
[----:B------:R-:W-:Y:S02]  /*c330*/  LEA.HI.X.SX32 R112, R15, R4, 0x1, P2 ;  /* 0x000000040f707211 */ /* 0x000fe400010f0eff */
[----:B------:R-:W2:Y:S01]  /*c340*/  LDL.LU R15, [R1+0x14c] ;  /* 0x00014c00010f7983 */ /* 0x000ea20000300800 */
[----:B---3--:R-:W-:-:S04]  /*c350*/  IADD3 R115, P6, PT, R249, R154, RZ ;  /* 0x0000009af9737210 */ /* 0x008fc80007fde0ff */
[----:B------:R-:W-:Y:S02]  /*c360*/  LEA.HI.X.SX32 R114, R154, R4, 0x1, P6 ;  /* 0x000000049a727211 */ /* 0x000fe400030f0eff */
[----:B------:R-:W3:Y:S01]  /*c370*/  LDL.LU R154, [R1+0x150] ;  /* 0x00015000019a7983 */ /* 0x000ee20000300800 */
[C---:B----4-:R-:W-:Y:S02]  /*c380*/  IADD3 R117, P3, PT, R249.reuse, R31, RZ ;  /* 0x0000001ff9757210 */ /* 0x050fe40007f7e0ff */
[C---:B-----5:R-:W-:Y:S02]  /*c390*/  IADD3 R119, P5, PT, R249.reuse, R28, RZ ;  /* 0x0000001cf9777210 */ /* 0x060fe40007fbe0ff */
[----:B------:R-:W-:Y:S02]  /*c3a0*/  IADD3 R121, P2, PT, R249, R29, RZ ;  /* 0x0000001df9797210 */ /* 0x000fe40007f5e0ff */
[-C--:B------:R-:W-:Y:S02]  /*c3b0*/  LEA.HI.X.SX32 R116, R31, R4.reuse, 0x1, P3 ;  /* 0x000000041f747211 */ /* 0x080fe400018f0eff */
[----:B------:R-:W-:-:S02]  /*c3c0*/  LEA.HI.X.SX32 R118, R28, R4, 0x1, P5 ;  /* 0x000000041c767211 */ /* 0x000fc400028f0eff */
[----:B------:R-:W-:Y:S02]  /*c3d0*/  LEA.HI.X.SX32 R120, R29, R4, 0x1, P2 ;  /* 0x000000041d787211 */ /* 0x000fe400010f0eff */
[C---:B------:R-:W-:Y:S02]  /*c3e0*/  IADD3 R123, P3, PT, R249.reuse, R26, RZ ;  /* 0x0000001af97b7210 */ /* 0x040fe40007f7e0ff */
[C---:B------:R-:W-:Y:S02]  /*c3f0*/  IADD3 R125, P5, PT, R249.reuse, R27, RZ ;  /* 0x0000001bf97d7210 */ /* 0x040fe40007fbe0ff */
[----:B------:R-:W-:Y:S02]  /*c400*/  IADD3 R127, P2, PT, R249, R24, RZ ;  /* 0x00000018f97f7210 */ /* 0x000fe40007f5e0ff */
[-C--:B------:R-:W-:Y:S02]  /*c410*/  LEA.HI.X.SX32 R122, R26, R4.reuse, 0x1, P3 ;  /* 0x000000041a7a7211 */ /* 0x080fe400018f0eff */
[----:B------:R-:W-:-:S02]  /*c420*/  LEA.HI.X.SX32 R124, R27, R4, 0x1, P5 ;  /* 0x000000041b7c7211 */ /* 0x000fc400028f0eff */
[----:B------:R-:W-:Y:S02]  /*c430*/  LEA.HI.X.SX32 R126, R24, R4, 0x1, P2 ;  /* 0x00000004187e7211 */ /* 0x000fe400010f0eff */
[----:B------:R-:W-:Y:S02]  /*c440*/  SHF.R.S32.HI R5, RZ, 0x1f, R9 ;  /* 0x0000001fff057819 */ /* 0x000fe40000011409 */
[C---:B------:R-:W-:Y:S02]  /*c450*/  IADD3 R129, P3, PT, R249.reuse, R25, RZ ;  /* 0x00000019f9817210 */ /* 0x040fe40007f7e0ff */
[C---:B------:R-:W-:Y:S02]  /*c460*/  IADD3 R131, P5, PT, R249.reuse, R22, RZ ;  /* 0x00000016f9837210 */ /* 0x040fe40007fbe0ff */
[----:B------:R-:W-:Y:S02]  /*c470*/  IADD3 R133, P2, PT, R249, R23, RZ ;  /* 0x00000017f9857210 */ /* 0x000fe40007f5e0ff */
[----:B------:R-:W-:-:S02]  /*c480*/  LEA.HI.X.SX32 R128, R25, R4, 0x1, P3 ;  /* 0x0000000419807211 */ /* 0x000fc400018f0eff */
[-C--:B------:R-:W-:Y:S02]  /*c490*/  LEA.HI.X.SX32 R130, R22, R4.reuse, 0x1, P5 ;  /* 0x0000000416827211 */ /* 0x080fe400028f0eff */
[----:B------:R-:W-:Y:S02]  /*c4a0*/  LEA.HI.X.SX32 R132, R23, R4, 0x1, P2 ;  /* 0x0000000417847211 */ /* 0x000fe400010f0eff */
        /* <DEDUP_REMOVED lines=9> */
[----:B------:R-:W-:-:S02]  /*c540*/  LEA.HI R5, R5, R9, RZ, 0x5 ;  /* 0x0000000905057211 */ /* 0x000fc400078f28ff */
[-C--:B------:R-:W-:Y:S02]  /*c550*/  LEA.HI.X.SX32 R140, R19, R4.reuse, 0x1, P3 ;  /* 0x00000004138c7211 */ /* 0x080fe400018f0eff */
[-C--:B------:R-:W-:Y:S02]  /*c560*/  LEA.HI.X.SX32 R142, R16, R4.reuse, 0x1, P5 ;  /* 0x00000004108e7211 */ /* 0x080fe400028f0eff */
[----:B------:R-:W-:Y:S02]  /*c570*/  LEA.HI.X.SX32 R144, R17, R4, 0x1, P2 ;  /* 0x0000000411907211 */ /* 0x000fe400010f0eff */
[----:B------:R-:W-:Y:S02]  /*c580*/  IADD3 R147, P3, PT, R249, R14, RZ ;  /* 0x0000000ef9937210 */ /* 0x000fe40007f7e0ff */
[----:B------:R-:W-:Y:S01]  /*c590*/  SHF.R.S32.HI R5, RZ, 0x5, R5 ;  /* 0x00000005ff057819 */ /* 0x000fe20000011405 */
[----:B-1----:R-:W-:Y:S01]  /*c5a0*/  IMAD.WIDE.U32 R12, R47, 0x14, R12 ;  /* 0x000000142f0c7825 */ /* 0x002fe200078e000c */
[----:B------:R-:W-:-:S02]  /*c5b0*/  LEA.HI.X.SX32 R146, R14, R4, 0x1, P3 ;  /* 0x000000040e927211 */ /* 0x000fc400018f0eff */
[----:B------:R-:W-:Y:S01]  /*c5c0*/  VIMNMX R238, PT, PT, R5, 0x2, !PT ;  /* 0x0000000205ee7848 */ /* 0x000fe20007fe0100 */
[----:B------:R-:W-:Y:S01]  /*c5d0*/  IMAD.WIDE.U32 R10, R40, 0x14, R10 ;  /* 0x00000014280a7825 */ /* 0x000fe200078e000a */
[----:B------:R-:W-:-:S03]  /*c5e0*/  SHF.L.U64.HI R40, R249, 0x2, R4 ;  /* 0x00000002f9287819 */ /* 0x000fc60000010204 */
[----:B------:R-:W-:Y:S02]  /*c5f0*/  IMAD R41, R8, 0x14, RZ ;  /* 0x0000001408297824 */ /* 0x000fe400078e02ff */
[----:B------:R-:W-:Y:S01]  /*c600*/  VIADD R184, R184, 0xffffff60 ;  /* 0xffffff60b8b87836 */ /* 0x000fe20000000000 */
[----:B------:R-:W-:Y:S01]  /*c610*/  SHF.L.U64.HI R237, R236, 0x2, R237 ;  /* 0x00000002eced7819 */ /* 0x000fe200000102ed */
[----:B------:R-:W-:Y:S01]  /*c620*/  IMAD.IADD R43, R13, 0x1, R43 ;  /* 0x000000010d2b7824 */ /* 0x000fe200078e022b */
[----:B------:R-:W-:Y:S01]  /*c630*/  SHF.L.U64.HI R235, R234, 0x2, R235 ;  /* 0x00000002eaeb7819 */ /* 0x000fe200000102eb */
[----:B------:R-:W-:Y:S01]  /*c640*/  IMAD.MOV.U32 R45, RZ, RZ, R12 ;  /* 0x000000ffff2d7224 */ /* 0x000fe200078e000c */
[----:B------:R-:W-:Y:S01]  /*c650*/  SHF.L.U64.HI R233, R232, 0x2, R233 ;  /* 0x00000002e8e97819 */ /* 0x000fe200000102e9 */
[----:B------:R-:W-:Y:S01]  /*c660*/  IMAD.IADD R41, R11, 0x1, R41 ;  /* 0x000000010b297824 */ /* 0x000fe200078e0229 */
[----:B------:R-:W-:Y:S01]  /*c670*/  SHF.L.U64.HI R231, R230, 0x2, R231 ;  /* 0x00000002e6e77819 */ /* 0x000fe200000102e7 */
[----:B------:R-:W-:Y:S01]  /*c680*/  IMAD.MOV.U32 R42, RZ, RZ, R10 ;  /* 0x000000ffff2a7224 */ /* 0x000fe200078e000a */
[----:B------:R-:W-:Y:S01]  /*c690*/  SHF.L.U64.HI R229, R228, 0x2, R229 ;  /* 0x00000002e4e57819 */ /* 0x000fe200000102e5 */
[----:B------:R-:W-:Y:S01]  /*c6a0*/  IMAD.MOV.U32 R44, RZ, RZ, R184 ;  /* 0x000000ffff2c7224 */ /* 0x000fe200078e00b8 */
[----:B------:R-:W-:Y:S01]  /*c6b0*/  SHF.L.U64.HI R227, R226, 0x2, R227 ;  /* 0x00000002e2e37819 */ /* 0x000fe200000102e3 */
[----:B------:R-:W-:Y:S01]  /*c6c0*/  IMAD.SHL.U32 R236, R236, 0x4, RZ ;  /* 0x00000004ecec7824 */ /* 0x000fe200078e00ff */
        /* <DEDUP_REMOVED lines=166> */
[----:B------:R-:W-:-:S02]  /*d130*/  SHF.L.U64.HI R144, R145, 0x2, R144 ;  /* 0x0000000291907819 */ /* 0x000fc40000010290 */
[----:B--2---:R-:W-:-:S04]  /*d140*/  IADD3 R149, P5, PT, R249, R15, RZ ;  /* 0x0000000ff9957210 */ /* 0x004fc80007fbe0ff */
[----:B------:R-:W-:Y:S01]  /*d150*/  LEA.HI.X.SX32 R148, R15, R4, 0x1, P5 ;  /* 0x000000040f947211 */ /* 0x000fe200028f0eff */
        /* <DEDUP_REMOVED lines=9> */
[----:B---3--:R-:W-:-:S04]  /*d1f0*/  IADD3 R151, P2, PT, R249, R154, RZ ;  /* 0x0000009af9977210 */ /* 0x008fc80007f5e0ff */
[----:B------:R-:W-:Y:S01]  /*d200*/  LEA.HI.X.SX32 R150, R154, R4, 0x1, P2 ;  /* 0x000000049a967211 */ /* 0x000fe200010f0eff */
[----:B------:R-:W-:Y:S02]  /*d210*/  IMAD.MOV.U32 R4, RZ, RZ, RZ ;  /* 0x000000ffff047224 */ /* 0x000fe400078e00ff */
[----:B------:R-:W-:Y:S01]  /*d220*/  IMAD.MOV.U32 R154, RZ, RZ, RZ ;  /* 0x000000ffff9a7224 */ /* 0x000fe200078e00ff */
[----:B------:R-:W-:Y:S01]  /*d230*/  SHF.L.U64.HI R150, R151, 0x2, R150 ;  /* 0x0000000297967819 */ /* 0x000fe20000010296 */
[----:B------:R-:W-:Y:S02]  /*d240*/  IMAD.SHL.U32 R143, R143, 0x4, RZ ;  /* 0x000000048f8f7824 */ /* 0x000fe400078e00ff */
[----:B------:R-:W-:Y:S02]  /*d250*/  IMAD.SHL.U32 R145, R145, 0x4, RZ ;  /* 0x0000000491917824 */ /* 0x000fe400078e00ff */
[----:B------:R-:W-:Y:S02]  /*d260*/  IMAD.SHL.U32 R147, R147, 0x4, RZ ;  /* 0x0000000493937824 */ /* 0x000fe400078e00ff */
[----:B------:R-:W-:-:S02]  /*d270*/  IMAD.SHL.U32 R149, R149, 0x4, RZ ;  /* 0x0000000495957824 */ /* 0x000fc400078e00ff */
[----:B------:R-:W-:Y:S02]  /*d280*/  IMAD.SHL.U32 R151, R151, 0x4, RZ ;  /* 0x0000000497977824 */ /* 0x000fe400078e00ff */
[----:B------:R-:W-:Y:S02]  /*d290*/  IMAD.SHL.U32 R153, R153, 0x4, RZ ;  /* 0x0000000499997824 */ /* 0x000fe400078e00ff */
[----:B------:R-:W-:Y:S02]  /*d2a0*/  VIADD R239, R5, 0xfffffffb ;  /* 0xfffffffb05ef7836 */ /* 0x000fe40000000000 */
[----:B------:R-:W-:Y:S01]  /*d2b0*/  VIADD R238, R238, 0xffffffff ;  /* 0xffffffffeeee7836 */ /* 0x000fe20000000000 */
[----:B------:R-:W-:Y:S01]  /*d2c0*/  UMOV UR14, 0x1 ;  /* 0x00000001000e7882 */ /* 0x000fe20000000000 */
[----:B------:R-:W-:Y:S01]  /*d2d0*/  UMOV UR15, 0x4 ;  /* 0x00000004000f7882 */ /* 0x000fe20000000000 */
[----:B------:R-:W-:Y:S01]  /*d2e0*/  UMOV UR5, URZ ;  /* 0x000000ff00057c82 */ /* 0x000fe20008000000 */
[----:B------:R-:W-:Y:S01]  /*d2f0*/  UMOV UR6, URZ ;  /* 0x000000ff00067c82 */ /* 0x000fe20008000000 */
[----:B------:R-:W-:-:S05]  /*d300*/  UMOV UR7, URZ ;  /* 0x000000ff00077c82 */ /* 0x000fca0008000000 */
.L_x_11:
[----:B------:R-:W-:Y:S01]  /*d310*/  IMAD.U32 R4, R4, -0x80000000, RZ ;  /* 0x8000000004047824 */ /* 0x000fe200078e00ff */
[----:B------:R-:W-:-:S03]  /*d320*/  UIADD3 UR6, UPT, UPT, UR6, 0x1, URZ ;  /* 0x0000000106067890 */ /* 0x000fc6000fffe0ff */
[----:B------:R-:W1:Y:S01]  /*d330*/  SYNCS.PHASECHK.TRANS64.TRYWAIT P2, [UR8], R4 ;  /* 0x00000004ff0075a7 */ /* 0x000e620008041108 */
[----:B------:R-:W-:-:S04]  /*d340*/  UISETP.GT.AND UP1, UPT, UR6, 0x3, UPT ;  /* 0x000000030600788c */ /* 0x000fc8000bf24270 */
[----:B------:R-:W-:-:S04]  /*d350*/  USEL UR6, UR6, URZ, !UP1 ;  /* 0x000000ff06067287 */ /* 0x000fc8000c800000 */
[----:B------:R-:W-:Y:S01]  /*d360*/  ULEA UR4, UR6, UR10, 0xe ;  /* 0x0000000a06047291 */ /* 0x000fe2000f8e70ff */
[----:B-1----:R-:W-:Y:S11]  /*d370*/  @!P2 BRA `(.L_x_9) ;  /* 0x000000a0000ca947 */ /* 0x002ff60003800000 */
.L_x_17:
[----:B------:R-:W-:-:S04]  /*d380*/  DEPBAR.LE SB0, 0x6 ;  /* 0x000081800000791a */ /* 0x000fc80000000000 */
[----:B------:R-:W-:Y:S01]  /*d390*/  LEA R184, R0, UR4, 0x7 ;  /* 0x0000000400b87c11 */ /* 0x000fe2000f8e38ff */
[----:B------:R-:W-:Y:S01]  /*d3a0*/  BAR.SYNC.DEFER_BLOCKING 0x0 ;  /* 0x0000000000007b1d */ /* 0x000fe20000010000 */
[----:B------:R-:W-:Y:S02]  /*d3b0*/  UIADD3 UR5, UPT, UPT, UR5, 0x1, URZ ;  /* 0x0000000105057890 */ /* 0x000fe4000fffe0ff */
[----:B------:R-:W-:Y:S02]  /*d3c0*/  ULEA UR8, UR14, UR10, 0x3 ;  /* 0x0000000a0e087291 */ /* 0x000fe4000f8e18ff */
[----:B------:R-:W-:Y:S02]  /*d3d0*/  UISETP.GT.AND UP1, UPT, UR5, 0x4, UPT ;  /* 0x000000040500788c */ /* 0x000fe4000bf24270 */
[----:B------:R-:W-:Y:S02]  /*d3e0*/  UIADD3 UR8, UPT, UPT, UR8, 0x38000, URZ ;  /* 0x0003800008087890 */ /* 0x000fe4000fffe0ff */
[----:B------:R-:W-:Y:S01]  /*d3f0*/  USEL UR5, UR5, URZ, !UP1 ;  /* 0x000000ff05057287 */ /* 0x000fe2000c800000 */
[----:B------:R-:W-:Y:S01]  /*d400*/  UMOV UR4, UR7 ;  /* 0x0000000700047c82 */ /* 0x000fe20008000000 */
        /* <DEDUP_REMOVED lines=8> */
[----:B-1----:R1:W-:Y:S01]  /*d490*/  STTM.x32 tmem[UR11+0x100], R4 ;  /* 0x00010004000079ed */ /* 0x0023e200082c000b */
[----:B------:R-:W2:Y:S02]  /*d4a0*/  FENCE.VIEW.ASYNC.T ;  /* 0x00000000000073c6 */ /* 0x000ea40000000200 */
[----:B--2---:R-:W-:Y:S06]  /*d4b0*/  BAR.SYNC.DEFER_BLOCKING 0x0 ;  /* 0x0000000000007b1d */ /* 0x004fec0000010000 */
[----:B------:R-:W-:Y:S05]  /*d4c0*/  @P0 BRA `(.L_x_10) ;  /* 0x0000000000780947 */ /* 0x000fea0003800000 */
[----:B------:R-:W-:Y:S02]  /*d4d0*/  ULEA UR7, UR5, UR10, 0xf ;  /* 0x0000000a05077291 */ /* 0x000fe4000f8e78ff */
[----:B------:R-:W-:Y:S02]  /*d4e0*/  UIADD3 UR28, UPT, UPT, UR18, 0x108, URZ ;  /* 0x00000108121c7890 */ /* 0x000fe4000fffe0ff */
[----:B------:R-:W-:Y:S02]  /*d4f0*/  USHF.R.U32.HI UR7, URZ, 0x4, UR7 ;  /* 0x00000004ff077899 */ /* 0x000fe40008011607 */
[----:B------:R-:W-:Y:S02]  /*d500*/  UIADD3 UR29, UPT, UPT, UR18, 0x110, URZ ;  /* 0x00000110121d7890 */ /* 0x000fe4000fffe0ff */
[----:B------:R-:W-:Y:S02]  /*d510*/  USGXT.U32 UR12, UR7, 0xe ;  /* 0x0000000e070c789a */ /* 0x000fe40008000000 */
[----:B------:R-:W-:-:S02]  /*d520*/  UIADD3 UR34, UPT, UPT, UR18, 0x118, URZ ;  /* 0x0000011812227890 */ /* 0x000fc4000fffe0ff */
[----:B------:R-:W-:Y:S01]  /*d530*/  UIADD3 UR20, UP1, UPT, UR12, 0x2, URZ ;  /* 0x000000020c147890 */ /* 0x000fe2000ff3e0ff */
[----:B------:R-:W-:Y:S01]  /*d540*/  UMOV UR7, URZ ;  /* 0x000000ff00077c82 */ /* 0x000fe20008000000 */
[----:B------:R-:W-:Y:S02]  /*d550*/  UMOV UR26, 0x0 ;  /* 0x00000000001a7882 */ /* 0x000fe40000000000 */
[----:B------:R-:W-:Y:S02]  /*d560*/  UIADD3.X UR21, UPT, UPT, UR7, 0x40004040, URZ, UP1, !UPT ;  /* 0x4000404007157890 */ /* 0x000fe40008ffe4ff */
[----:B------:R-:W-:Y:S02]  /*d570*/  UIADD3 UR22, UP1, UPT, UR20, 0x2, URZ ;  /* 0x0000000214167890 */ /* 0x000fe4000ff3e0ff */
[----:B------:R-:W-:Y:S02]  /*d580*/  UIADD3 UR24, UP2, UPT, UR20, 0x4, URZ ;  /* 0x0000000414187890 */ /* 0x000fe4000ff5e0ff */
[----:B------:R-:W-:-:S02]  /*d590*/  UIADD3.X UR23, UPT, UPT, UR21, URZ, URZ, UP1, !UPT ;  /* 0x000000ff15177290 */ /* 0x000fc40008ffe4ff */
[----:B------:R-:W-:Y:S01]  /*d5a0*/  UIADD3.X UR25, UPT, UPT, UR21, URZ, URZ, UP2, !UPT ;  /* 0x000000ff15197290 */ /* 0x000fe200097fe4ff */
[----:B------:R-:W-:Y:S01]  /*d5b0*/  UMOV UR27, 0x8400910 ;  /* 0x08400910001b7882 */ /* 0x000fe20000000000 */
[----:B------:R-:W-:Y:S01]  /*d5c0*/  UMOV UR13, 0x40004040 ;  /* 0x40004040000d7882 */ /* 0x000fe20000000000 */
[----:B------:R-:W-:Y:S01]  /*d5d0*/  UMOV UR30, 0x0 ;  /* 0x00000000001e7882 */ /* 0x000fe20000000000 */
[----:B------:R-:W-:Y:S01]  /*d5e0*/  UMOV UR31, 0x8400910 ;  /* 0x08400910001f7882 */ /* 0x000fe20000000000 */
[----:B------:R-:W-:Y:S01]  /*d5f0*/  UMOV UR32, 0x0 ;  /* 0x0000000000207882 */ /* 0x000fe20000000000 */
[----:B------:R-:W-:Y:S01]  /*d600*/  UMOV UR33, 0x8400910 ;  /* 0x0840091000217882 */ /* 0x000fe20000000000 */
[----:B------:R-:W-:Y:S01]  /*d610*/  UMOV UR9, URZ ;  /* 0x000000ff00097c82 */ /* 0x000fe20008000000 */
[----:B------:R2:W-:Y:S01]  /*d620*/  UTCHMMA tmem[UR19], gdesc[UR12], tmem[UR18], tmem[UR26], idesc[UR27], UPT ;  /* 0x00ff1a0c130079ea */ /* 0x0005e2000b800012 */
        /* <DEDUP_REMOVED lines=8> */
.L_x_10:
[----:B------:R-:W-:Y:S01]  /*d6b0*/  BAR.SYNC.DEFER_BLOCKING 0x0 ;  /* 0x0000000000007b1d */ /* 0x000fe20000010000 */
[----:B------:R-:W-:Y:S01]  /*d6c0*/  ISETP.GT.AND P3, PT, R44, RZ, PT ;  /* 0x000000ff2c00720c */ /* 0x000fe20003f64270 */
[----:B------:R-:W-:Y:S01]  /*d6d0*/  UIADD3 UR15, UPT, UPT, UR15, 0x1, URZ ;  /* 0x000000010f0f7890 */ /* 0x000fe2000fffe0ff */
[C---:B------:R-:W-:Y:S01]  /*d6e0*/  ISETP.GE.AND P2, PT, R154.reuse, R239, PT ;  /* 0x000000ef9a00720c */ /* 0x040fe20003f46270 */
[----:B------:R-:W-:Y:S01]  /*d6f0*/  VIADD R154, R154, 0x1 ;  /* 0x000000019a9a7836 */ /* 0x000fe20000000000 */
[----:B-1----:R-:W-:Y:S01]  /*d700*/  SEL R4, RZ, 0x4, !P3 ;  /* 0x00000004ff047807 */ /* 0x002fe20005800000 */
[----:B------:R-:W-:Y:S01]  /*d710*/  UISETP.GT.AND UP1, UPT, UR15, 0x4, UPT ;  /* 0x000000040f00788c */ /* 0x000fe2000bf24270 */
[----:B------:R-:W-:Y:S01]  /*d720*/  ISETP.GT.AND P3, PT, R44, 0x1, PT ;  /* 0x000000012c00780c */ /* 0x000fe20003f64270 */
[----:B------:R-:W1:Y:S01]  /*d730*/  S2R R10, SR_TID.X ;  /* 0x00000000000a7919 */ /* 0x000e620000002100 */
[----:B------:R-:W-:Y:S01]  /*d740*/  SEL R4, R4, RZ, !P2 ;  /* 0x000000ff04047207 */ /* 0x000fe20005000000 */
[----:B------:R-:W-:Y:S01]  /*d750*/  USEL UR15, UR15, URZ, !UP1 ;  /* 0x000000ff0f0f7287 */ /* 0x000fe2000c800000 */
[----:B------:R-:W-:Y:S01]  /*d760*/  SEL R5, RZ, 0x4, !P3 ;  /* 0x00000004ff057807 */ /* 0x000fe20005800000 */
[----:B------:R-:W-:Y:S01]  /*d770*/  UIADD3 UR14, UPT, UPT, UR14, 0x1, URZ ;  /* 0x000000010e0e7890 */ /* 0x000fe2000fffe0ff */
[----:B------:R-:W-:Y:S01]  /*d780*/  ISETP.NE.U32.AND P5, PT, R4, RZ, PT ;  /* 0x000000ff0400720c */ /* 0x000fe20003fa5070 */
[----:B--2---:R-:W-:Y:S01]  /*d790*/  ULEA UR7, UR15, UR10, 0xf ;  /* 0x0000000a0f077291 */ /* 0x004fe2000f8e78ff */
[----:B------:R-:W-:Y:S01]  /*d7a0*/  IADD3 R4, P3, PT, R42, R240, RZ ;  /* 0x000000f02a047210 */ /* 0x000fe20007f7e0ff */
[----:B------:R-:W-:Y:S01]  /*d7b0*/  UISETP.GT.AND UP1, UPT, UR14, 0x1, UPT ;  /* 0x000000010e00788c */ /* 0x000fe2000bf24270 */
[----:B------:R-:W-:-:S02]  /*d7c0*/  SEL R6, R5, RZ, !P2 ;  /* 0x000000ff05067207 */ /* 0x000fc40005000000 */
[----:B------:R-:W-:Y:S01]  /*d7d0*/  ISETP.GT.AND P6, PT, R44, 0x2, PT ;  /* 0x000000022c00780c */ /* 0x000fe20003fc4270 */
[----:B------:R-:W-:Y:S01]  /*d7e0*/  IMAD.X R5, R41, 0x1, R40, P3 ;  /* 0x0000000129057824 */ /* 0x000fe200018e0628 */
[----:B------:R-:W-:Y:S01]  /*d7f0*/  ISETP.NE.U32.AND P3, PT, R6, RZ, PT ;  /* 0x000000ff0600720c */ /* 0x000fe20003f65070 */
[----:B------:R-:W-:Y:S01]  /*d800*/  VIADD R12, R241, UR7 ;  /* 0x00000007f10c7c36 */ /* 0x000fe20008000000 */
[----:B------:R-:W-:Y:S01]  /*d810*/  SEL R6, RZ, 0x4, !P6 ;  /* 0x00000004ff067807 */ /* 0x000fe20007000000 */
[----:B------:R-:W-:Y:S01]  /*d820*/  USEL UR14, UR14, URZ, !UP1 ;  /* 0x000000ff0e0e7287 */ /* 0x000fe2000c800000 */
[----:B------:R-:W-:Y:S01]  /*d830*/  ISETP.GT.AND P6, PT, R44, 0x3, PT ;  /* 0x000000032c00780c */ /* 0x000fe20003fc4270 */
[----:B------:R-:W-:Y:S01]  /*d840*/  @!PT LDS RZ, [RZ] ;  /* 0x00000000fffff984 */ /* 0x000fe20000000800 */
[----:B------:R-:W-:Y:S01]  /*d850*/  @!PT LDS RZ, [RZ] ;  /* 0x00000000fffff984 */ /* 0x000fe20000000800 */
[----:B------:R-:W-:Y:S01]  /*d860*/  @!PT LDS RZ, [RZ] ;  /* 0x00000000fffff984 */ /* 0x000fe20000000800 */
[----:B------:R2:W-:Y:S01]  /*d870*/  LDGSTS.E [R184+0x28000], desc[UR16][R4.64], P5 ;  /* 0x2800000004b87fae */ /* 0x0005e2000a9a1010 */
[----:B------:R-:W-:Y:S02]  /*d880*/  SEL R6, R6, RZ, !P2 ;  /* 0x000000ff06067207 */ /* 0x000fe40005000000 */
[----:B--2---:R-:W-:-:S02]  /*d890*/  IADD3 R4, P5, PT, R42, R153, RZ ;  /* 0x000000992a047210 */ /* 0x004fc40007fbe0ff */
[----:B-1----:R-:W-:-:S03]  /*d8a0*/  LOP3.LUT R10, R10, 0x1f, RZ, 0xc0, !PT ;  /* 0x0000001f0a0a7812 */ /* 0x002fc600078ec0ff */
[----:B------:R-:W-:Y:S01]  /*d8b0*/  IMAD.X R5, R41, 0x1, R152, P5 ;  /* 0x0000000129057824 */ /* 0x000fe200028e0698 */
[----:B------:R-:W-:Y:S02]  /*d8c0*/  ISETP.NE.U32.AND P5, PT, R6, RZ, PT ;  /* 0x000000ff0600720c */ /* 0x000fe40003fa5070 */
[----:B------:R-:W-:Y:S02]  /*d8d0*/  SEL R6, RZ, 0x4, !P6 ;  /* 0x00000004ff067807 */ /* 0x000fe40007000000 */
[----:B------:R1:W-:Y:S01]  /*d8e0*/  LDGSTS.E [R184+0x28004], desc[UR16][R4.64], P3 ;  /* 0x2800400004b87fae */ /* 0x0003e200099a1010 */
[----:B------:R-:W-:Y:S02]  /*d8f0*/  ISETP.GT.AND P6, PT, R44, 0x4, PT ;  /* 0x000000042c00780c */ /* 0x000fe40003fc4270 */
[----:B------:R-:W-:Y:S02]  /*d900*/  SEL R6, R6, RZ, !P2 ;  /* 0x000000ff06067207 */ /* 0x000fe40005000000 */
[----:B-1----:R-:W-:-:S05]  /*d910*/  IADD3 R4, P3, PT, R42, R151, RZ ;  /* 0x000000972a047210 */ /* 0x002fca0007f7e0ff */
        /* <DEDUP_REMOVED lines=167> */
[----:B------:R-:W-:-:S04]  /*e390*/  SEL R7, RZ, 0x4, !P3 ;  /* 0x00000004ff077807 */ /* 0x000fc80005800000 */
[----:B------:R-:W-:Y:S02]  /*e3a0*/  SEL R8, R7, RZ, !P2 ;  /* 0x000000ff07087207 */ /* 0x000fe40005000000 */
[----:B-1----:R-:W-:-:S05]  /*e3b0*/  IADD3 R4, P6, PT, R42, R103, RZ ;  /* 0x000000672a047210 */ /* 0x002fca0007fde0ff */
[C---:B------:R-:W-:Y:S01]  /*e3c0*/  IMAD.X R5, R41.reuse, 0x1, R102, P6 ;  /* 0x0000000129057824 */ /* 0x040fe200030e0666 */
[----:B------:R-:W-:Y:S02]  /*e3d0*/  ISETP.NE.U32.AND P6, PT, R6, RZ, PT ;  /* 0x000000ff0600720c */ /* 0x000fe40003fc5070 */
[----:B------:R-:W-:Y:S02]  /*e3e0*/  IADD3 R6, P3, PT, R42, R101, RZ ;  /* 0x000000652a067210 */ /* 0x000fe40007f7e0ff */
[----:B------:R1:W-:Y:S03]  /*e3f0*/  LDGSTS.E [R184+0x28068], desc[UR16][R4.64], P5 ;  /* 0x2806800004b87fae */ /* 0x0003e6000a9a1010 */
[----:B------:R-:W-:Y:S01]  /*e400*/  IMAD.X R7, R41, 0x1, R100, P3 ;  /* 0x0000000129077824 */ /* 0x000fe200018e0664 */
[----:B------:R-:W-:-:S05]  /*e410*/  ISETP.NE.U32.AND P3, PT, R8, RZ, PT ;  /* 0x000000ff0800720c */ /* 0x000fca0003f65070 */
[----:B------:R2:W-:Y:S01]  /*e420*/  LDGSTS.E [R184+0x2806c], desc[UR16][R6.64], P6 ;  /* 0x2806c00006b87fae */ /* 0x0005e2000b1a1010 */
[----:B------:R-:W-:Y:S02]  /*e430*/  ISETP.GT.AND P6, PT, R44, 0x1d, PT ;  /* 0x0000001d2c00780c */ /* 0x000fe40003fc4270 */
[----:B-1----:R-:W-:Y:S02]  /*e440*/  IADD3 R4, P5, PT, R42, R99, RZ ;  /* 0x000000632a047210 */ /* 0x002fe40007fbe0ff */
[----:B------:R-:W-:-:S03]  /*e450*/  SEL R8, RZ, 0x4, !P6 ;  /* 0x00000004ff087807 */ /* 0x000fc60007000000 */
[C---:B------:R-:W-:Y:S01]  /*e460*/  IMAD.X R5, R41.reuse, 0x1, R98, P5 ;  /* 0x0000000129057824 */ /* 0x040fe200028e0662 */
[----:B------:R-:W-:Y:S02]  /*e470*/  SEL R8, R8, RZ, !P2 ;  /* 0x000000ff08087207 */ /* 0x000fe40005000000 */
[----:B--2---:R-:W-:Y:S02]  /*e480*/  IADD3 R6, P5, PT, R42, R97, RZ ;  /* 0x000000612a067210 */ /* 0x004fe40007fbe0ff */
[----:B------:R1:W-:Y:S01]  /*e490*/  LDGSTS.E [R184+0x28070], desc[UR16][R4.64], P3 ;  /* 0x2807000004b87fae */ /* 0x0003e200099a1010 */
[----:B------:R-:W-:Y:S02]  /*e4a0*/  ISETP.GT.AND P3, PT, R44, 0x1e, PT ;  /* 0x0000001e2c00780c */ /* 0x000fe40003f64270 */
[----:B------:R-:W-:Y:S01]  /*e4b0*/  ISETP.NE.U32.AND P6, PT, R8, RZ, PT ;  /* 0x000000ff0800720c */ /* 0x000fe20003fc5070 */
[----:B------:R-:W-:Y:S01]  /*e4c0*/  IMAD.X R7, R41, 0x1, R96, P5 ;  /* 0x0000000129077824 */ /* 0x000fe200028e0660 */
[----:B------:R-:W-:-:S02]  /*e4d0*/  SEL R9, RZ, 0x4, !P3 ;  /* 0x00000004ff097807 */ /* 0x000fc40005800000 */
[----:B------:R-:W-:Y:S02]  /*e4e0*/  ISETP.GT.AND P3, PT, R44, 0x1f, PT ;  /* 0x0000001f2c00780c */ /* 0x000fe40003f64270 */
[----:B------:R-:W-:Y:S02]  /*e4f0*/  SEL R9, R9, RZ, !P2 ;  /* 0x000000ff09097207 */ /* 0x000fe40005000000 */
[----:B------:R-:W-:Y:S02]  /*e500*/  SEL R8, RZ, 0x4, !P3 ;  /* 0x00000004ff087807 */ /* 0x000fe40005800000 */
[----:B-1----:R-:W-:Y:S02]  /*e510*/  IADD3 R4, P5, PT, R42, R95, RZ ;  /* 0x0000005f2a047210 */ /* 0x002fe40007fbe0ff */
[----:B------:R-:W-:Y:S01]  /*e520*/  ISETP.GE.AND P3, PT, R10, R44, PT ;  /* 0x0000002c0a00720c */ /* 0x000fe20003f66270 */
[----:B------:R1:W-:Y:S01]  /*e530*/  LDGSTS.E [R184+0x28074], desc[UR16][R6.64], P6 ;  /* 0x2807400006b87fae */ /* 0x0003e2000b1a1010 */
[----:B------:R-:W-:Y:S01]  /*e540*/  SEL R8, R8, RZ, !P2 ;  /* 0x000000ff08087207 */ /* 0x000fe20005000000 */
[----:B------:R-:W-:Y:S01]  /*e550*/  IMAD.X R5, R41, 0x1, R94, P5 ;  /* 0x0000000129057824 */ /* 0x000fe200028e065e */
[----:B------:R-:W-:Y:S01]  /*e560*/  ISETP.NE.U32.AND P5, PT, R9, RZ, PT ;  /* 0x000000ff0900720c */ /* 0x000fe20003fa5070 */
[----:B------:R-:W-:Y:S01]  /*e570*/  VIADD R10, R2, UR7 ;  /* 0x00000007020a7c36 */ /* 0x000fe20008000000 */
[----:B------:R-:W-:Y:S01]  /*e580*/  SEL R9, RZ, 0x4, P3 ;  /* 0x00000004ff097807 */ /* 0x000fe20001800000 */
[----:B------:R-:W-:Y:S01]  /*e590*/  USEL UR7, URZ, 0x1, !UP1 ;  /* 0x00000001ff077887 */ /* 0x000fe2000c800000 */
[----:B------:R-:W-:Y:S01]  /*e5a0*/  ISETP.NE.U32.AND P3, PT, R8, RZ, PT ;  /* 0x000000ff0800720c */ /* 0x000fe20003f65070 */
[----:B------:R-:W-:Y:S01]  /*e5b0*/  VIADD R44, R44, 0xffffffe0 ;  /* 0xffffffe02c2c7836 */ /* 0x000fe20000000000 */
[----:B------:R-:W-:Y:S01]  /*e5c0*/  SEL R9, R9, RZ, !P2 ;  /* 0x000000ff09097207 */ /* 0x000fe20005000000 */
[----:B------:R-:W-:Y:S01]  /*e5d0*/  ULOP3.LUT UR7, UR4, UR7, URZ, 0x3c, !UPT ;  /* 0x0000000704077292 */ /* 0x000fe2000f8e3cff */
[----:B------:R-:W-:-:S02]  /*e5e0*/  IADD3 R8, P6, PT, R42, R93, RZ ;  /* 0x0000005d2a087210 */ /* 0x000fc40007fde0ff */
[----:B------:R-:W-:-:S03]  /*e5f0*/  ISETP.NE.U32.AND P2, PT, R9, RZ, PT ;  /* 0x000000ff0900720c */ /* 0x000fc60003f45070 */
[----:B------:R2:W-:Y:S01]  /*e600*/  LDGSTS.E [R184+0x28078], desc[UR16][R4.64], P5 ;  /* 0x2807800004b87fae */ /* 0x0005e2000a9a1010 */
[----:B------:R-:W-:Y:S01]  /*e610*/  IMAD.X R9, R41, 0x1, R92, P6 ;  /* 0x0000000129097824 */ /* 0x000fe200030e065c */
[----:B-1----:R-:W-:-:S04]  /*e620*/  IADD3 R6, P6, PT, R45, R87, RZ ;  /* 0x000000572d067210 */ /* 0x002fc80007fde0ff */
[----:B------:R1:W-:Y:S01]  /*e630*/  LDGSTS.E [R184+0x2807c], desc[UR16][R8.64], P3 ;  /* 0x2807c00008b87fae */ /* 0x0003e200099a1010 */
[----:B------:R-:W-:-:S03]  /*e640*/  IMAD.X R7, R43, 0x1, R86, P6 ;  /* 0x000000012b077824 */ /* 0x000fc600030e0656 */
[----:B------:R-:W0:Y:S01]  /*e650*/  LDGDEPBAR ;  /* 0x00000000000079af */ /* 0x000e220000000000 */
[----:B--2---:R-:W-:-:S05]  /*e660*/  IADD3 R4, P5, PT, R45, R91, RZ ;  /* 0x0000005b2d047210 */ /* 0x004fca0007fbe0ff */
[----:B------:R-:W-:Y:S01]  /*e670*/  IMAD.X R5, R43, 0x1, R90, P5 ;  /* 0x000000012b057824 */ /* 0x000fe200028e065a */
[----:B-1----:R-:W-:-:S04]  /*e680*/  IADD3 R8, P3, PT, R45, R83, RZ ;  /* 0x000000532d087210 */ /* 0x002fc80007f7e0ff */
[----:B------:R1:W-:Y:S01]  /*e690*/  LDGSTS.E [R10], desc[UR16][R4.64], P2 ;  /* 0x00000000040a7fae */ /* 0x0003e200091a1010 */
[----:B------:R-:W-:-:S03]  /*e6a0*/  IMAD.X R9, R43, 0x1, R82, P3 ;  /* 0x000000012b097824 */ /* 0x000fc600018e0652 */
[----:B------:R2:W-:Y:S04]  /*e6b0*/  LDGSTS.E [R10+0x400], desc[UR16][R6.64], P2 ;  /* 0x00400000060a7fae */ /* 0x0005e800091a1010 */
[----:B------:R3:W-:Y:S01]  /*e6c0*/  LDGSTS.E [R10+0x800], desc[UR16][R8.64], P2 ;  /* 0x00800000080a7fae */ /* 0x0007e200091a1010 */
[C---:B-1----:R-:W-:Y:S02]  /*e6d0*/  IADD3 R4, P5, PT, R45.reuse, R79, RZ ;  /* 0x0000004f2d047210 */ /* 0x042fe40007fbe0ff */
[----:B--2---:R-:W-:-:S03]  /*e6e0*/  IADD3 R6, P3, PT, R45, R75, RZ ;  /* 0x0000004b2d067210 */ /* 0x004fc60007f7e0ff */
[----:B------:R-:W-:Y:S01]  /*e6f0*/  IMAD.X R5, R43, 0x1, R78, P5 ;  /* 0x000000012b057824 */ /* 0x000fe200028e064e */
[----:B---3--:R-:W-:Y:S01]  /*e700*/  IADD3 R8, P5, PT, R45, R71, RZ ;  /* 0x000000472d087210 */ /* 0x008fe20007fbe0ff */
[----:B------:R-:W-:-:S03]  /*e710*/  IMAD.X R7, R43, 0x1, R74, P3 ;  /* 0x000000012b077824 */ /* 0x000fc600018e064a */
[----:B------:R1:W-:Y:S01]  /*e720*/  LDGSTS.E [R10+0xc00], desc[UR16][R4.64], P2 ;  /* 0x00c00000040a7fae */ /* 0x0003e200091a1010 */
        /* <DEDUP_REMOVED lines=168> */
[C---:B------:R-:W-:Y:S02]  /*f1b0*/  IADD3 R10, P6, PT, R45.reuse, R236, RZ ;  /* 0x000000ec2d0a7210 */ /* 0x040fe40007fde0ff */
[----:B---3--:R-:W-:Y:S01]  /*f1c0*/  IADD3 R8, P5, PT, R45, R232, RZ ;  /* 0x000000e82d087210 */ /* 0x008fe20007fbe0ff */
[C---:B------:R-:W-:Y:S01]  /*f1d0*/  IMAD.X R7, R43.reuse, 0x1, R229, P3 ;  /* 0x000000012b077824 */ /* 0x040fe200018e06e5 */
[----:B------:R1:W-:Y:S01]  /*f1e0*/  LDGSTS.E [R12+0x7200], desc[UR16][R4.64], P2 ;  /* 0x07200000040c7fae */ /* 0x0003e200091a1010 */
[----:B------:R-:W-:Y:S01]  /*f1f0*/  IMAD.X R11, R43, 0x1, R237, P6 ;  /* 0x000000012b0b7824 */ /* 0x000fe200030e06ed */
[----:B------:R-:W-:Y:S01]  /*f200*/  IADD3 R45, P3, PT, R45, R38, RZ ;  /* 0x000000262d2d7210 */ /* 0x000fe20007f7e0ff */
[----:B------:R-:W-:Y:S01]  /*f210*/  IMAD.X R9, R43, 0x1, R233, P5 ;  /* 0x000000012b097824 */ /* 0x000fe200028e06e9 */
[----:B------:R2:W-:Y:S01]  /*f220*/  LDGSTS.E [R12+0x7600], desc[UR16][R6.64], P2 ;  /* 0x07600000060c7fae */ /* 0x0005e200091a1010 */
[----:B------:R-:W-:-:S02]  /*f230*/  IADD3 R42, P5, PT, R42, R36, RZ ;  /* 0x000000242a2a7210 */ /* 0x000fc40007fbe0ff */
[----:B------:R-:W-:Y:S01]  /*f240*/  IMAD.X R43, R43, 0x1, R39, P3 ;  /* 0x000000012b2b7824 */ /* 0x000fe200018e0627 */
[----:B------:R2:W-:Y:S02]  /*f250*/  LDGSTS.E [R12+0x7a00], desc[UR16][R8.64], P2 ;  /* 0x07a00000080c7fae */ /* 0x0005e400091a1010 */
[----:B------:R-:W-:Y:S02]  /*f260*/  IMAD.X R41, R41, 0x1, R37, P5 ;  /* 0x0000000129297824 */ /* 0x000fe400028e0625 */
[----:B------:R2:W-:Y:S01]  /*f270*/  LDGSTS.E [R12+0x7e00], desc[UR16][R10.64], P2 ;  /* 0x07e000000a0c7fae */ /* 0x0005e200091a1010 */
[----:B------:R-:W-:Y:S01]  /*f280*/  ISETP.NE.U32.AND P2, PT, R238, R154, PT ;  /* 0x0000009aee00720c */ /* 0x000fe20003f45070 */
[----:B-1----:R-:W-:Y:S02]  /*f290*/  IMAD.U32 R4, RZ, RZ, UR4 ;  /* 0x00000004ff047e24 */ /* 0x002fe4000f8e00ff */
[----:B------:R-:W0:Y:S10]  /*f2a0*/  LDGDEPBAR ;  /* 0x00000000000079af */ /* 0x000e340000000000 */
[----:B--2---:R-:W-:Y:S05]  /*f2b0*/  @P2 BRA `(.L_x_11) ;  /* 0xffffffe000142947 */ /* 0x004fea000383ffff */
.L_x_8:
[----:B------:R-:W2:Y:S01]  /*f2c0*/  LDL.LU R8, [R1+0xcc] ;  /* 0x0000cc0001087983 */ /* 0x000ea20000300800 */
[----:B------:R-:W1:Y:S01]  /*f2d0*/  LDCU UR5, c[0x0][0x3b8] ;  /* 0x00007700ff0577ac */ /* 0x000e620008000800 */
[C---:B------:R-:W-:Y:S02]  /*f2e0*/  VIADD R2, R3.reuse, 0x3 ;  /* 0x0000000303027836 */ /* 0x040fe40000000000 */
[C---:B------:R-:W-:Y:S01]  /*f2f0*/  VIADD R6, R3.reuse, 0x1 ;  /* 0x0000000103067836 */ /* 0x040fe20000000000 */
[----:B------:R-:W3:Y:S01]  /*f300*/  LDCU UR6, c[0x0][0x3b4] ;  /* 0x00007680ff0677ac */ /* 0x000ee20008000800 */
[C---:B------:R-:W-:Y:S01]  /*f310*/  VIADD R4, R3.reuse, 0x2 ;  /* 0x0000000203047836 */ /* 0x040fe20000000000 */
[----:B------:R-:W2:Y:S01]  /*f320*/  LDCU.128 UR12, c[0x0][0x390] ;  /* 0x00007200ff0c77ac */ /* 0x000ea20008000c00 */
[----:B------:R-:W4:Y:S01]  /*f330*/  LDCU UR19, c[0x0][0x39c] ;  /* 0x00007380ff1377ac */ /* 0x000f220008000800 */
[----:B------:R-:W5:Y:S01]  /*f340*/  LDCU UR7, c[0x0][0x39c] ;  /* 0x00007380ff0777ac */ /* 0x000f620008000800 */
[----:B-1----:R-:W-:Y:S01]  /*f350*/  IMAD R5, R3, UR5, RZ ;  /* 0x0000000503057c24 */ /* 0x002fe2000f8e02ff */
[----:B------:R-:W1:Y:S03]  /*f360*/  LDCU UR9, c[0x0][0x39c] ;  /* 0x00007380ff0977ac */ /* 0x000e660008000800 */
[----:B------:R-:W-:Y:S01]  /*f370*/  VIADD R7, R5, UR5 ;  /* 0x0000000505077c36 */ /* 0x000fe20008000000 */
[----:B------:R-:W1:Y:S03]  /*f380*/  LDCU UR20, c[0x0][0x39c] ;  /* 0x00007380ff1477ac */ /* 0x000e660008000800 */
[----:B------:R-:W-:Y:S01]  /*f390*/  VIADD R9, R7, UR5 ;  /* 0x0000000507097c36 */ /* 0x000fe20008000000 */
[----:B------:R-:W1:Y:S03]  /*f3a0*/  LDCU UR21, c[0x0][0x39c] ;  /* 0x00007380ff1577ac */ /* 0x000e660008000800 */
[----:B------:R-:W-:-:S04]  /*f3b0*/  VIADD R11, R9, UR5 ;  /* 0x00000005090b7c36 */ /* 0x000fc80008000000 */
        /* <DEDUP_REMOVED lines=13> */
[----:B------:R-:W-:Y:S01]  /*f490*/  VIADD R39, R37, UR5 ;  /* 0x0000000525277c36 */ /* 0x000fe20008000000 */
[C---:B--2---:R-:W-:Y:S01]  /*f4a0*/  ISETP.GE.AND P0, PT, R8.reuse, UR14, PT ;  /* 0x0000000e08007c0c */ /* 0x044fe2000bf06270 */
[----:B---3--:R-:W-:-:S03]  /*f4b0*/  IMAD R0, R8, UR6, RZ ;  /* 0x0000000608007c24 */ /* 0x008fc6000f8e02ff */
[----:B----4-:R-:W-:Y:S02]  /*f4c0*/  ISETP.LT.AND P2, PT, R2, UR19, !P0 ;  /* 0x0000001302007c0c */ /* 0x010fe4000c741270 */
[----:B-----5:R-:W-:Y:S02]  /*f4d0*/  ISETP.LT.AND P3, PT, R6, UR7, !P0 ;  /* 0x0000000706007c0c */ /* 0x020fe4000c761270 */
[----:B-1----:R-:W-:Y:S02]  /*f4e0*/  ISETP.LT.AND P6, PT, R4, UR9, !P0 ;  /* 0x0000000904007c0c */ /* 0x002fe4000c7c1270 */
[----:B------:R-:W-:Y:S01]  /*f4f0*/  LEA R2, P5, R0, UR12, 0x2 ;  /* 0x0000000c00027c11 */ /* 0x000fe2000f8a10ff */
[----:B------:R-:W-:-:S12]  /*f500*/  @!P4 BRA `(.L_x_12) ;  /* 0x000000000010c947 */ /* 0x000fd80003800000 */
[----:B------:R-:W-:-:S06]  /*f510*/  USHF.L.U32 UR4, UR4, 0x1f, URZ ;  /* 0x0000001f04047899 */ /* 0x000fcc00080006ff */
[----:B------:R-:W-:-:S04]  /*f520*/  IMAD.U32 R4, RZ, RZ, UR4 ;  /* 0x00000004ff047e24 */ /* 0x000fc8000f8e00ff */
[----:B------:R-:W1:Y:S02]  /*f530*/  SYNCS.PHASECHK.TRANS64.TRYWAIT P4, [UR8], R4 ;  /* 0x00000004ff0075a7 */ /* 0x000e640008081108 */
[----:B-1----:R-:W-:Y:S05]  /*f540*/  @!P4 BRA `(.L_x_13) ;  /* 0x0000007c00a4c947 */ /* 0x002fea0003800000 */
.L_x_12:
[----:B------:R-:W-:-:S04]  /*f550*/  DEPBAR.LE SB0, 0x0 ;  /* 0x000080000000791a */ /* 0x000fc80000000000 */
[----:B------:R-:W-:Y:S01]  /*f560*/  BAR.SYNC.DEFER_BLOCKING 0x0 ;  /* 0x0000000000007b1d */ /* 0x000fe20000010000 */
[----:B------:R-:W-:Y:S01]  /*f570*/  LEA.HI.X.SX32 R0, R0, UR13, 0x2, P5 ;  /* 0x0000000d00007c11 */ /* 0x000fe2000a8f16ff */
[----:B------:R-:W-:Y:S01]  /*f580*/  VIADD R41, R39, UR5 ;  /* 0x0000000527297c36 */ /* 0x000fe20008000000 */
[----:B------:R-:W-:Y:S01]  /*f590*/  LEA R48, P5, R5, R2, 0x2 ;  /* 0x0000000205307211 */ /* 0x000fe200078a10ff */
[C---:B------:R-:W-:Y:S01]  /*f5a0*/  VIADD R4, R3.reuse, 0x4 ;  /* 0x0000000403047836 */ /* 0x040fe20000000000 */
[----:B------:R-:W-:Y:S01]  /*f5b0*/  ISETP.LT.AND P4, PT, R3, UR15, !P0 ;  /* 0x0000000f03007c0c */ /* 0x000fe2000c781270 */
[----:B------:R-:W-:Y:S01]  /*f5c0*/  VIADD R43, R41, UR5 ;  /* 0x00000005292b7c36 */ /* 0x000fe20008000000 */
[----:B------:R-:W-:Y:S01]  /*f5d0*/  LEA.HI.X.SX32 R49, R5, R0, 0x2, P5 ;  /* 0x0000000005317211 */ /* 0x000fe200028f16ff */
[----:B------:R-:W1:Y:S01]  /*f5e0*/  LDCU UR4, c[0x0][0x39c] ;  /* 0x00007380ff0477ac */ /* 0x000e620008000800 */
[----:B------:R-:W-:Y:S01]  /*f5f0*/  LEA R52, P5, R7, R2, 0x2 ;  /* 0x0000000207347211 */ /* 0x000fe200078a10ff */
[----:B------:R-:W-:Y:S01]  /*f600*/  VIADD R5, R43, UR5 ;  /* 0x000000052b057c36 */ /* 0x000fe20008000000 */
[----:B------:R-:W2:Y:S02]  /*f610*/  LDCU UR6, c[0x0][0x39c] ;  /* 0x00007380ff0677ac */ /* 0x000ea40008000800 */
[----:B------:R-:W-:Y:S01]  /*f620*/  LEA.HI.X.SX32 R53, R7, R0, 0x2, P5 ;  /* 0x0000000007357211 */ /* 0x000fe200028f16ff */
[----:B------:R-:W-:Y:S01]  /*f630*/  VIADD R45, R5, UR5 ;  /* 0x00000005052d7c36 */ /* 0x000fe20008000000 */
[----:B------:R-:W-:Y:S01]  /*f640*/  LEA R56, P5, R9, R2, 0x2 ;  /* 0x0000000209387211 */ /* 0x000fe200078a10ff */
[----:B------:R-:W3:Y:S02]  /*f650*/  LDCU UR7, c[0x0][0x39c] ;  /* 0x00007380ff0777ac */ /* 0x000ee40008000800 */
[----:B------:R-:W-:Y:S01]  /*f660*/  VIADD R7, R45, UR5 ;  /* 0x000000052d077c36 */ /* 0x000fe20008000000 */
[----:B------:R-:W-:Y:S01]  /*f670*/  LEA.HI.X.SX32 R57, R9, R0, 0x2, P5 ;  /* 0x0000000009397211 */ /* 0x000fe200028f16ff */
[----:B------:R-:W4:Y:S01]  /*f680*/  LDCU UR8, c[0x0][0x39c] ;  /* 0x00007380ff0877ac */ /* 0x000f220008000800 */
[----:B------:R-:W-:Y:S01]  /*f690*/  LEA R60, P5, R13, R2, 0x2 ;  /* 0x000000020d3c7211 */ /* 0x000fe200078a10ff */
[----:B------:R-:W-:Y:S01]  /*f6a0*/  VIADD R9, R7, UR5 ;  /* 0x0000000507097c36 */ /* 0x000fe20008000000 */
[----:B------:R-:W5:Y:S02]  /*f6b0*/  @!P1 SYNCS.CCTL.IV [UR10+0x38000] ;  /* 0x03800000ff0099b1 */ /* 0x000f64000800000a */
[----:B-----5:R-:W-:Y:S01]  /*f6c0*/  BAR.SYNC.DEFER_BLOCKING 0x0 ;  /* 0x0000000000007b1d */ /* 0x020fe20000010000 */
[----:B------:R-:W-:Y:S01]  /*f6d0*/  LEA.HI.X.SX32 R61, R13, R0, 0x2, P5 ;  /* 0x000000000d3d7211 */ /* 0x000fe200028f16ff */
[----:B------:R-:W-:Y:S01]  /*f6e0*/  VIADD R47, R9, UR5 ;  /* 0x00000005092f7c36 */ /* 0x000fe20008000000 */
[----:B------:R-:W-:-:S04]  /*f6f0*/  LEA R50, P5, R17, R2, 0x2 ;  /* 0x0000000211327211 */ /* 0x000fc800078a10ff */
[----:B------:R-:W-:Y:S01]  /*f700*/  LEA.HI.X.SX32 R51, R17, R0, 0x2, P5 ;  /* 0x0000000011337211 */ /* 0x000fe200028f16ff */
[----:B------:R-:W5:Y:S01]  /*f710*/  LDTM.x64 R64, tmem[UR11] ;  /* 0x0000000b004079ee */ /* 0x000f620008340000 */
[----:B------:R-:W1:Y:S01]  /*f720*/  LDTM.x64 R132, tmem[UR11+0x40] ;  /* 0x0000400b008479ee */ /* 0x000e620008340000 */
[----:B------:R-:W1:Y:S01]  /*f730*/  @!P1 SYNCS.CCTL.IV [UR10+0x38008] ;  /* 0x03800800ff0099b1 */ /* 0x000e62000800000a */
[----:B------:R-:W-:-:S04]  /*f740*/  LEA R58, P1, R11, R2, 0x2 ;  /* 0x000000020b3a7211 */ /* 0x000fc800078210ff */
[----:B------:R-:W-:Y:S01]  /*f750*/  LEA.HI.X.SX32 R59, R11, R0, 0x2, P1 ;  /* 0x000000000b3b7211 */ /* 0x000fe200008f16ff */
[----:B------:R-:W-:Y:S01]  /*f760*/  VIADD R11, R47, UR5 ;  /* 0x000000052f0b7c36 */ /* 0x000fe20008000000 */
[-C--:B------:R-:W-:Y:S01]  /*f770*/  LEA R62, P1, R15, R2.reuse, 0x2 ;  /* 0x000000020f3e7211 */ /* 0x080fe200078210ff */
[----:B-----5:R-:W-:Y:S01]  /*f780*/  STL.64 [R1+0x20], R72 ;  /* 0x0000204801007387 */ /* 0x020fe20000100a00 */
[----:B------:R-:W-:Y:S01]  /*f790*/  IMAD.MOV.U32 R10, RZ, RZ, R66 ;  /* 0x000000ffff0a7224 */ /* 0x000fe200078e0042 */
[----:B------:R-:W-:Y:S01]  /*f7a0*/  LEA R66, P5, R21, R2, 0x2 ;  /* 0x0000000215427211 */ /* 0x000fe200078a10ff */
[----:B------:R-:W-:Y:S01]  /*f7b0*/  IMAD.MOV.U32 R16, RZ, RZ, R67 ;  /* 0x000000ffff107224 */ /* 0x000fe200078e0043 */
[----:B------:R-:W-:Y:S01]  /*f7c0*/  STL.64 [R1+0x28], R74 ;  /* 0x0000284a01007387 */ /* 0x000fe20000100a00 */
[----:B------:R-:W-:Y:S01]  /*f7d0*/  LEA.HI.X.SX32 R63, R15, R0, 0x2, P1 ;  /* 0x000000000f3f7211 */ /* 0x000fe200008f16ff */
[----:B------:R-:W-:Y:S01]  /*f7e0*/  IMAD.MOV.U32 R6, RZ, RZ, R64 ;  /* 0x000000ffff067224 */ /* 0x000fe200078e0040 */
[----:B------:R-:W-:Y:S01]  /*f7f0*/  LEA R54, P1, R19, R2, 0x2 ;  /* 0x0000000213367211 */ /* 0x000fe200078210ff */
[----:B------:R-:W-:Y:S01]  /*f800*/  STL.64 [R1+0x30], R76 ;  /* 0x0000304c01007387 */ /* 0x000fe20000100a00 */
[-C--:B------:R-:W-:Y:S01]  /*f810*/  LEA.HI.X.SX32 R67, R21, R0.reuse, 0x2, P5 ;  /* 0x0000000015437211 */ /* 0x080fe200028f16ff */
[----:B------:R-:W-:Y:S01]  /*f820*/  IMAD.MOV.U32 R14, RZ, RZ, R65 ;  /* 0x000000ffff0e7224 */ /* 0x000fe200078e0041 */
[----:B------:R-:W-:Y:S01]  /*f830*/  LEA.HI.X.SX32 R55, R19, R0, 0x2, P1 ;  /* 0x0000000013377211 */ /* 0x000fe200008f16ff */
[----:B------:R-:W-:Y:S01]  /*f840*/  STL.64 [R1+0x38], R78 ;  /* 0x0000384e01007387 */ /* 0x000fe20000100a00 */
[----:B------:R-:W-:Y:S01]  /*f850*/  LEA R64, P1, R23, R2, 0x2 ;  /* 0x0000000217407211 */ /* 0x000fe200078210ff */
[----:B------:R-:W-:-:S02]  /*f860*/  VIADD R13, R11, UR5 ;  /* 0x000000050b0d7c36 */ /* 0x000fc40008000000 */
[----:B------:R-:W-:Y:S01]  /*f870*/  STL.64 [R1+0x40], R80 ;  /* 0x0000405001007387 */ /* 0x000fe20000100a00 */
[----:B------:R-:W-:Y:S01]  /*f880*/  LEA.HI.X.SX32 R65, R23, R0, 0x2, P1 ;  /* 0x0000000017417211 */ /* 0x000fe200008f16ff */
[----:B------:R-:W-:Y:S02]  /*f890*/  VIADD R15, R13, UR5 ;  /* 0x000000050d0f7c36 */ /* 0x000fe40008000000 */
[----:B------:R-:W-:Y:S01]  /*f8a0*/  STL.64 [R1+0x48], R82 ;  /* 0x0000485201007387 */ /* 0x000fe20000100a00 */
[----:B------:R-:W-:Y:S02]  /*f8b0*/  IMAD.MOV.U32 R20, RZ, RZ, R69 ;  /* 0x000000ffff147224 */ /* 0x000fe400078e0045 */
[----:B------:R-:W-:Y:S01]  /*f8c0*/  VIADD R17, R15, UR5 ;  /* 0x000000050f117c36 */ /* 0x000fe20008000000 */
[----:B------:R-:W-:Y:S01]  /*f8d0*/  STL.64 [R1+0x50], R84 ;  /* 0x0000505401007387 */ /* 0x000fe20000100a00 */
[----:B------:R-:W-:Y:S02]  /*f8e0*/  IMAD.MOV.U32 R18, RZ, RZ, R68 ;  /* 0x000000ffff127224 */ /* 0x000fe400078e0044 */
[----:B------:R-:W-:Y:S01]  /*f8f0*/  VIADD R19, R17, UR5 ;  /* 0x0000000511137c36 */ /* 0x000fe20008000000 */
[----:B------:R-:W-:Y:S01]  /*f900*/  STL.64 [R1+0x58], R86 ;  /* 0x0000585601007387 */ /* 0x000fe20000100a00 */
[----:B------:R-:W-:-:S02]  /*f910*/  IMAD.MOV.U32 R12, RZ, RZ, R71 ;  /* 0x000000ffff0c7224 */ /* 0x000fc400078e0047 */
[----:B------:R-:W-:Y:S01]  /*f920*/  VIADD R21, R19, UR5 ;  /* 0x0000000513157c36 */ /* 0x000fe20008000000 */
[----:B------:R-:W-:Y:S01]  /*f930*/  STL.64 [R1+0x60], R88 ;  /* 0x0000605801007387 */ /* 0x000fe20000100a00 */
[----:B------:R-:W-:-:S03]  /*f940*/  IMAD.MOV.U32 R8, RZ, RZ, R70 ;  /* 0x000000ffff087224 */ /* 0x000fc600078e0046 */
[----:B------:R-:W-:Y:S04]  /*f950*/  STL.64 [R1+0x68], R90 ;  /* 0x0000685a01007387 */ /* 0x000fe80000100a00 */
        /* <DEDUP_REMOVED lines=17> */
[----:B------:R5:W-:Y:S04]  /*fa70*/  STL.64 [R1+0xf8], R126 ;  /* 0x0000f87e01007387 */ /* 0x000be80000100a00 */
[----:B------:R1:W-:Y:S04]  /*fa80*/  STL.64 [R1+0x1d0], R66 ;  /* 0x0001d04201007387 */ /* 0x0003e80000100a00 */
[----:B------:R2:W-:Y:S01]  /*fa90*/  STL.64 [R1+0x1c8], R64 ;  /* 0x0001c84001007387 */ /* 0x0005e20000100a00 */
[----:B-----5:R-:W5:Y:S01]  /*faa0*/  LDTM.x64 R68, tmem[UR11+0x80] ;  /* 0x0000800b004479ee */ /* 0x020f620008340000 */
[----:B-1----:R-:W-:-:S04]  /*fab0*/  LEA R66, P5, R25, R2, 0x2 ;  /* 0x0000000219427211 */ /* 0x002fc800078a10ff */
[----:B------:R-:W-:Y:S02]  /*fac0*/  LEA.HI.X.SX32 R67, R25, R0, 0x2, P5 ;  /* 0x0000000019437211 */ /* 0x000fe400028f16ff */
[-C--:B------:R-:W-:Y:S02]  /*fad0*/  LEA R22, P5, R29, R2.reuse, 0x2 ;  /* 0x000000021d167211 */ /* 0x080fe400078a10ff */
[----:B--2---:R-:W-:Y:S01]  /*fae0*/  LEA R64, P1, R27, R2, 0x2 ;  /* 0x000000021b407211 */ /* 0x004fe200078210ff */
[----:B------:R-:W-:Y:S01]  /*faf0*/  STL.64 [R1+0x1c0], R66 ;  /* 0x0001c04201007387 */ /* 0x000fe20000100a00 */
[-C--:B------:R-:W-:Y:S02]  /*fb00*/  LEA.HI.X.SX32 R23, R29, R0.reuse, 0x2, P5 ;  /* 0x000000001d177211 */ /* 0x080fe400028f16ff */
[----:B------:R-:W-:Y:S02]  /*fb10*/  LEA.HI.X.SX32 R65, R27, R0, 0x2, P1 ;  /* 0x000000001b417211 */ /* 0x000fe400008f16ff */
[C---:B------:R-:W-:Y:S01]  /*fb20*/  LEA R24, P1, R31.reuse, R2, 0x2 ;  /* 0x000000021f187211 */ /* 0x040fe200078210ff */
[----:B------:R1:W-:Y:S03]  /*fb30*/  STL.64 [R1+0x1b0], R22 ;  /* 0x0001b01601007387 */ /* 0x0003e60000100a00 */
[----:B------:R-:W-:Y:S01]  /*fb40*/  LEA.HI.X.SX32 R25, R31, R0, 0x2, P1 ;  /* 0x000000001f197211 */ /* 0x000fe200008f16ff */
[----:B------:R2:W-:Y:S01]  /*fb50*/  STL.64 [R1+0x1b8], R64 ;  /* 0x0001b84001007387 */ /* 0x0005e20000100a00 */
[----:B------:R-:W-:-:S03]  /*fb60*/  LEA R26, P1, R35, R2, 0x2 ;  /* 0x00000002231a7211 */ /* 0x000fc600078210ff */
[----:B------:R3:W-:Y:S01]  /*fb70*/  STL.64 [R1+0x1a8], R24 ;  /* 0x0001a81801007387 */ /* 0x0007e20000100a00 */
[----:B------:R-:W-:Y:S02]  /*fb80*/  LEA.HI.X.SX32 R27, R35, R0, 0x2, P1 ;  /* 0x00000000231b7211 */ /* 0x000fe400008f16ff */
[-C--:B------:R-:W-:Y:S01]  /*fb90*/  LEA R32, P1, R39, R2.reuse, 0x2 ;  /* 0x0000000227207211 */ /* 0x080fe200078210ff */
[----:B-1----:R-:W-:Y:S02]  /*fba0*/  VIADD R23, R21, UR5 ;  /* 0x0000000515177c36 */ /* 0x002fe40008000000 */
[----:B------:R1:W-:Y:S01]  /*fbb0*/  STL.64 [R1+0x198], R26 ;  /* 0x0001981a01007387 */ /* 0x0003e20000100a00 */
[----:B--2---:R-:W-:-:S04]  /*fbc0*/  LEA R64, P5, R33, R2, 0x2 ;  /* 0x0000000221407211 */ /* 0x004fc800078a10ff */
[----:B------:R-:W-:Y:S01]  /*fbd0*/  LEA.HI.X.SX32 R65, R33, R0, 0x2, P5 ;  /* 0x0000000021417211 */ /* 0x000fe200028f16ff */
[----:B---3--:R-:W-:Y:S01]  /*fbe0*/  VIADD R25, R23, UR5 ;  /* 0x0000000517197c36 */ /* 0x008fe20008000000 */
[----:B------:R-:W-:Y:S02]  /*fbf0*/  LEA R28, P5, R37, R2, 0x2 ;  /* 0x00000002251c7211 */ /* 0x000fe400078a10ff */
[-C--:B------:R-:W-:Y:S01]  /*fc00*/  LEA.HI.X.SX32 R33, R39, R0.reuse, 0x2, P1 ;  /* 0x0000000027217211 */ /* 0x080fe200008f16ff */
[----:B------:R-:W-:Y:S01]  /*fc10*/  STL.64 [R1+0x1a0], R64 ;  /* 0x0001a04001007387 */ /* 0x000fe20000100a00 */
[----:B------:R-:W-:Y:S01]  /*fc20*/  LEA.HI.X.SX32 R29, R37, R0, 0x2, P5 ;  /* 0x00000000251d7211 */ /* 0x000fe200028f16ff */
[----:B-1----:R-:W-:Y:S01]  /*fc30*/  VIADD R27, R25, UR5 ;  /* 0x00000005191b7c36 */ /* 0x002fe20008000000 */
[----:B------:R-:W-:-:S03]  /*fc40*/  LEA R30, P5, R41, R2, 0x2 ;  /* 0x00000002291e7211 */ /* 0x000fc600078a10ff */
[----:B------:R1:W-:Y:S01]  /*fc50*/  STL.64 [R1+0x190], R28 ;  /* 0x0001901c01007387 */ /* 0x0003e20000100a00 */
[----:B------:R-:W-:Y:S02]  /*fc60*/  LEA.HI.X.SX32 R31, R41, R0, 0x2, P5 ;  /* 0x00000000291f7211 */ /* 0x000fe400028f16ff */
[C---:B------:R-:W-:Y:S01]  /*fc70*/  LEA R36, P5, R5.reuse, R2, 0x2 ;  /* 0x0000000205247211 */ /* 0x040fe200078a10ff */
[----:B------:R2:W-:Y:S03]  /*fc80*/  STL.64 [R1+0x188], R32 ;  /* 0x0001882001007387 */ /* 0x0005e60000100a00 */
[----:B------:R-:W-:Y:S01]  /*fc90*/  LEA.HI.X.SX32 R37, R5, R0, 0x2, P5 ;  /* 0x0000000005257211 */ /* 0x000fe200028f16ff */
[----:B------:R3:W-:Y:S01]  /*fca0*/  STL.64 [R1+0x180], R30 ;  /* 0x0001801e01007387 */ /* 0x0007e20000100a00 */
[----:B-1----:R-:W-:Y:S01]  /*fcb0*/  VIADD R29, R27, UR5 ;  /* 0x000000051b1d7c36 */ /* 0x002fe20008000000 */
[----:B--2---:R-:W-:-:S04]  /*fcc0*/  LEA R32, P1, R43, R2, 0x2 ;  /* 0x000000022b207211 */ /* 0x004fc800078210ff */
[----:B------:R-:W-:Y:S01]  /*fcd0*/  LEA.HI.X.SX32 R33, R43, R0, 0x2, P1 ;  /* 0x000000002b217211 */ /* 0x000fe200008f16ff */
[----:B---3--:R-:W-:Y:S01]  /*fce0*/  VIADD R31, R29, UR5 ;  /* 0x000000051d1f7c36 */ /* 0x008fe20008000000 */
[----:B------:R-:W-:-:S03]  /*fcf0*/  LEA R34, P1, R45, R2, 0x2 ;  /* 0x000000022d227211 */ /* 0x000fc600078210ff */
[----:B------:R1:W-:Y:S01]  /*fd00*/  STL.64 [R1+0x178], R32 ;  /* 0x0001782001007387 */ /* 0x0003e20000100a00 */
[----:B------:R-:W-:-:S03]  /*fd10*/  LEA.HI.X.SX32 R35, R45, R0, 0x2, P1 ;  /* 0x000000002d237211 */ /* 0x000fc600008f16ff */
[----:B------:R2:W-:Y:S04]  /*fd20*/  STL.64 [R1+0x170], R36 ;  /* 0x0001702401007387 */ /* 0x0005e80000100a00 */
[----:B------:R3:W-:Y:S01]  /*fd30*/  STL.64 [R1+0x168], R34 ;  /* 0x0001682201007387 */ /* 0x0007e20000100a00 */
[----:B-1----:R-:W-:Y:S01]  /*fd40*/  VIADD R33, R31, UR5 ;  /* 0x000000051f217c36 */ /* 0x002fe20008000000 */
[----:B--2---:R-:W-:-:S03]  /*fd50*/  LEA R36, P5, R7, R2, 0x2 ;  /* 0x0000000207247211 */ /* 0x004fc600078a10ff */
[----:B------:R-:W-:Y:S01]  /*fd60*/  VIADD R5, R33, UR5 ;  /* 0x0000000521057c36 */ /* 0x000fe20008000000 */
[----:B---3--:R-:W-:Y:S02]  /*fd70*/  LEA R34, P1, R9, R2, 0x2 ;  /* 0x0000000209227211 */ /* 0x008fe400078210ff */
[-C--:B------:R-:W-:Y:S01]  /*fd80*/  LEA.HI.X.SX32 R37, R7, R0.reuse, 0x2, P5 ;  /* 0x0000000007257211 */ /* 0x080fe200028f16ff */
[----:B------:R-:W-:Y:S01]  /*fd90*/  VIADD R7, R5, UR5 ;  /* 0x0000000505077c36 */ /* 0x000fe20008000000 */
[----:B------:R-:W-:-:S03]  /*fda0*/  LEA.HI.X.SX32 R35, R9, R0, 0x2, P1 ;  /* 0x0000000009237211 */ /* 0x000fc600008f16ff */
[----:B------:R1:W-:Y:S01]  /*fdb0*/  STL.64 [R1+0x160], R36 ;  /* 0x0001602401007387 */ /* 0x0003e20000100a00 */
[----:B------:R-:W-:-:S03]  /*fdc0*/  VIADD R9, R7, UR5 ;  /* 0x0000000507097c36 */ /* 0x000fc60008000000 */
[----:B------:R2:W-:Y:S01]  /*fdd0*/  STL.64 [R1+0x158], R34 ;  /* 0x0001582201007387 */ /* 0x0005e20000100a00 */
[-C--:B-1----:R-:W-:Y:S02]  /*fde0*/  LEA R36, P5, R47, R2.reuse, 0x2 ;  /* 0x000000022f247211 */ /* 0x082fe400078a10ff */
[----:B--2---:R-:W-:Y:S02]  /*fdf0*/  LEA R34, P1, R11, R2, 0x2 ;  /* 0x000000020b227211 */ /* 0x004fe400078210ff */
[-C--:B------:R-:W-:Y:S02]  /*fe00*/  LEA.HI.X.SX32 R37, R47, R0.reuse, 0x2, P5 ;  /* 0x000000002f257211 */ /* 0x080fe400028f16ff */
[----:B------:R-:W-:Y:S01]  /*fe10*/  LEA.HI.X.SX32 R35, R11, R0, 0x2, P1 ;  /* 0x000000000b237211 */ /* 0x000fe200008f16ff */
[----:B------:R-:W-:Y:S02]  /*fe20*/  VIADD R11, R9, UR5 ;  /* 0x00000005090b7c36 */ /* 0x000fe40008000000 */
[----:B------:R1:W-:Y:S04]  /*fe30*/  STL.64 [R1+0x150], R36 ;  /* 0x0001502401007387 */ /* 0x0003e80000100a00 */
[----:B------:R2:W-:Y:S01]  /*fe40*/  STL.64 [R1+0x148], R34 ;  /* 0x0001482201007387 */ /* 0x0005e20000100a00 */
[----:B-1----:R-:W-:-:S02]  /*fe50*/  LEA R36, P5, R13, R2, 0x2 ;  /* 0x000000020d247211 */ /* 0x002fc400078a10ff */
[----:B--2---:R-:W-:Y:S02]  /*fe60*/  LEA R34, P1, R15, R2, 0x2 ;  /* 0x000000020f227211 */ /* 0x004fe400078210ff */
        /* <DEDUP_REMOVED lines=19> */
[----:B------:R1:W-:Y:S04]  /*ffa0*/  STL.64 [R1+0x120], R36 ;  /* 0x0001202401007387 */ /* 0x0003e80000100a00 */
[----:B------:R2:W-:Y:S01]  /*ffb0*/  STL.64 [R1+0x118], R34 ;  /* 0x0001182201007387 */ /* 0x0005e20000100a00 */
[-C--:B-1----:R-:W-:Y:S02]  /*ffc0*/  LEA R36, P5, R25, R2.reuse, 0x2 ;  /* 0x0000000219247211 */ /* 0x082fe400078a10ff */
[----:B--2---:R-:W-:Y:S02]  /*ffd0*/  LEA R34, P1, R27, R2, 0x2 ;  /* 0x000000021b227211 */ /* 0x004fe400078210ff */
[----:B------:R-:W-:Y:S02]  /*ffe0*/  LEA.HI.X.SX32 R37, R25, R0, 0x2, P5 ;  /* 0x0000000019257211 */ /* 0x000fe400028f16ff */
[----:B------:R-:W-:-:S02]  /*fff0*/  LEA R22, P5, R29, R2, 0x2 ;  /* 0x000000021d167211 */ /* 0x000fc400078a10ff */
[-C--:B------:R-:W-:Y:S01]  /*10000*/  LEA.HI.X.SX32 R35, R27, R0.reuse, 0x2, P1 ;  /* 0x000000001b237211 */ /* 0x080fe200008f16ff */
[----:B------:R-:W-:Y:S01]  /*10010*/  STL.64 [R1+0x110], R36 ;  /* 0x0001102401007387 */ /* 0x000fe20000100a00 */
[----:B------:R-:W-:Y:S02]  /*10020*/  LEA.HI.X.SX32 R23, R29, R0, 0x2, P5 ;  /* 0x000000001d177211 */ /* 0x000fe400028f16ff */
[-C--:B------:R-:W-:Y:S01]  /*10030*/  LEA R250, P1, R31, R2.reuse, 0x2 ;  /* 0x000000021ffa7211 */ /* 0x080fe200078210ff */
[----:B------:R-:W-:Y:S01]  /*10040*/  STL.64 [R1+0x108], R34 ;  /* 0x0001082201007387 */ /* 0x000fe20000100a00 */
[----:B------:R-:W-:Y:S02]  /*10050*/  LEA R248, P5, R33, R2, 0x2 ;  /* 0x0000000221f87211 */ /* 0x000fe400078a10ff */
[----:B------:R-:W-:Y:S01]  /*10060*/  LEA.HI.X.SX32 R251, R31, R0, 0x2, P1 ;  /* 0x000000001ffb7211 */ /* 0x000fe200008f16ff */
[----:B------:R1:W-:Y:S01]  /*10070*/  STL.64 [R1+0x100], R22 ;  /* 0x0001001601007387 */ /* 0x0003e20000100a00 */
[----:B------:R-:W-:-:S02]  /*10080*/  LEA R246, P1, R5, R2, 0x2 ;  /* 0x0000000205f67211 */ /* 0x000fc400078210ff */
[----:B------:R-:W-:Y:S01]  /*10090*/  LEA.HI.X.SX32 R249, R33, R0, 0x2, P5 ;  /* 0x0000000021f97211 */ /* 0x000fe200028f16ff */
[----:B------:R2:W-:Y:S01]  /*100a0*/  STL.64 [R1+0x1f8], R250 ;  /* 0x0001f8fa01007387 */ /* 0x0005e20000100a00 */
[----:B------:R-:W-:Y:S02]  /*100b0*/  LEA R244, P5, R7, R2, 0x2 ;  /* 0x0000000207f47211 */ /* 0x000fe400078a10ff */
[----:B------:R-:W-:Y:S01]  /*100c0*/  LEA.HI.X.SX32 R247, R5, R0, 0x2, P1 ;  /* 0x0000000005f77211 */ /* 0x000fe200008f16ff */
[----:B------:R-:W-:Y:S01]  /*100d0*/  STL.64 [R1+0x200], R248 ;  /* 0x000200f801007387 */ /* 0x000fe20000100a00 */
[----:B------:R-:W-:Y:S02]  /*100e0*/  LEA R242, P1, R9, R2, 0x2 ;  /* 0x0000000209f27211 */ /* 0x000fe400078210ff */
[----:B------:R-:W-:Y:S01]  /*100f0*/  LEA.HI.X.SX32 R245, R7, R0, 0x2, P5 ;  /* 0x0000000007f57211 */ /* 0x000fe200028f16ff */
[----:B-1----:R-:W-:Y:S01]  /*10100*/  VIADD R23, R21, UR5 ;  /* 0x0000000515177c36 */ /* 0x002fe20008000000 */
[----:B------:R-:W-:Y:S01]  /*10110*/  LEA R240, P5, R11, R2, 0x2 ;  /* 0x000000020bf07211 */ /* 0x000fe200078a10ff */
[----:B------:R-:W-:Y:S01]  /*10120*/  STL [R1+0x220], R246 ;  /* 0x000220f601007387 */ /* 0x000fe20000100800 */
[----:B------:R-:W-:Y:S01]  /*10130*/  LEA.HI.X.SX32 R243, R9, R0, 0x2, P1 ;  /* 0x0000000009f37211 */ /* 0x000fe200008f16ff */
[----:B------:R-:W-:Y:S01]  /*10140*/  VIADD R25, R23, UR5 ;  /* 0x0000000517197c36 */ /* 0x000fe20008000000 */
        /* <DEDUP_REMOVED lines=13> */
[----:B------:R1:W-:Y:S01]  /*10220*/  STL [R1+0x1e8], R241 ;  /* 0x0001e8f101007387 */ /* 0x0003e20000100800 */
[----:B------:R-:W-:Y:S01]  /*10230*/  LEA.HI.X.SX32 R235, R17, R0, 0x2, P1 ;  /* 0x0000000011eb7211 */ /* 0x000fe200008f16ff */
[----:B------:R-:W-:Y:S01]  /*10240*/  VIADD R11, R9, UR5 ;  /* 0x00000005090b7c36 */ /* 0x000fe20008000000 */
[----:B------:R-:W-:Y:S01]  /*10250*/  LEA R230, P1, R21, R2, 0x2 ;  /* 0x0000000215e67211 */ /* 0x000fe200078210ff */
[----:B------:R3:W-:Y:S01]  /*10260*/  STL [R1+0x238], R240 ;  /* 0x000238f001007387 */ /* 0x0007e20000100800 */
[----:B------:R-:W-:Y:S01]  /*10270*/  LEA.HI.X.SX32 R233, R19, R0, 0x2, P5 ;  /* 0x0000000013e97211 */ /* 0x000fe200028f16ff */
[----:B------:R-:W-:Y:S01]  /*10280*/  VIADD R13, R11, UR5 ;  /* 0x000000050b0d7c36 */ /* 0x000fe20008000000 */
[----:B------:R-:W-:Y:S01]  /*10290*/  LEA R228, P5, R23, R2, 0x2 ;  /* 0x0000000217e47211 */ /* 0x000fe200078a10ff */
[----:B--2---:R-:W-:Y:S01]  /*102a0*/  IMAD.MOV.U32 R251, RZ, RZ, R20 ;  /* 0x000000fffffb7224 */ /* 0x004fe200078e0014 */
[----:B------:R-:W-:Y:S01]  /*102b0*/  LEA.HI.X.SX32 R231, R21, R0, 0x2, P1 ;  /* 0x0000000015e77211 */ /* 0x000fe200008f16ff */
[----:B------:R-:W-:Y:S01]  /*102c0*/  VIADD R15, R13, UR5 ;  /* 0x000000050d0f7c36 */ /* 0x000fe20008000000 */
[----:B------:R-:W-:Y:S01]  /*102d0*/  LEA R226, P1, R25, R2, 0x2 ;  /* 0x0000000219e27211 */ /* 0x000fe200078210ff */
[----:B-1----:R-:W-:Y:S01]  /*102e0*/  IMAD.MOV.U32 R241, RZ, RZ, R63 ;  /* 0x000000fffff17224 */ /* 0x002fe200078e003f */
[----:B------:R-:W-:Y:S01]  /*102f0*/  LEA.HI.X.SX32 R229, R23, R0, 0x2, P5 ;  /* 0x0000000017e57211 */ /* 0x000fe200028f16ff */
[----:B------:R-:W-:Y:S01]  /*10300*/  VIADD R17, R15, UR5 ;  /* 0x000000050f117c36 */ /* 0x000fe20008000000 */
[----:B------:R-:W-:Y:S01]  /*10310*/  LEA R224, P5, R5, R2, 0x2 ;  /* 0x0000000205e07211 */ /* 0x000fe200078a10ff */
[----:B---3--:R-:W-:Y:S01]  /*10320*/  IMAD.MOV.U32 R240, RZ, RZ, R62 ;  /* 0x000000fffff07224 */ /* 0x008fe200078e003e */
[----:B------:R-:W-:Y:S01]  /*10330*/  LEA.HI.X.SX32 R227, R25, R0, 0x2, P1 ;  /* 0x0000000019e37211 */ /* 0x000fe200008f16ff */
[----:B------:R-:W-:Y:S01]  /*10340*/  IMAD.MOV.U32 R245, RZ, RZ, R18 ;  /* 0x000000fffff57224 */ /* 0x000fe200078e0012 */
[----:B------:R-:W-:Y:S01]  /*10350*/  LEA R222, P1, R7, R2, 0x2 ;  /* 0x0000000207de7211 */ /* 0x000fe200078210ff */
[----:B------:R-:W-:Y:S01]  /*10360*/  IMAD.MOV.U32 R243, RZ, RZ, R16 ;  /* 0x000000fffff37224 */ /* 0x000fe200078e0010 */
[----:B------:R-:W-:Y:S01]  /*10370*/  LEA.HI.X.SX32 R225, R5, R0, 0x2, P5 ;  /* 0x0000000005e17211 */ /* 0x000fe200028f16ff */
[----:B------:R-:W-:Y:S01]  /*10380*/  VIADD R5, R17, UR5 ;  /* 0x0000000511057c36 */ /* 0x000fe20008000000 */
[----:B------:R-:W-:Y:S01]  /*10390*/  LEA R220, P5, R9, R2, 0x2 ;  /* 0x0000000209dc7211 */ /* 0x000fe200078a10ff */
[----:B------:R-:W-:Y:S01]  /*103a0*/  STL.64 [R1+0x240], R240 ;  /* 0x000240f001007387 */ /* 0x000fe20000100a00 */
        /* <DEDUP_REMOVED lines=17> */
[----:B-1----:R-:W-:Y:S01]  /*104c0*/  IMAD.MOV.U32 R237, RZ, RZ, R6 ;  /* 0x000000ffffed7224 */ /* 0x002fe200078e0006 */
[----:B------:R-:W-:Y:S01]  /*104d0*/  LEA R210, P1, R5, R2, 0x2 ;  /* 0x0000000205d27211 */ /* 0x000fe200078210ff */
[----:B------:R-:W-:Y:S01]  /*104e0*/  STL [R1+0x1d8], R233 ;  /* 0x0001d8e901007387 */ /* 0x000fe20000100800 */
[----:B------:R-:W-:Y:S01]  /*104f0*/  LEA.HI.X.SX32 R213, R17, R0, 0x2, P5 ;  /* 0x0000000011d57211 */ /* 0x000fe200028f16ff */
[----:B------:R-:W-:Y:S01]  /*10500*/  IMAD.MOV.U32 R240, RZ, RZ, R48 ;  /* 0x000000fffff07224 */ /* 0x000fe200078e0030 */
[----:B------:R-:W-:Y:S01]  /*10510*/  LEA R208, P5, R7, R2, 0x2 ;  /* 0x0000000207d07211 */ /* 0x000fe200078a10ff */
[----:B------:R-:W-:Y:S01]  /*10520*/  STL.64 [R1+0x210], R230 ;  /* 0x000210e601007387 */ /* 0x000fe20000100a00 */
[-C--:B------:R-:W-:Y:S01]  /*10530*/  LEA.HI.X.SX32 R211, R5, R0.reuse, 0x2, P1 ;  /* 0x0000000005d37211 */ /* 0x080fe200008f16ff */
[----:B------:R-:W-:Y:S01]  /*10540*/  VIADD R5, R13, UR5 ;  /* 0x000000050d057c36 */ /* 0x000fe20008000000 */
[----:B------:R-:W-:Y:S01]  /*10550*/  LEA.HI.X.SX32 R209, R7, R0, 0x2, P5 ;  /* 0x0000000007d17211 */ /* 0x000fe200028f16ff */
[----:B------:R1:W-:Y:S01]  /*10560*/  STL.64 [R1+0x218], R228 ;  /* 0x000218e401007387 */ /* 0x0003e20000100a00 */
[-C--:B------:R-:W-:Y:S01]  /*10570*/  LEA R206, P1, R9, R2.reuse, 0x2 ;  /* 0x0000000209ce7211 */ /* 0x080fe200078210ff */
[----:B------:R-:W-:Y:S01]  /*10580*/  VIADD R7, R5, UR5 ;  /* 0x0000000505077c36 */ /* 0x000fe20008000000 */
[----:B------:R-:W-:Y:S01]  /*10590*/  LEA R204, P5, R11, R2, 0x2 ;  /* 0x000000020bcc7211 */ /* 0x000fe200078a10ff */
[----:B------:R2:W-:Y:S01]  /*105a0*/  STL.64 [R1+0x228], R226 ;  /* 0x000228e201007387 */ /* 0x0005e20000100a00 */
[-C--:B------:R-:W-:Y:S01]  /*105b0*/  LEA.HI.X.SX32 R207, R9, R0.reuse, 0x2, P1 ;  /* 0x0000000009cf7211 */ /* 0x080fe200008f16ff */
[----:B------:R-:W-:Y:S01]  /*105c0*/  VIADD R252, R7, UR5 ;  /* 0x0000000507fc7c36 */ /* 0x000fe20008000000 */
[----:B------:R-:W-:Y:S01]  /*105d0*/  LEA.HI.X.SX32 R205, R11, R0, 0x2, P5 ;  /* 0x000000000bcd7211 */ /* 0x000fe200028f16ff */
[----:B------:R-:W-:Y:S01]  /*105e0*/  IMAD.MOV.U32 R241, RZ, RZ, R49 ;  /* 0x000000fffff17224 */ /* 0x000fe200078e0031 */
[-C--:B------:R-:W-:Y:S01]  /*105f0*/  LEA R202, P1, R13, R2.reuse, 0x2 ;  /* 0x000000020dca7211 */ /* 0x080fe200078210ff */
[----:B------:R3:W-:Y:S01]  /*10600*/  STL.64 [R1+0x230], R224 ;  /* 0x000230e001007387 */ /* 0x0007e20000100a00 */
[----:B------:R-:W-:Y:S01]  /*10610*/  LEA R200, P5, R5, R2, 0x2 ;  /* 0x0000000205c87211 */ /* 0x000fe200078a10ff */
[----:B-1----:R-:W-:Y:S01]  /*10620*/  IMAD.MOV.U32 R228, RZ, RZ, R60 ;  /* 0x000000ffffe47224 */ /* 0x002fe200078e003c */
[-C--:B------:R-:W-:Y:S01]  /*10630*/  LEA.HI.X.SX32 R203, R13, R0.reuse, 0x2, P1 ;  /* 0x000000000dcb7211 */ /* 0x080fe200008f16ff */
[----:B------:R-:W-:Y:S01]  /*10640*/  IMAD.MOV.U32 R229, RZ, RZ, R61 ;  /* 0x000000ffffe57224 */ /* 0x000fe200078e003d */
[----:B------:R-:W-:Y:S01]  /*10650*/  LEA.HI.X.SX32 R201, R5, R0, 0x2, P5 ;  /* 0x0000000005c97211 */ /* 0x000fe200028f16ff */
[----:B------:R-:W-:Y:S01]  /*10660*/  VIADD R5, R3, 0x5 ;  /* 0x0000000503057836 */ /* 0x000fe20000000000 */
[CC--:B------:R-:W-:Y:S01]  /*10670*/  LEA R198, P1, R7.reuse, R2.reuse, 0x2 ;  /* 0x0000000207c67211 */ /* 0x0c0fe200078210ff */
[----:B--2---:R-:W-:Y:S01]  /*10680*/  IMAD.MOV.U32 R226, RZ, RZ, R58 ;  /* 0x000000ffffe27224 */ /* 0x004fe200078e003a */
[C---:B------:R-:W-:Y:S01]  /*10690*/  LEA R196, P5, R252.reuse, R2, 0x2 ;  /* 0x00000002fcc47211 */ /* 0x040fe200078a10ff */
[----:B------:R-:W-:Y:S01]  /*106a0*/  IMAD.MOV.U32 R227, RZ, RZ, R59 ;  /* 0x000000ffffe37224 */ /* 0x000fe200078e003b */
[-C--:B------:R-:W-:Y:S01]  /*106b0*/  LEA.HI.X.SX32 R199, R7, R0.reuse, 0x2, P1 ;  /* 0x0000000007c77211 */ /* 0x080fe200008f16ff */
[----:B------:R-:W-:Y:S01]  /*106c0*/  IMAD.MOV.U32 R248, RZ, RZ, R56 ;  /* 0x000000fffff87224 */ /* 0x000fe200078e0038 */
[----:B------:R-:W-:Y:S01]  /*106d0*/  LEA.HI.X.SX32 R197, R252, R0, 0x2, P5 ;  /* 0x00000000fcc57211 */ /* 0x000fe200028f16ff */
[----:B------:R-:W-:Y:S01]  /*106e0*/  IMAD.MOV.U32 R249, RZ, RZ, R57 ;  /* 0x000000fffff97224 */ /* 0x000fe200078e0039 */
[----:B------:R-:W-:Y:S01]  /*106f0*/  ISETP.LT.AND P1, PT, R4, UR20, !P0 ;  /* 0x0000001404007c0c */ /* 0x000fe2000c721270 */
[----:B------:R-:W-:Y:S01]  /*10700*/  IMAD.MOV.U32 R234, RZ, RZ, R54 ;  /* 0x000000ffffea7224 */ /* 0x000fe200078e0036 */
[----:B------:R-:W-:Y:S01]  /*10710*/  ISETP.LT.AND P5, PT, R5, UR21, !P0 ;  /* 0x0000001505007c0c */ /* 0x000fe2000c7a1270 */
[----:B------:R-:W-:-:S02]  /*10720*/  IMAD.MOV.U32 R235, RZ, RZ, R55 ;  /* 0x000000ffffeb7224 */ /* 0x000fc400078e0037 */
[----:B------:R-:W-:Y:S02]  /*10730*/  IMAD.MOV.U32 R239, RZ, RZ, R14 ;  /* 0x000000ffffef7224 */ /* 0x000fe400078e000e */
[----:B------:R-:W-:Y:S02]  /*10740*/  IMAD.MOV.U32 R246, RZ, RZ, R12 ;  /* 0x000000fffff67224 */ /* 0x000fe400078e000c */
[----:B------:R-:W-:Y:S02]  /*10750*/  IMAD.MOV.U32 R250, RZ, RZ, R10 ;  /* 0x000000fffffa7224 */ /* 0x000fe400078e000a */
[----:B---3--:R-:W-:Y:S02]  /*10760*/  IMAD.MOV.U32 R224, RZ, RZ, R52 ;  /* 0x000000ffffe07224 */ /* 0x008fe400078e0034 */
[----:B------:R-:W-:Y:S02]  /*10770*/  IMAD.MOV.U32 R225, RZ, RZ, R53 ;  /* 0x000000ffffe17224 */ /* 0x000fe400078e0035 */
[----:B------:R-:W-:-:S02]  /*10780*/  IMAD.MOV.U32 R230, RZ, RZ, R50 ;  /* 0x000000ffffe67224 */ /* 0x000fc400078e0032 */
[----:B------:R-:W-:Y:S02]  /*10790*/  IMAD.MOV.U32 R231, RZ, RZ, R51 ;  /* 0x000000ffffe77224 */ /* 0x000fe400078e0033 */
[----:B------:R-:W-:Y:S02]  /*107a0*/  IMAD.MOV.U32 R247, RZ, RZ, R8 ;  /* 0x000000fffff77224 */ /* 0x000fe400078e0008 */
[----:B------:R-:W1:Y:S01]  /*107b0*/  LDTM.x64 R4, tmem[UR11+0xc0] ;  /* 0x0000c00b000479ee */ /* 0x000e620008340000 */
[----:B------:R-:W-:Y:S01]  /*107c0*/  NOP ;  /* 0x0000000000007918 */ /* 0x000fe20000000000 */
[----:B------:R2:W-:Y:S04]  /*107d0*/  @P4 STG.E desc[UR16][R240.64], R237 ;  /* 0x000000edf0004986 */ /* 0x0005e8000c101910 */
[----:B--2---:R-:W2:Y:S01]  /*107e0*/  LDL.LU.64 R240, [R1+0x240] ;  /* 0x0002400001f07983 */ /* 0x004ea20000300a00 */
[----:B------:R-:W-:-:S03]  /*107f0*/  VIADD R233, R3, 0x6 ;  /* 0x0000000603e97836 */ /* 0x000fc60000000000 */
[----:B------:R3:W-:Y:S02]  /*10800*/  @P3 STG.E desc[UR16][R224.64], R239 ;  /* 0x000000efe0003986 */ /* 0x0007e4000c101910 */
[----:B------:R-:W-:Y:S01]  /*10810*/  ISETP.LT.AND P4, PT, R233, UR4, !P0 ;  /* 0x00000004e9007c0c */ /* 0x000fe2000c781270 */
[----:B------:R-:W1:Y:S01]  /*10820*/  LDCU UR4, c[0x0][0x39c] ;  /* 0x00007380ff0477ac */ /* 0x000e620008000800 */
[----:B------:R4:W-:Y:S04]  /*10830*/  @P6 STG.E desc[UR16][R248.64], R250 ;  /* 0x000000faf8006986 */ /* 0x0009e8000c101910 */
[----:B------:R1:W-:Y:S04]  /*10840*/  @P2 STG.E desc[UR16][R226.64], R243 ;  /* 0x000000f3e2002986 */ /* 0x0003e8000c101910 */
[----:B------:R-:W-:Y:S01]  /*10850*/  @P1 STG.E desc[UR16][R228.64], R245 ;  /* 0x000000f5e4001986 */ /* 0x000fe2000c101910 */
[----:B---3--:R-:W-:-:S03]  /*10860*/  VIADD R224, R3, 0x7 ;  /* 0x0000000703e07836 */ /* 0x008fc60000000000 */
[----:B----4-:R-:W3:Y:S04]  /*10870*/  LDL.LU.64 R248, [R1+0x1d0] ;  /* 0x0001d00001f87983 */ /* 0x010ee80000300a00 */
[----:B------:R-:W3:Y:S01]  /*10880*/  LDL.LU R250, [R1+0x20] ;  /* 0x0000200001fa7983 */ /* 0x000ee20000300800 */
[----:B-1----:R-:W-:Y:S01]  /*10890*/  ISETP.LT.AND P3, PT, R224, UR4, !P0 ;  /* 0x00000004e0007c0c */ /* 0x002fe2000c761270 */
[----:B------:R-:W1:Y:S02]  /*108a0*/  LDCU UR4, c[0x0][0x39c] ;  /* 0x00007380ff0477ac */ /* 0x000e640008000800 */
[----:B------:R-:W4:Y:S04]  /*108b0*/  LDL.LU.64 R226, [R1+0x1c8] ;  /* 0x0001c80001e27983 */ /* 0x000f280000300a00 */
[----:B------:R-:W4:Y:S01]  /*108c0*/  LDL.LU R243, [R1+0x24] ;  /* 0x0000240001f37983 */ /* 0x000f220000300800 */
[----:B------:R-:W-:-:S05]  /*108d0*/  VIADD R224, R3, 0x8 ;  /* 0x0000000803e07836 */ /* 0x000fca0000000000 */
[----:B-1----:R-:W-:Y:S01]  /*108e0*/  ISETP.LT.AND P6, PT, R224, UR4, !P0 ;  /* 0x00000004e0007c0c */ /* 0x002fe2000c7c1270 */
[----:B------:R-:W1:Y:S01]  /*108f0*/  LDCU UR4, c[0x0][0x39c] ;  /* 0x00007380ff0477ac */ /* 0x000e620008000800 */
[----:B--2---:R2:W-:Y:S04]  /*10900*/  @P5 STG.E desc[UR16][R240.64], R251 ;  /* 0x000000fbf0005986 */ /* 0x0045e8000c101910 */
[----:B--2---:R-:W2:Y:S04]  /*10910*/  LDL.LU.64 R240, [R1+0x1c0] ;  /* 0x0001c00001f07983 */ /* 0x004ea80000300a00 */
[----:B------:R-:W2:Y:S04]  /*10920*/  LDL.LU R251, [R1+0x28] ;  /* 0x0000280001fb7983 */ /* 0x000ea80000300800 */
[----:B------:R1:W-:Y:S04]  /*10930*/  @P4 STG.E desc[UR16][R230.64], R247 ;  /* 0x000000f7e6004986 */ /* 0x0003e8000c101910 */
[----:B------:R-:W5:Y:S01]  /*10940*/  LDL.LU.64 R228, [R1+0x1b8] ;  /* 0x0001b80001e47983 */ /* 0x000f620000300a00 */
[----:B------:R-:W-:-:S03]  /*10950*/  VIADD R224, R3, 0x9 ;  /* 0x0000000903e07836 */ /* 0x000fc60000000000 */
[----:B-1----:R-:W5:Y:S02]  /*10960*/  LDL.LU R247, [R1+0x2c] ;  /* 0x00002c0001f77983 */ /* 0x002f640000300800 */
[----:B------:R-:W-:Y:S01]  /*10970*/  ISETP.LT.AND P2, PT, R224, UR4, !P0 ;  /* 0x00000004e0007c0c */ /* 0x000fe2000c741270 */
[----:B------:R-:W1:Y:S01]  /*10980*/  LDCU UR4, c[0x0][0x39c] ;  /* 0x00007380ff0477ac */ /* 0x000e620008000800 */
[----:B------:R3:W-:Y:S04]  /*10990*/  @P3 STG.E desc[UR16][R234.64], R246 ;  /* 0x000000f6ea003986 */ /* 0x0007e8000c101910 */
[----:B------:R-:W5:Y:S01]  /*109a0*/  LDL.LU.64 R230, [R1+0x1b0] ;  /* 0x0001b00001e67983 */ /* 0x000f620000300a00 */
[----:B------:R-:W-:-:S03]  /*109b0*/  VIADD R224, R3, 0xa ;  /* 0x0000000a03e07836 */ /* 0x000fc60000000000 */
[----:B---3--:R-:W3:Y:S02]  /*109c0*/  LDL.LU R246, [R1+0x30] ;  /* 0x0000300001f67983 */ /* 0x008ee40000300800 */
[----:B-1----:R-:W-:Y:S02]  /*109d0*/  ISETP.LT.AND P1, PT, R224, UR4, !P0 ;  /* 0x00000004e0007c0c */ /* 0x002fe4000c721270 */
[----:B------:R-:W3:Y:S01]  /*109e0*/  LDL.LU.64 R234, [R1+0x1a8] ;  /* 0x0001a80001ea7983 */ /* 0x000ee20000300a00 */
[----:B------:R-:W1:Y:S03]  /*109f0*/  LDCU UR4, c[0x0][0x39c] ;  /* 0x00007380ff0477ac */ /* 0x000e660008000800 */
[----:B------:R-:W3:Y:S04]  /*10a00*/  LDL.LU R245, [R1+0x34] ;  /* 0x0000340001f57983 */ /* 0x000ee80000300800 */
[----:B------:R1:W-:Y:S04]  /*10a10*/  @P6 STG.E desc[UR16][R248.64], R250 ;  /* 0x000000faf8006986 */ /* 0x0003e8000c101910 */
[----:B----4-:R4:W-:Y:S04]  /*10a20*/  @P2 STG.E desc[UR16][R226.64], R243 ;  /* 0x000000f3e2002986 */ /* 0x0109e8000c101910 */
[----:B-1----:R-:W3:Y:S04]  /*10a30*/  LDL.LU.64 R248, [R1+0x1a0] ;  /* 0x0001a00001f87983 */ /* 0x002ee80000300a00 */
[----:B------:R-:W3:Y:S04]  /*10a40*/  LDL.LU R250, [R1+0x38] ;  /* 0x0000380001fa7983 */ /* 0x000ee80000300800 */
[----:B----4-:R-:W4:Y:S04]  /*10a50*/  LDL.LU.64 R226, [R1+0x198] ;  /* 0x0001980001e27983 */ /* 0x010f280000300a00 */
[----:B------:R-:W4:Y:S01]  /*10a60*/  LDL.LU R243, [R1+0x3c] ;  /* 0x00003c0001f37983 */ /* 0x000f220000300800 */
[----:B------:R-:W-:-:S05]  /*10a70*/  VIADD R224, R3, 0xb ;  /* 0x0000000b03e07836 */ /* 0x000fca0000000000 */
[----:B------:R-:W-:Y:S01]  /*10a80*/  ISETP.LT.AND P5, PT, R224, UR4, !P0 ;  /* 0x00000004e0007c0c */ /* 0x000fe2000c7a1270 */
[----:B------:R-:W1:Y:S01]  /*10a90*/  LDCU UR4, c[0x0][0x39c] ;  /* 0x00007380ff0477ac */ /* 0x000e620008000800 */
[C---:B------:R-:W-:Y:S01]  /*10aa0*/  VIADD R224, R3.reuse, 0xc ;  /* 0x0000000c03e07836 */ /* 0x040fe20000000000 */
[----:B--2---:R2:W-:Y:S04]  /*10ab0*/  @P1 STG.E desc[UR16][R240.64], R251 ;  /* 0x000000fbf0001986 */ /* 0x0045e8000c101910 */
[----:B--2---:R-:W2:Y:S04]  /*10ac0*/  LDL.LU.64 R240, [R1+0x190] ;  /* 0x0001900001f07983 */ /* 0x004ea80000300a00 */
[----:B------:R-:W2:Y:S01]  /*10ad0*/  LDL.LU R251, [R1+0x40] ;  /* 0x0000400001fb7983 */ /* 0x000ea20000300800 */
[----:B-1----:R-:W-:Y:S01]  /*10ae0*/  ISETP.LT.AND P4, PT, R224, UR4, !P0 ;  /* 0x00000004e0007c0c */ /* 0x002fe2000c781270 */
[----:B------:R-:W1:Y:S01]  /*10af0*/  LDCU UR4, c[0x0][0x39c] ;  /* 0x00007380ff0477ac */ /* 0x000e620008000800 */
[----:B------:R-:W-:-:S05]  /*10b00*/  VIADD R224, R3, 0xd ;  /* 0x0000000d03e07836 */ /* 0x000fca0000000000 */
[----:B-1----:R-:W-:Y:S01]  /*10b10*/  ISETP.LT.AND P3, PT, R224, UR4, !P0 ;  /* 0x00000004e0007c0c */ /* 0x002fe2000c761270 */
[----:B------:R-:W1:Y:S01]  /*10b20*/  LDCU UR4, c[0x0][0x39c] ;  /* 0x00007380ff0477ac */ /* 0x000e620008000800 */
[C---:B------:R-:W-:Y:S01]  /*10b30*/  VIADD R224, R3.reuse, 0xe ;  /* 0x0000000e03e07836 */ /* 0x040fe20000000000 */
[----:B-----5:R5:W-:Y:S04]  /*10b40*/  @P5 STG.E desc[UR16][R228.64], R247 ;  /* 0x000000f7e4005986 */ /* 0x020be8000c101910 */
[----:B-----5:R-:W5:Y:S01]  /*10b50*/  LDL.LU.64 R228, [R1+0x188] ;  /* 0x0001880001e47983 */ /* 0x020f620000300a00 */
[----:B-1----:R-:W-:Y:S01]  /*10b60*/  ISETP.LT.AND P6, PT, R224, UR4, !P0 ;  /* 0x00000004e0007c0c */ /* 0x002fe2000c7c1270 */
[----:B------:R-:W1:Y:S02]  /*10b70*/  LDCU UR4, c[0x0][0x39c] ;  /* 0x00007380ff0477ac */ /* 0x000e640008000800 */
[----:B------:R-:W5:Y:S01]  /*10b80*/  LDL.LU R247, [R1+0x44] ;  /* 0x0000440001f77983 */ /* 0x000f620000300800 */
[----:B------:R-:W-:-:S03]  /*10b90*/  VIADD R224, R3, 0xf ;  /* 0x0000000f03e07836 */ /* 0x000fc60000000000 */
[----:B---3--:R3:W-:Y:S04]  /*10ba0*/  @P4 STG.E desc[UR16][R230.64], R246 ;  /* 0x000000f6e6004986 */ /* 0x0087e8000c101910 */
[----:B---3--:R-:W3:Y:S01]  /*10bb0*/  LDL.LU.64 R230, [R1+0x180] ;  /* 0x0001800001e67983 */ /* 0x008ee20000300a00 */
[----:B-1----:R-:W-:Y:S01]  /*10bc0*/  ISETP.LT.AND P2, PT, R224, UR4, !P0 ;  /* 0x00000004e0007c0c */ /* 0x002fe2000c741270 */
[----:B------:R-:W1:Y:S02]  /*10bd0*/  LDCU UR4, c[0x0][0x39c] ;  /* 0x00007380ff0477ac */ /* 0x000e640008000800 */
[----:B------:R-:W3:Y:S01]  /*10be0*/  LDL.LU R246, [R1+0x48] ;  /* 0x0000480001f67983 */ /* 0x000ee20000300800 */
[----:B------:R-:W-:-:S03]  /*10bf0*/  VIADD R224, R3, 0x10 ;  /* 0x0000001003e07836 */ /* 0x000fc60000000000 */
[----:B------:R1:W-:Y:S02]  /*10c00*/  @P3 STG.E desc[UR16][R234.64], R245 ;  /* 0x000000f5ea003986 */ /* 0x0003e4000c101910 */
        /* <DEDUP_REMOVED lines=10> */
[----:B------:R-:W-:-:S03]  /*10cb0*/  VIADD R224, R3, 0x11 ;  /* 0x0000001103e07836 */ /* 0x000fc60000000000 */
[----:B--2---:R1:W-:Y:S04]  /*10cc0*/  @P1 STG.E desc[UR16][R240.64], R251 ;  /* 0x000000fbf0001986 */ /* 0x0043e8000c101910 */
[----:B-1----:R-:W2:Y:S04]  /*10cd0*/  LDL.LU.64 R240, [R1+0x160] ;  /* 0x0001600001f07983 */ /* 0x002ea80000300a00 */
[----:B------:R-:W2:Y:S01]  /*10ce0*/  LDL.LU R251, [R1+0x58] ;  /* 0x0000580001fb7983 */ /* 0x000ea20000300800 */
[----:B------:R-:W-:Y:S01]  /*10cf0*/  ISETP.LT.AND P5, PT, R224, UR4, !P0 ;  /* 0x00000004e0007c0c */ /* 0x000fe2000c7a1270 */
[----:B------:R-:W1:Y:S01]  /*10d00*/  LDCU UR4, c[0x0][0x39c] ;  /* 0x00007380ff0477ac */ /* 0x000e620008000800 */
[----:B------:R-:W-:-:S05]  /*10d10*/  VIADD R224, R3, 0x12 ;  /* 0x0000001203e07836 */ /* 0x000fca0000000000 */
        /* <DEDUP_REMOVED lines=24> */
[----:B----4-:R-:W-:Y:S04]  /*10ea0*/  @P2 STG.E desc[UR16][R226.64], R243 ;  /* 0x000000f3e2002986 */ /* 0x010fe8000c101910 */
[----:B-1----:R-:W4:Y:S04]  /*10eb0*/  LDL.LU.64 R248, [R1+0x140] ;  /* 0x0001400001f87983 */ /* 0x002f280000300a00 */
        /* <DEDUP_REMOVED lines=24> */
[----:B-1----:R-:W-:Y:S01]  /*11040*/  ISETP.LT.AND P5, PT, R224, UR4, !P0 ;  /* 0x00000004e0007c0c */ /* 0x002fe2000c7a1270 */
[----:B------:R-:W1:Y:S01]  /*11050*/  LDCU UR4, c[0x0][0x39c] ;  /* 0x00007380ff0477ac */ /* 0x000e620008000800 */
[C---:B-----5:R-:W-:Y:S01]  /*11060*/  VIADD R228, R3.reuse, 0x1e ;  /* 0x0000001e03e47836 */ /* 0x060fe20000000000 */
[----:B---3--:R3:W-:Y:S04]  /*11070*/  @P4 STG.E desc[UR16][R230.64], R246 ;  /* 0x000000f6e6004986 */ /* 0x0087e8000c101910 */
[----:B------:R-:W5:Y:S04]  /*11080*/  LDL.LU.64 R224, [R1+0x130] ;  /* 0x0001300001e07983 */ /* 0x000f680000300a00 */
[----:B------:R-:W5:Y:S01]  /*11090*/  LDL.LU R239, [R1+0x70] ;  /* 0x0000700001ef7983 */ /* 0x000f620000300800 */
[----:B---3--:R-:W-:-:S03]  /*110a0*/  VIADD R230, R3, 0x1f ;  /* 0x0000001f03e67836 */ /* 0x008fc60000000000 */
[----:B------:R-:W3:Y:S01]  /*110b0*/  LDL.LU.64 R226, [R1+0x128] ;  /* 0x0001280001e27983 */ /* 0x000ee20000300a00 */
[----:B-1----:R-:W-:Y:S01]  /*110c0*/  ISETP.LT.AND P4, PT, R228, UR4, !P0 ;  /* 0x00000004e4007c0c */ /* 0x002fe2000c781270 */
[----:B------:R-:W1:Y:S02]  /*110d0*/  LDCU UR4, c[0x0][0x39c] ;  /* 0x00007380ff0477ac */ /* 0x000e640008000800 */
[----:B------:R-:W3:Y:S04]  /*110e0*/  LDL.LU R246, [R1+0x74] ;  /* 0x0000740001f67983 */ /* 0x000ee80000300800 */
[----:B------:R-:W3:Y:S04]  /*110f0*/  LDL.LU.64 R228, [R1+0x120] ;  /* 0x0001200001e47983 */ /* 0x000ee80000300a00 */
[----:B------:R4:W-:Y:S04]  /*11100*/  @P3 STG.E desc[UR16][R234.64], R245 ;  /* 0x000000f5ea003986 */ /* 0x0009e8000c101910 */
[----:B------:R-:W3:Y:S01]  /*11110*/  LDL.LU R247, [R1+0x78] ;  /* 0x0000780001f77983 */ /* 0x000ee20000300800 */
[----:B-1----:R-:W-:-:S03]  /*11120*/  ISETP.LT.AND P3, PT, R230, UR4, !P0 ;  /* 0x00000004e6007c0c */ /* 0x002fc6000c761270 */
[----:B----4-:R1:W-:Y:S01]  /*11130*/  @P6 STG.E desc[UR16][R248.64], R250 ;  /* 0x000000faf8006986 */ /* 0x0103e2000c101910 */
[----:B------:R-:W4:Y:S03]  /*11140*/  LDCU UR4, c[0x0][0x39c] ;  /* 0x00007380ff0477ac */ /* 0x000f260008000800 */
[----:B------:R-:W3:Y:S04]  /*11150*/  LDL.LU.64 R230, [R1+0x118] ;  /* 0x0001180001e67983 */ /* 0x000ee80000300a00 */
[----:B------:R-:W3:Y:S04]  /*11160*/  LDL.LU R245, [R1+0x7c] ;  /* 0x00007c0001f57983 */ /* 0x000ee80000300800 */
[----:B------:R-:W3:Y:S04]  /*11170*/  LDL.LU.64 R234, [R1+0x110] ;  /* 0x0001100001ea7983 */ /* 0x000ee80000300a00 */
[----:B------:R-:W3:Y:S04]  /*11180*/  LDL.LU R243, [R1+0x80] ;  /* 0x0000800001f37983 */ /* 0x000ee80000300800 */
[----:B-1----:R-:W3:Y:S04]  /*11190*/  LDL.LU.64 R248, [R1+0x108] ;  /* 0x0001080001f87983 */ /* 0x002ee80000300a00 */
[----:B------:R-:W3:Y:S04]  /*111a0*/  LDL.LU R237, [R1+0x84] ;  /* 0x0000840001ed7983 */ /* 0x000ee80000300800 */
[----:B--2---:R1:W-:Y:S04]  /*111b0*/  @P2 STG.E desc[UR16][R240.64], R251 ;  /* 0x000000fbf0002986 */ /* 0x0043e8000c101910 */
[----:B-1----:R-:W2:Y:S04]  /*111c0*/  LDL.LU R240, [R1+0x238] ;  /* 0x0002380001f07983 */ /* 0x002ea80000300800 */
[----:B------:R-:W2:Y:S04]  /*111d0*/  LDL.LU.64 R250, [R1+0x100] ;  /* 0x0001000001fa7983 */ /* 0x000ea80000300a00 */
[----:B------:R-:W2:Y:S01]  /*111e0*/  LDL.LU R241, [R1+0x88] ;  /* 0x0000880001f17983 */ /* 0x000ea20000300800 */
[----:B------:R-:W-:-:S05]  /*111f0*/  VIADD R233, R3, 0x20 ;  /* 0x0000002003e97836 */ /* 0x000fca0000000000 */
[----:B----4-:R-:W-:Y:S01]  /*11200*/  ISETP.LT.AND P6, PT, R233, UR4, !P0 ;  /* 0x00000004e9007c0c */ /* 0x010fe2000c7c1270 */
[----:B------:R-:W1:Y:S01]  /*11210*/  LDCU UR4, c[0x0][0x39c] ;  /* 0x00007380ff0477ac */ /* 0x000e620008000800 */
[----:B------:R-:W-:-:S05]  /*11220*/  VIADD R233, R3, 0x21 ;  /* 0x0000002103e97836 */ /* 0x000fca0000000000 */
[----:B-1----:R-:W-:Y:S01]  /*11230*/  ISETP.LT.AND P2, PT, R233, UR4, !P0 ;  /* 0x00000004e9007c0c */ /* 0x002fe2000c741270 */
[----:B------:R-:W1:Y:S01]  /*11240*/  LDCU UR4, c[0x0][0x39c] ;  /* 0x00007380ff0477ac */ /* 0x000e620008000800 */
[----:B------:R-:W-:Y:S01]  /*11250*/  VIADD R233, R3, 0x22 ;  /* 0x0000002203e97836 */ /* 0x000fe20000000000 */
[----:B-----5:R4:W-:Y:S04]  /*11260*/  @P1 STG.E desc[UR16][R224.64], R239 ;  /* 0x000000efe0001986 */ /* 0x0209e8000c101910 */
[----:B-1----:R-:W-:Y:S01]  /*11270*/  ISETP.LT.AND P1, PT, R233, UR4, !P0 ;  /* 0x00000004e9007c0c */ /* 0x002fe2000c721270 */
[----:B------:R-:W1:Y:S01]  /*11280*/  LDCU UR4, c[0x0][0x39c] ;  /* 0x00007380ff0477ac */ /* 0x000e620008000800 */
[----:B---3--:R3:W-:Y:S04]  /*11290*/  @P5 STG.E desc[UR16][R226.64], R246 ;  /* 0x000000f6e2005986 */ /* 0x0087e8000c101910 */
[----:B----4-:R-:W4:Y:S04]  /*112a0*/  LDL.LU.64 R224, [R1+0x230] ;  /* 0x0002300001e07983 */ /* 0x010f280000300a00 */
[----:B------:R-:W5:Y:S04]  /*112b0*/  LDL.LU R239, [R1+0x8c] ;  /* 0x00008c0001ef7983 */ /* 0x000f680000300800 */
[----:B---3--:R-:W3:Y:S04]  /*112c0*/  LDL.LU.64 R226, [R1+0x228] ;  /* 0x0002280001e27983 */ /* 0x008ee80000300a00 */
[----:B------:R-:W3:Y:S04]  /*112d0*/  LDL.LU R246, [R1+0x220] ;  /* 0x0002200001f67983 */ /* 0x000ee80000300800 */
[----:B------:R1:W-:Y:S04]  /*112e0*/  @P4 STG.E desc[UR16][R228.64], R247 ;  /* 0x000000f7e4004986 */ /* 0x0003e8000c101910 */
[----:B------:R1:W-:Y:S04]  /*112f0*/  @P3 STG.E desc[UR16][R230.64], R245 ;  /* 0x000000f5e6003986 */ /* 0x0003e8000c101910 */
[----:B-1----:R-:W3:Y:S04]  /*11300*/  LDL.LU.64 R228, [R1+0x218] ;  /* 0x0002180001e47983 */ /* 0x002ee80000300a00 */
[----:B------:R-:W3:Y:S04]  /*11310*/  LDL.LU R247, [R1+0x90] ;  /* 0x0000900001f77983 */ /* 0x000ee80000300800 */
[----:B------:R-:W3:Y:S04]  /*11320*/  LDL.LU.64 R230, [R1+0x210] ;  /* 0x0002100001e67983 */ /* 0x000ee80000300a00 */
[----:B------:R-:W3:Y:S04]  /*11330*/  LDL.LU R245, [R1+0x94] ;  /* 0x0000940001f57983 */ /* 0x000ee80000300800 */
[----:B------:R1:W-:Y:S04]  /*11340*/  @P6 STG.E desc[UR16][R234.64], R243 ;  /* 0x000000f3ea006986 */ /* 0x0003e8000c101910 */
[----:B------:R1:W-:Y:S04]  /*11350*/  @P2 STG.E desc[UR16][R248.64], R237 ;  /* 0x000000edf8002986 */ /* 0x0003e8000c101910 */
[----:B-1----:R-:W3:Y:S04]  /*11360*/  LDL.LU R234, [R1+0x208] ;  /* 0x0002080001ea7983 */ /* 0x002ee80000300800 */
[----:B------:R-:W3:Y:S04]  /*11370*/  LDL.LU R243, [R1+0x98] ;  /* 0x0000980001f37983 */ /* 0x000ee80000300800 */
[----:B------:R-:W3:Y:S04]  /*11380*/  LDL.LU.64 R248, [R1+0x200] ;  /* 0x0002000001f87983 */ /* 0x000ee80000300a00 */
[----:B--2---:R1:W-:Y:S04]  /*11390*/  @P1 STG.E desc[UR16][R250.64], R241 ;  /* 0x000000f1fa001986 */ /* 0x0043e8000c101910 */
[----:B-1----:R-:W5:Y:S01]  /*113a0*/  LDL.LU.64 R250, [R1+0x1f8] ;  /* 0x0001f80001fa7983 */ /* 0x002f620000300a00 */
[----:B------:R-:W-:-:S03]  /*113b0*/  VIADD R233, R3, 0x23 ;  /* 0x0000002303e97836 */ /* 0x000fc60000000000 */
[----:B------:R-:W2:Y:S02]  /*113c0*/  LDL.LU R241, [R1+0x9c] ;  /* 0x00009c0001f17983 */ /* 0x000ea40000300800 */
        /* <DEDUP_REMOVED lines=22> */
[----:B-----5:R-:W5:Y:S04]  /*11530*/  LDL.LU R239, [R1+0xa0] ;  /* 0x0000a00001ef7983 */ /* 0x020f680000300800 */
[----:B------:R-:W2:Y:S04]  /*11540*/  LDL.LU R237, [R1+0xa4] ;  /* 0x0000a40001ed7983 */ /* 0x000ea80000300800 */
[----:B------:R-:W2:Y:S04]  /*11550*/  LDL.LU R235, [R1+0xa8] ;  /* 0x0000a80001eb7983 */ /* 0x000ea80000300800 */
[----:B------:R-:W2:Y:S04]  /*11560*/  LDL.LU R233, [R1+0xac] ;  /* 0x0000ac0001e97983 */ /* 0x000ea80000300800 */
[----:B------:R-:W2:Y:S04]  /*11570*/  LDL.LU R251, [R1+0xfc] ;  /* 0x0000fc0001fb7983 */ /* 0x000ea80000300800 */
[----:B---3--:R-:W3:Y:S01]  /*11580*/  LDL.LU R247, [R1+0x1f4] ;  /* 0x0001f40001f77983 */ /* 0x008ee20000300800 */
[----:B------:R-:W-:-:S03]  /*11590*/  VIADD R250, R3, 0x2a ;  /* 0x0000002a03fa7836 */ /* 0x000fc60000000000 */
[----:B------:R-:W2:Y:S02]  /*115a0*/  LDL.LU R249, [R1+0xf8] ;  /* 0x0000f80001f97983 */ /* 0x000ea40000300800 */
[----:B-1----:R-:W-:Y:S01]  /*115b0*/  ISETP.LT.AND P4, PT, R250, UR4, !P0 ;  /* 0x00000004fa007c0c */ /* 0x002fe2000c781270 */
[----:B------:R-:W1:Y:S01]  /*115c0*/  LDCU UR4, c[0x0][0x39c] ;  /* 0x00007380ff0477ac */ /* 0x000e620008000800 */
[----:B------:R-:W2:Y:S04]  /*115d0*/  LDL.LU R250, [R1+0xf4] ;  /* 0x0000f40001fa7983 */ /* 0x000ea80000300800 */
[----:B---3--:R3:W-:Y:S04]  /*115e0*/  @P3 STG.E desc[UR16][R246.64], R245 ;  /* 0x000000f5f6003986 */ /* 0x0087e8000c101910 */
[----:B---3--:R-:W3:Y:S01]  /*115f0*/  LDL.LU R245, [R1+0x1f0] ;  /* 0x0001f00001f57983 */ /* 0x008ee20000300800 */
[----:B------:R-:W-:-:S03]  /*11600*/  VIADD R248, R3, 0x2b ;  /* 0x0000002b03f87836 */ /* 0x000fc60000000000 */
[----:B------:R-:W2:Y:S02]  /*11610*/  LDL.LU R247, [R1+0xf0] ;  /* 0x0000f00001f77983 */ /* 0x000ea40000300800 */
[----:B-1----:R-:W-:Y:S01]  /*11620*/  ISETP.LT.AND P3, PT, R248, UR4, !P0 ;  /* 0x00000004f8007c0c */ /* 0x002fe2000c761270 */
[----:B------:R-:W1:Y:S01]  /*11630*/  LDCU UR4, c[0x0][0x39c] ;  /* 0x00007380ff0477ac */ /* 0x000e620008000800 */
[----:B------:R-:W2:Y:S04]  /*11640*/  LDL.LU R248, [R1+0xec] ;  /* 0x0000ec0001f87983 */ /* 0x000ea80000300800 */
[----:B---3--:R3:W-:Y:S04]  /*11650*/  @P6 STG.E desc[UR16][R244.64], R243 ;  /* 0x000000f3f4006986 */ /* 0x0087e8000c101910 */
[----:B---3--:R-:W2:Y:S01]  /*11660*/  LDL.LU R243, [R1+0x1ec] ;  /* 0x0001ec0001f37983 */ /* 0x008ea20000300800 */
[----:B------:R-:W-:-:S03]  /*11670*/  VIADD R246, R3, 0x2c ;  /* 0x0000002c03f67836 */ /* 0x000fc60000000000 */
[----:B------:R-:W3:Y:S02]  /*11680*/  LDL.LU R245, [R1+0xe8] ;  /* 0x0000e80001f57983 */ /* 0x000ee40000300800 */
[----:B-1----:R-:W-:Y:S01]  /*11690*/  ISETP.LT.AND P6, PT, R246, UR4, !P0 ;  /* 0x00000004f6007c0c */ /* 0x002fe2000c7c1270 */
[----:B------:R-:W1:Y:S01]  /*116a0*/  LDCU UR4, c[0x0][0x39c] ;  /* 0x00007380ff0477ac */ /* 0x000e620008000800 */
[----:B------:R-:W3:Y:S04]  /*116b0*/  LDL.LU R246, [R1+0xe4] ;  /* 0x0000e40001f67983 */ /* 0x000ee80000300800 */
[----:B--2---:R2:W-:Y:S04]  /*116c0*/  @P2 STG.E desc[UR16][R242.64], R241 ;  /* 0x000000f1f2002986 */ /* 0x0045e8000c101910 */
[----:B--2---:R-:W5:Y:S01]  /*116d0*/  LDL.LU R241, [R1+0x1e8] ;  /* 0x0001e80001f17983 */ /* 0x004f620000300800 */
[----:B------:R-:W-:-:S03]  /*116e0*/  VIADD R244, R3, 0x2d ;  /* 0x0000002d03f47836 */ /* 0x000fc60000000000 */
[----:B------:R-:W2:Y:S02]  /*116f0*/  LDL.LU R243, [R1+0xe0] ;  /* 0x0000e00001f37983 */ /* 0x000ea40000300800 */
[----:B-1----:R-:W-:Y:S01]  /*11700*/  ISETP.LT.AND P2, PT, R244, UR4, !P0 ;  /* 0x00000004f4007c0c */ /* 0x002fe2000c741270 */
[----:B------:R-:W1:Y:S01]  /*11710*/  LDCU UR4, c[0x0][0x39c] ;  /* 0x00007380ff0477ac */ /* 0x000e620008000800 */
[----:B------:R-:W2:Y:S04]  /*11720*/  LDL.LU R244, [R1+0xdc] ;  /* 0x0000dc0001f47983 */ /* 0x000ea80000300800 */
[----:B-----5:R5:W-:Y:S04]  /*11730*/  @P1 STG.E desc[UR16][R240.64], R239 ;  /* 0x000000eff0001986 */ /* 0x020be8000c101910 */
[----:B-----5:R-:W5:Y:S01]  /*11740*/  LDL.LU R239, [R1+0x1e4] ;  /* 0x0001e40001ef7983 */ /* 0x020f620000300800 */
        /* <DEDUP_REMOVED lines=11> */
[----:B------:R-:W2:Y:S01]  /*11800*/  LDL.LU R240, [R1+0xcc] ;  /* 0x0000cc0001f07983 */ /* 0x000ea20000300800 */
[----:B------:R-:W-:-:S03]  /*11810*/  VIADD R238, R3, 0x30 ;  /* 0x0000003003ee7836 */ /* 0x000fc60000000000 */
[----:B-----5:R5:W-:Y:S04]  /*11820*/  @P4 STG.E desc[UR16][R236.64], R235 ;  /* 0x000000ebec004986 */ /* 0x020be8000c101910 */
[----:B-----5:R-:W5:Y:S01]  /*11830*/  LDL.LU R235, [R1+0x1dc] ;  /* 0x0001dc0001eb7983 */ /* 0x020f620000300800 */
[----:B-1----:R-:W-:Y:S01]  /*11840*/  ISETP.LT.AND P4, PT, R238, UR4, !P0 ;  /* 0x00000004ee007c0c */ /* 0x002fe2000c781270 */
[----:B------:R-:W1:Y:S01]  /*11850*/  LDCU UR4, c[0x0][0x39c] ;  /* 0x00007380ff0477ac */ /* 0x000e620008000800 */
[C---:B------:R-:W-:Y:S01]  /*11860*/  VIADD R236, R3.reuse, 0x31 ;  /* 0x0000003103ec7836 */ /* 0x040fe20000000000 */
[----:B------:R-:W2:Y:S04]  /*11870*/  LDL.LU R237, [R1+0xc8] ;  /* 0x0000c80001ed7983 */ /* 0x000ea80000300800 */
[----:B------:R-:W2:Y:S04]  /*11880*/  LDL.LU R238, [R1+0xc4] ;  /* 0x0000c40001ee7983 */ /* 0x000ea80000300800 */
[----:B-----5:R5:W-:Y:S01]  /*11890*/  @P3 STG.E desc[UR16][R234.64], R233 ;  /* 0x000000e9ea003986 */ /* 0x020be2000c101910 */
[----:B-1----:R-:W-:Y:S01]  /*118a0*/  ISETP.LT.AND P3, PT, R236, UR4, !P0 ;  /* 0x00000004ec007c0c */ /* 0x002fe2000c761270 */
[----:B------:R-:W1:Y:S02]  /*118b0*/  LDCU UR4, c[0x0][0x39c] ;  /* 0x00007380ff0477ac */ /* 0x000e640008000800 */
[----:B-----5:R-:W5:Y:S04]  /*118c0*/  LDL.LU R233, [R1+0x1d8] ;  /* 0x0001d80001e97983 */ /* 0x020f680000300800 */
[----:B------:R-:W4:Y:S04]  /*118d0*/  LDL.LU R235, [R1+0xc0] ;  /* 0x0000c00001eb7983 */ /* 0x000f280000300800 */
[----:B------:R-:W5:Y:S01]  /*118e0*/  LDL.LU R236, [R1+0xb0] ;  /* 0x0000b00001ec7983 */ /* 0x000f620000300800 */
[----:B------:R-:W-:-:S03]  /*118f0*/  VIADD R234, R3, 0x32 ;  /* 0x0000003203ea7836 */ /* 0x000fc60000000000 */
[----:B-----5:R5:W-:Y:S02]  /*11900*/  @P6 STG.E desc[UR16][R232.64], R236 ;  /* 0x000000ece8006986 */ /* 0x020be4000c101910 */
[----:B-1----:R-:W-:Y:S01]  /*11910*/  ISETP.LT.AND P6, PT, R234, UR4, !P0 ;  /* 0x00000004ea007c0c */ /* 0x002fe2000c7c1270 */
[----:B------:R-:W1:Y:S01]  /*11920*/  LDCU UR4, c[0x0][0x39c] ;  /* 0x00007380ff0477ac */ /* 0x000e620008000800 */
[----:B-----5:R-:W5:Y:S04]  /*11930*/  LDL.LU R232, [R1+0xb8] ;  /* 0x0000b80001e87983 */ /* 0x020f680000300800 */
[----:B------:R-:W2:Y:S04]  /*11940*/  LDL.LU R233, [R1+0xbc] ;  /* 0x0000bc0001e97983 */ /* 0x000ea80000300800 */
[----:B------:R-:W2:Y:S01]  /*11950*/  LDL.LU R234, [R1+0xb4] ;  /* 0x0000b40001ea7983 */ /* 0x000ea20000300800 */
[----:B------:R-:W-:-:S03]  /*11960*/  VIADD R236, R3, 0x33 ;  /* 0x0000003303ec7836 */ /* 0x000fc60000000000 */
[----:B--2---:R2:W-:Y:S02]  /*11970*/  @P2 STG.E desc[UR16][R230.64], R234 ;  /* 0x000000eae6002986 */ /* 0x0045e4000c101910 */
[----:B-1----:R-:W-:Y:S01]  /*11980*/  ISETP.LT.AND P2, PT, R236, UR4, !P0 ;  /* 0x00000004ec007c0c */ /* 0x002fe2000c741270 */
[----:B------:R-:W1:Y:S01]  /*11990*/  LDCU UR4, c[0x0][0x39c] ;  /* 0x00007380ff0477ac */ /* 0x000e620008000800 */
[----:B-----5:R5:W-:Y:S01]  /*119a0*/  @P1 STG.E desc[UR16][R228.64], R232 ;  /* 0x000000e8e4001986 */ /* 0x020be2000c101910 */
[----:B--2---:R-:W-:-:S05]  /*119b0*/  VIADD R234, R3, 0x34 ;  /* 0x0000003403ea7836 */ /* 0x004fca0000000000 */
[----:B-1----:R-:W-:Y:S01]  /*119c0*/  ISETP.LT.AND P1, PT, R234, UR4, !P0 ;  /* 0x00000004ea007c0c */ /* 0x002fe2000c721270 */
[----:B------:R-:W1:Y:S01]  /*119d0*/  LDCU UR4, c[0x0][0x39c] ;  /* 0x00007380ff0477ac */ /* 0x000e620008000800 */
[C---:B-----5:R-:W-:Y:S01]  /*119e0*/  VIADD R232, R3.reuse, 0x35 ;  /* 0x0000003503e87836 */ /* 0x060fe20000000000 */
[----:B------:R2:W-:Y:S01]  /*119f0*/  @P5 STG.E desc[UR16][R226.64], R233 ;  /* 0x000000e9e2005986 */ /* 0x0005e2000c101910 */
[----:B------:R-:W-:-:S03]  /*11a00*/  VIADD R230, R3, 0x36 ;  /* 0x0000003603e67836 */ /* 0x000fc60000000000 */
[----:B-1----:R-:W-:Y:S01]  /*11a10*/  ISETP.LT.AND P5, PT, R232, UR4, !P0 ;  /* 0x00000004e8007c0c */ /* 0x002fe2000c7a1270 */
[----:B------:R-:W1:Y:S01]  /*11a20*/  LDCU UR4, c[0x0][0x39c] ;  /* 0x00007380ff0477ac */ /* 0x000e620008000800 */
[----:B----4-:R4:W-:Y:S01]  /*11a30*/  @P4 STG.E desc[UR16][R224.64], R235 ;  /* 0x000000ebe0004986 */ /* 0x0109e2000c101910 */
[C---:B------:R-:W-:Y:S01]  /*11a40*/  VIADD R228, R3.reuse, 0x37 ;  /* 0x0000003703e47836 */ /* 0x040fe20000000000 */
[----:B-1----:R-:W-:Y:S01]  /*11a50*/  ISETP.LT.AND P4, PT, R230, UR4, !P0 ;  /* 0x00000004e6007c0c */ /* 0x002fe2000c781270 */
[----:B------:R-:W1:Y:S01]  /*11a60*/  LDCU UR4, c[0x0][0x39c] ;  /* 0x00007380ff0477ac */ /* 0x000e620008000800 */
[----:B------:R5:W-:Y:S01]  /*11a70*/  @P3 STG.E desc[UR16][R222.64], R238 ;  /* 0x000000eede003986 */ /* 0x000be2000c101910 */
[C---:B--2---:R-:W-:Y:S01]  /*11a80*/  VIADD R226, R3.reuse, 0x38 ;  /* 0x0000003803e27836 */ /* 0x044fe20000000000 */
[----:B-1----:R-:W-:Y:S01]  /*11a90*/  ISETP.LT.AND P3, PT, R228, UR4, !P0 ;  /* 0x00000004e4007c0c */ /* 0x002fe2000c761270 */
[----:B------:R-:W1:Y:S01]  /*11aa0*/  LDCU UR4, c[0x0][0x39c] ;  /* 0x00007380ff0477ac */ /* 0x000e620008000800 */
[----:B------:R2:W-:Y:S01]  /*11ab0*/  @P6 STG.E desc[UR16][R220.64], R237 ;  /* 0x000000eddc006986 */ /* 0x0005e2000c101910 */
[C---:B----4-:R-:W-:Y:S01]  /*11ac0*/  VIADD R224, R3.reuse, 0x39 ;  /* 0x0000003903e07836 */ /* 0x050fe20000000000 */
[----:B-1----:R-:W-:Y:S01]  /*11ad0*/  ISETP.LT.AND P6, PT, R226, UR4, !P0 ;  /* 0x00000004e2007c0c */ /* 0x002fe2000c7c1270 */
[----:B------:R-:W1:Y:S01]  /*11ae0*/  LDCU UR4, c[0x0][0x39c] ;  /* 0x00007380ff0477ac */ /* 0x000e620008000800 */
[----:B------:R4:W-:Y:S01]  /*11af0*/  @P2 STG.E desc[UR16][R218.64], R240 ;  /* 0x000000f0da002986 */ /* 0x0009e2000c101910 */
[C---:B-----5:R-:W-:Y:S01]  /*11b00*/  VIADD R222, R3.reuse, 0x3a ;  /* 0x0000003a03de7836 */ /* 0x060fe20000000000 */
        /* <DEDUP_REMOVED lines=18> */
[----:B------:R-:W-:Y:S01]  /*11c30*/  @P6 STG.E desc[UR16][R208.64], R243 ;  /* 0x000000f3d0006986 */ /* 0x000fe2000c101910 */
[C---:B----4-:R-:W-:Y:S01]  /*11c40*/  VIADD R212, R3.reuse, 0x3f ;  /* 0x0000003f03d47836 */ /* 0x050fe20000000000 */
[----:B-1----:R-:W-:Y:S01]  /*11c50*/  ISETP.LT.AND P6, PT, R214, UR4, !P0 ;  /* 0x00000004d6007c0c */ /* 0x002fe2000c7c1270 */
[----:B------:R-:W1:Y:S01]  /*11c60*/  LDCU UR4, c[0x0][0x39c] ;  /* 0x00007380ff0477ac */ /* 0x000e620008000800 */
[----:B---3--:R2:W-:Y:S01]  /*11c70*/  @P2 STG.E desc[UR16][R206.64], R246 ;  /* 0x000000f6ce002986 */ /* 0x0085e2000c101910 */
[----:B-----5:R-:W-:-:S03]  /*11c80*/  VIADD R210, R3, 0x40 ;  /* 0x0000004003d27836 */ /* 0x020fc60000000000 */
[----:B------:R3:W-:Y:S02]  /*11c90*/  @P1 STG.E desc[UR16][R204.64], R245 ;  /* 0x000000f5cc001986 */ /* 0x0007e4000c101910 */
[----:B------:R-:W-:Y:S01]  /*11ca0*/  ISETP.LT.AND P1, PT, R210, UR6, !P0 ;  /* 0x00000006d2007c0c */ /* 0x000fe2000c721270 */
[----:B------:R-:W4:Y:S01]  /*11cb0*/  LDCU UR6, c[0x0][0x39c] ;  /* 0x00007380ff0677ac */ /* 0x000f220008000800 */
[----:B-1----:R-:W-:Y:S01]  /*11cc0*/  ISETP.LT.AND P2, PT, R212, UR4, !P0 ;  /* 0x00000004d4007c0c */ /* 0x002fe2000c741270 */
[----:B------:R-:W1:Y:S01]  /*11cd0*/  LDCU UR4, c[0x0][0x39c] ;  /* 0x00007380ff0477ac */ /* 0x000e620008000800 */
[----:B--2---:R-:W-:Y:S01]  /*11ce0*/  VIADD R207, R252, UR5 ;  /* 0x00000005fccf7c36 */ /* 0x004fe20008000000 */
[----:B------:R2:W-:Y:S01]  /*11cf0*/  @P5 STG.E desc[UR16][R202.64], R248 ;  /* 0x000000f8ca005986 */ /* 0x0005e2000c101910 */
[----:B------:R-:W-:-:S03]  /*11d00*/  VIADD R206, R3, 0x43 ;  /* 0x0000004303ce7836 */ /* 0x000fc60000000000 */
[----:B------:R5:W-:Y:S01]  /*11d10*/  @P4 STG.E desc[UR16][R200.64], R247 ;  /* 0x000000f7c8004986 */ /* 0x000be2000c101910 */
[----:B------:R-:W-:-:S03]  /*11d20*/  VIADD R209, R3, 0x41 ;  /* 0x0000004103d17836 */ /* 0x000fc60000000000 */
[----:B------:R4:W-:Y:S01]  /*11d30*/  @P3 STG.E desc[UR16][R198.64], R250 ;  /* 0x000000fac6003986 */ /* 0x0009e2000c101910 */
[C---:B---3--:R-:W-:Y:S01]  /*11d40*/  LEA R204, P3, R207.reuse, R2, 0x2 ;  /* 0x00000002cfcc7211 */ /* 0x048fe200078610ff */
[----:B--2---:R-:W-:-:S03]  /*11d50*/  VIADD R203, R207, UR5 ;  /* 0x00000005cfcb7c36 */ /* 0x004fc60008000000 */
[----:B------:R-:W-:Y:S02]  /*11d60*/  LEA.HI.X.SX32 R205, R207, R0, 0x2, P3 ;  /* 0x00000000cfcd7211 */ /* 0x000fe400018f16ff */
[----:B------:R-:W-:Y:S01]  /*11d70*/  ISETP.LT.AND P5, PT, R209, UR7, !P0 ;  /* 0x00000007d1007c0c */ /* 0x000fe2000c7a1270 */
[----:B------:R-:W2:Y:S01]  /*11d80*/  LDCU UR7, c[0x0][0x39c] ;  /* 0x00007380ff0777ac */ /* 0x000ea20008000800 */
[----:B-1----:R-:W-:Y:S01]  /*11d90*/  ISETP.LT.AND P3, PT, R206, UR4, !P0 ;  /* 0x00000004ce007c0c */ /* 0x002fe2000c761270 */
[----:B-----5:R-:W-:Y:S01]  /*11da0*/  VIADD R201, R3, 0x44 ;  /* 0x0000004403c97836 */ /* 0x020fe20000000000 */
[----:B------:R-:W1:Y:S01]  /*11db0*/  LDCU UR4, c[0x0][0x39c] ;  /* 0x00007380ff0477ac */ /* 0x000e620008000800 */
[----:B------:R3:W-:Y:S01]  /*11dc0*/  @P6 STG.E desc[UR16][R196.64], R249 ;  /* 0x000000f9c4006986 */ /* 0x0007e2000c101910 */
[----:B------:R-:W-:-:S03]  /*11dd0*/  LEA R200, P6, R203, R2, 0x2 ;  /* 0x00000002cbc87211 */ /* 0x000fc600078c10ff */
[----:B------:R5:W-:Y:S01]  /*11de0*/  @P2 STG.E desc[UR16][R204.64], R251 ;  /* 0x000000fbcc002986 */ /* 0x000be2000c101910 */
[----:B----4-:R-:W-:Y:S01]  /*11df0*/  ISETP.LT.AND P2, PT, R201, UR6, !P0 ;  /* 0x00000006c9007c0c */ /* 0x010fe2000c741270 */
[----:B------:R-:W-:Y:S01]  /*11e00*/  VIADD R202, R3, 0x46 ;  /* 0x0000004603ca7836 */ /* 0x000fe20000000000 */
[----:B------:R-:W-:Y:S01]  /*11e10*/  LEA.HI.X.SX32 R201, R203, R0, 0x2, P6 ;  /* 0x00000000cbc97211 */ /* 0x000fe200030f16ff */
[----:B------:R-:W-:Y:S01]  /*11e20*/  VIADD R199, R3, 0x45 ;  /* 0x0000004503c77836 */ /* 0x000fe20000000000 */
[----:B------:R-:W4:Y:S01]  /*11e30*/  LDCU UR6, c[0x0][0x39c] ;  /* 0x00007380ff0677ac */ /* 0x000f220008000800 */
[----:B---3--:R-:W-:-:S05]  /*11e40*/  VIADD R197, R203, UR5 ;  /* 0x00000005cbc57c36 */ /* 0x008fca0008000000 */
[C---:B------:R-:W-:Y:S01]  /*11e50*/  LEA R196, P6, R197.reuse, R2, 0x2 ;  /* 0x00000002c5c47211 */ /* 0x040fe200078c10ff */
[----:B------:R-:W-:-:S03]  /*11e60*/  VIADD R203, R197, UR5 ;  /* 0x00000005c5cb7c36 */ /* 0x000fc60008000000 */
[----:B------:R-:W-:Y:S01]  /*11e70*/  LEA.HI.X.SX32 R197, R197, R0, 0x2, P6 ;  /* 0x00000000c5c57211 */ /* 0x000fe200030f16ff */
[----:B------:R-:W-:Y:S01]  /*11e80*/  VIADD R208, R3, 0x42 ;  /* 0x0000004203d07836 */ /* 0x000fe20000000000 */
[----:B------:R3:W-:Y:S01]  /*11e90*/  @P1 STG.E desc[UR16][R200.64], R132 ;  /* 0x00000084c8001986 */ /* 0x0007e2000c101910 */
[----:B------:R-:W-:-:S03]  /*11ea0*/  LEA R198, P6, R203, R2, 0x2 ;  /* 0x00000002cbc67211 */ /* 0x000fc600078c10ff */
[----:B------:R3:W-:Y:S01]  /*11eb0*/  @P5 STG.E desc[UR16][R196.64], R133 ;  /* 0x00000085c4005986 */ /* 0x0007e2000c101910 */
[----:B-1----:R-:W-:Y:S01]  /*11ec0*/  ISETP.LT.AND P5, PT, R202, UR4, !P0 ;  /* 0x00000004ca007c0c */ /* 0x002fe2000c7a1270 */
[----:B------:R-:W1:Y:S01]  /*11ed0*/  LDCU UR4, c[0x0][0x39c] ;  /* 0x00007380ff0477ac */ /* 0x000e620008000800 */
[----:B--2---:R-:W-:Y:S02]  /*11ee0*/  ISETP.LT.AND P1, PT, R199, UR7, !P0 ;  /* 0x00000007c7007c0c */ /* 0x004fe4000c721270 */
[----:B------:R-:W-:Y:S01]  /*11ef0*/  ISETP.LT.AND P4, PT, R208, UR8, !P0 ;  /* 0x00000008d0007c0c */ /* 0x000fe2000c781270 */
[----:B------:R-:W2:Y:S01]  /*11f00*/  LDCU UR7, c[0x0][0x39c] ;  /* 0x00007380ff0777ac */ /* 0x000ea20008000800 */
[C---:B------:R-:W-:Y:S01]  /*11f10*/  LEA.HI.X.SX32 R199, R203.reuse, R0, 0x2, P6 ;  /* 0x00000000cbc77211 */ /* 0x040fe200030f16ff */
[----:B------:R-:W-:-:S04]  /*11f20*/  VIADD R203, R203, UR5 ;  /* 0x00000005cbcb7c36 */ /* 0x000fc80008000000 */
[C---:B-----5:R-:W-:Y:S01]  /*11f30*/  VIADD R205, R203.reuse, UR5 ;  /* 0x00000005cbcd7c36 */ /* 0x060fe20008000000 */
[----:B---3--:R-:W-:Y:S01]  /*11f40*/  LEA R200, P6, R203, R2, 0x2 ;  /* 0x00000002cbc87211 */ /* 0x008fe200078c10ff */
[----:B------:R-:W-:-:S03]  /*11f50*/  VIADD R202, R3, 0x47 ;  /* 0x0000004703ca7836 */ /* 0x000fc60000000000 */
[----:B------:R-:W-:Y:S01]  /*11f60*/  LEA.HI.X.SX32 R201, R203, R0, 0x2, P6 ;  /* 0x00000000cbc97211 */ /* 0x000fe200030f16ff */
[C---:B------:R-:W-:Y:S01]  /*11f70*/  VIADD R203, R205.reuse, UR5 ;  /* 0x00000005cdcb7c36 */ /* 0x040fe20008000000 */
[----:B------:R-:W-:Y:S01]  /*11f80*/  LEA R132, P6, R205, R2, 0x2 ;  /* 0x00000002cd847211 */ /* 0x000fe200078c10ff */
[----:B------:R-:W-:Y:S01]  /*11f90*/  VIADD R197, R3, 0x48 ;  /* 0x0000004803c57836 */ /* 0x000fe20000000000 */
[----:B------:R3:W-:Y:S01]  /*11fa0*/  @P4 STG.E desc[UR16][R198.64], R134 ;  /* 0x00000086c6004986 */ /* 0x0007e2000c101910 */
[----:B----4-:R-:W-:Y:S01]  /*11fb0*/  ISETP.LT.AND P4, PT, R202, UR6, !P0 ;  /* 0x00000006ca007c0c */ /* 0x010fe2000c781270 */
[----:B------:R-:W4:Y:S01]  /*11fc0*/  LDCU UR6, c[0x0][0x39c] ;  /* 0x00007380ff0677ac */ /* 0x000f220008000800 */
[----:B------:R-:W-:Y:S01]  /*11fd0*/  LEA.HI.X.SX32 R133, R205, R0, 0x2, P6 ;  /* 0x00000000cd857211 */ /* 0x000fe200030f16ff */
[----:B------:R5:W-:Y:S01]  /*11fe0*/  @P3 STG.E desc[UR16][R200.64], R135 ;  /* 0x00000087c8003986 */ /* 0x000be2000c101910 */
[----:B------:R-:W-:Y:S02]  /*11ff0*/  LEA R196, P6, R203, R2, 0x2 ;  /* 0x00000002cbc47211 */ /* 0x000fe400078c10ff */
[----:B-1----:R-:W-:Y:S01]  /*12000*/  ISETP.LT.AND P3, PT, R197, UR4, !P0 ;  /* 0x00000004c5007c0c */ /* 0x002fe2000c761270 */
[----:B------:R-:W1:Y:S01]  /*12010*/  LDCU UR4, c[0x0][0x39c] ;  /* 0x00007380ff0477ac */ /* 0x000e620008000800 */
[C---:B------:R-:W-:Y:S01]  /*12020*/  LEA.HI.X.SX32 R197, R203.reuse, R0, 0x2, P6 ;  /* 0x00000000cbc57211 */ /* 0x040fe200030f16ff */
[----:B------:R-:W-:-:S02]  /*12030*/  VIADD R203, R203, UR5 ;  /* 0x00000005cbcb7c36 */ /* 0x000fc40008000000 */
[----:B---3--:R-:W-:Y:S01]  /*12040*/  VIADD R134, R3, 0x49 ;  /* 0x0000004903867836 */ /* 0x008fe20000000000 */
[----:B------:R3:W-:Y:S01]  /*12050*/  @P2 STG.E desc[UR16][R132.64], R136 ;  /* 0x0000008884002986 */ /* 0x0007e2000c101910 */
[----:B------:R-:W-:-:S03]  /*12060*/  VIADD R199, R203, UR5 ;  /* 0x00000005cbc77c36 */ /* 0x000fc60008000000 */
[----:B--2---:R-:W-:Y:S01]  /*12070*/  ISETP.LT.AND P2, PT, R134, UR7, !P0 ;  /* 0x0000000786007c0c */ /* 0x004fe2000c741270 */
[----:B------:R-:W2:Y:S01]  /*12080*/  LDCU UR7, c[0x0][0x39c] ;  /* 0x00007380ff0777ac */ /* 0x000ea20008000800 */
[----:B------:R-:W-:Y:S01]  /*12090*/  LEA R134, P6, R203, R2, 0x2 ;  /* 0x00000002cb867211 */ /* 0x000fe200078c10ff */
[----:B------:R-:W-:Y:S01]  /*120a0*/  VIADD R198, R3, 0x4a ;  /* 0x0000004a03c67836 */ /* 0x000fe20000000000 */
[----:B------:R1:W-:Y:S02]  /*120b0*/  @P1 STG.E desc[UR16][R196.64], R137 ;  /* 0x00000089c4001986 */ /* 0x0003e4000c101910 */
[----:B-----5:R-:W-:Y:S01]  /*120c0*/  LEA.HI.X.SX32 R135, R203, R0, 0x2, P6 ;  /* 0x00000000cb877211 */ /* 0x020fe200030f16ff */
[C---:B------:R-:W-:Y:S01]  /*120d0*/  VIADD R201, R199.reuse, UR5 ;  /* 0x00000005c7c97c36 */ /* 0x040fe20008000000 */
[----:B---3--:R-:W-:Y:S01]  /*120e0*/  LEA R132, P6, R199, R2, 0x2 ;  /* 0x00000002c7847211 */ /* 0x008fe200078c10ff */
[----:B------:R-:W-:Y:S01]  /*120f0*/  VIADD R136, R3, 0x4b ;  /* 0x0000004b03887836 */ /* 0x000fe20000000000 */
[----:B----4-:R-:W-:Y:S01]  /*12100*/  ISETP.LT.AND P1, PT, R198, UR6, !P0 ;  /* 0x00000006c6007c0c */ /* 0x010fe2000c721270 */
[----:B------:R-:W3:Y:S01]  /*12110*/  LDCU UR6, c[0x0][0x39c] ;  /* 0x00007380ff0677ac */ /* 0x000ee20008000800 */
[----:B------:R4:W-:Y:S01]  /*12120*/  @P5 STG.E desc[UR16][R134.64], R138 ;  /* 0x0000008a86005986 */ /* 0x0009e2000c101910 */
[----:B------:R-:W-:Y:S01]  /*12130*/  LEA.HI.X.SX32 R133, R199, R0, 0x2, P6 ;  /* 0x00000000c7857211 */ /* 0x000fe200030f16ff */
[----:B------:R-:W-:Y:S01]  /*12140*/  VIADD R199, R201, UR5 ;  /* 0x00000005c9c77c36 */ /* 0x000fe20008000000 */
[----:B-1----:R-:W-:Y:S01]  /*12150*/  ISETP.LT.AND P5, PT, R136, UR4, !P0 ;  /* 0x0000000488007c0c */ /* 0x002fe2000c7a1270 */
[----:B------:R-:W-:Y:S01]  /*12160*/  VIADD R197, R3, 0x4c ;  /* 0x0000004c03c57836 */ /* 0x000fe20000000000 */
[C---:B------:R-:W-:Y:S01]  /*12170*/  LEA R136, P6, R201.reuse, R2, 0x2 ;  /* 0x00000002c9887211 */ /* 0x040fe200078c10ff */
[----:B------:R-:W1:Y:S03]  /*12180*/  LDCU UR4, c[0x0][0x39c] ;  /* 0x00007380ff0477ac */ /* 0x000e660008000800 */
[----:B------:R-:W-:-:S02]  /*12190*/  LEA.HI.X.SX32 R137, R201, R0, 0x2, P6 ;  /* 0x00000000c9897211 */ /* 0x000fc400030f16ff */
[----:B------:R-:W-:Y:S01]  /*121a0*/  LEA R196, P6, R199, R2, 0x2 ;  /* 0x00000002c7c47211 */ /* 0x000fe200078c10ff */
[----:B------:R5:W-:Y:S01]  /*121b0*/  @P4 STG.E desc[UR16][R132.64], R139 ;  /* 0x0000008b84004986 */ /* 0x000be2000c101910 */
[----:B--2---:R-:W-:Y:S01]  /*121c0*/  ISETP.LT.AND P4, PT, R197, UR7, !P0 ;  /* 0x00000007c5007c0c */ /* 0x004fe2000c781270 */
[----:B------:R-:W-:Y:S01]  /*121d0*/  VIADD R198, R3, 0x4d ;  /* 0x0000004d03c67836 */ /* 0x000fe20000000000 */
[C---:B------:R-:W-:Y:S01]  /*121e0*/  LEA.HI.X.SX32 R197, R199.reuse, R0, 0x2, P6 ;  /* 0x00000000c7c57211 */ /* 0x040fe200030f16ff */
[----:B------:R-:W2:Y:S01]  /*121f0*/  LDCU UR7, c[0x0][0x39c] ;  /* 0x00007380ff0777ac */ /* 0x000ea20008000800 */
[----:B------:R-:W-:Y:S01]  /*12200*/  VIADD R199, R199, UR5 ;  /* 0x00000005c7c77c36 */ /* 0x000fe20008000000 */
[----:B------:R1:W-:Y:S01]  /*12210*/  @P3 STG.E desc[UR16][R136.64], R140 ;  /* 0x0000008c88003986 */ /* 0x0003e2000c101910 */
[----:B---3--:R-:W-:Y:S01]  /*12220*/  ISETP.LT.AND P3, PT, R198, UR6, !P0 ;  /* 0x00000006c6007c0c */ /* 0x008fe2000c761270 */
[----:B------:R-:W3:Y:S01]  /*12230*/  LDCU UR6, c[0x0][0x39c] ;  /* 0x00007380ff0677ac */ /* 0x000ee20008000800 */
[----:B----4-:R-:W-:Y:S01]  /*12240*/  VIADD R135, R3, 0x4e ;  /* 0x0000004e03877836 */ /* 0x010fe20000000000 */
[----:B------:R4:W-:Y:S01]  /*12250*/  @P2 STG.E desc[UR16][R196.64], R141 ;  /* 0x0000008dc4002986 */ /* 0x0009e2000c101910 */
[C---:B-----5:R-:W-:Y:S01]  /*12260*/  VIADD R139, R199.reuse, UR5 ;  /* 0x00000005c78b7c36 */ /* 0x060fe20008000000 */
[----:B------:R-:W-:-:S04]  /*12270*/  LEA R132, P2, R199, R2, 0x2 ;  /* 0x00000002c7847211 */ /* 0x000fc800078410ff */
[----:B------:R-:W-:Y:S02]  /*12280*/  LEA R134, P6, R139, R2, 0x2 ;  /* 0x000000028b867211 */ /* 0x000fe400078c10ff */
[-C--:B------:R-:W-:Y:S01]  /*12290*/  LEA.HI.X.SX32 R133, R199, R0.reuse, 0x2, P2 ;  /* 0x00000000c7857211 */ /* 0x080fe200010f16ff */
[----:B-1----:R-:W-:Y:S01]  /*122a0*/  VIADD R136, R3, 0x4f ;  /* 0x0000004f03887836 */ /* 0x002fe20000000000 */
[----:B------:R-:W-:Y:S01]  /*122b0*/  ISETP.LT.AND P2, PT, R135, UR4, !P0 ;  /* 0x0000000487007c0c */ /* 0x000fe2000c741270 */
[----:B------:R-:W1:Y:S01]  /*122c0*/  LDCU UR4, c[0x0][0x39c] ;  /* 0x00007380ff0477ac */ /* 0x000e620008000800 */
[C---:B------:R-:W-:Y:S01]  /*122d0*/  LEA.HI.X.SX32 R135, R139.reuse, R0, 0x2, P6 ;  /* 0x000000008b877211 */ /* 0x040fe200030f16ff */
[----:B------:R-:W-:Y:S01]  /*122e0*/  VIADD R139, R139, UR5 ;  /* 0x000000058b8b7c36 */ /* 0x000fe20008000000 */
[----:B------:R5:W-:Y:S01]  /*122f0*/  @P1 STG.E desc[UR16][R132.64], R142 ;  /* 0x0000008e84001986 */ /* 0x000be2000c101910 */
[----:B--2---:R-:W-:Y:S01]  /*12300*/  ISETP.LT.AND P1, PT, R136, UR7, !P0 ;  /* 0x0000000788007c0c */ /* 0x004fe2000c721270 */
[----:B------:R-:W-:Y:S01]  /*12310*/  VIADD R138, R3, 0x50 ;  /* 0x00000050038a7836 */ /* 0x000fe20000000000 */
[----:B------:R-:W2:Y:S01]  /*12320*/  LDCU UR7, c[0x0][0x39c] ;  /* 0x00007380ff0777ac */ /* 0x000ea20008000800 */
[----:B------:R1:W-:Y:S01]  /*12330*/  @P5 STG.E desc[UR16][R134.64], R143 ;  /* 0x0000008f86005986 */ /* 0x0003e2000c101910 */
[C---:B------:R-:W-:Y:S01]  /*12340*/  LEA R136, P5, R139.reuse, R2, 0x2 ;  /* 0x000000028b887211 */ /* 0x040fe200078a10ff */
[----:B----4-:R-:W-:-:S03]  /*12350*/  VIADD R141, R139, UR5 ;  /* 0x000000058b8d7c36 */ /* 0x010fc60008000000 */
[----:B------:R-:W-:Y:S02]  /*12360*/  LEA.HI.X.SX32 R137, R139, R0, 0x2, P5 ;  /* 0x000000008b897211 */ /* 0x000fe400028f16ff */
[----:B---3--:R-:W-:Y:S01]  /*12370*/  ISETP.LT.AND P5, PT, R138, UR6, !P0 ;  /* 0x000000068a007c0c */ /* 0x008fe2000c7a1270 */
[----:B------:R-:W3:Y:S01]  /*12380*/  LDCU UR6, c[0x0][0x39c] ;  /* 0x00007380ff0677ac */ /* 0x000ee20008000800 */
[----:B-----5:R-:W-:Y:S01]  /*12390*/  VIADD R133, R3, 0x51 ;  /* 0x0000005103857836 */ /* 0x020fe20000000000 */
[C---:B------:R-:W-:Y:S01]  /*123a0*/  LEA R132, P6, R141.reuse, R2, 0x2 ;  /* 0x000000028d847211 */ /* 0x040fe200078c10ff */
[----:B-1----:R-:W-:Y:S01]  /*123b0*/  VIADD R135, R141, UR5 ;  /* 0x000000058d877c36 */ /* 0x002fe20008000000 */
[----:B------:R1:W-:Y:S02]  /*123c0*/  @P4 STG.E desc[UR16][R136.64], R144 ;  /* 0x0000009088004986 */ /* 0x0003e4000c101910 */
[----:B------:R-:W-:Y:S01]  /*123d0*/  ISETP.LT.AND P4, PT, R133, UR4, !P0 ;  /* 0x0000000485007c0c */ /* 0x000fe2000c781270 */
[----:B------:R-:W-:Y:S01]  /*123e0*/  VIADD R139, R3, 0x52 ;  /* 0x00000052038b7836 */ /* 0x000fe20000000000 */
[----:B------:R-:W-:Y:S01]  /*123f0*/  LEA.HI.X.SX32 R133, R141, R0, 0x2, P6 ;  /* 0x000000008d857211 */ /* 0x000fe200030f16ff */
[C---:B------:R-:W-:Y:S01]  /*12400*/  VIADD R141, R135.reuse, UR5 ;  /* 0x00000005878d7c36 */ /* 0x040fe20008000000 */
[C---:B------:R-:W-:Y:S01]  /*12410*/  LEA R134, P6, R135.reuse, R2, 0x2 ;  /* 0x0000000287867211 */ /* 0x040fe200078c10ff */
[----:B------:R-:W4:Y:S03]  /*12420*/  LDCU UR4, c[0x0][0x39c] ;  /* 0x00007380ff0477ac */ /* 0x000f260008000800 */
[----:B------:R-:W-:-:S02]  /*12430*/  LEA.HI.X.SX32 R135, R135, R0, 0x2, P6 ;  /* 0x0000000087877211 */ /* 0x000fc400030f16ff */
[----:B------:R-:W-:Y:S01]  /*12440*/  LEA R138, P6, R141, R2, 0x2 ;  /* 0x000000028d8a7211 */ /* 0x000fe200078c10ff */
[----:B-1----:R-:W-:Y:S01]  /*12450*/  VIADD R136, R3, 0x53 ;  /* 0x0000005303887836 */ /* 0x002fe20000000000 */
[----:B------:R1:W-:Y:S01]  /*12460*/  @P3 STG.E desc[UR16][R132.64], R145 ;  /* 0x0000009184003986 */ /* 0x0003e2000c101910 */
[----:B--2---:R-:W-:Y:S01]  /*12470*/  ISETP.LT.AND P3, PT, R139, UR7, !P0 ;  /* 0x000000078b007c0c */ /* 0x004fe2000c761270 */
[----:B------:R-:W2:Y:S01]  /*12480*/  LDCU UR7, c[0x0][0x39c] ;  /* 0x00007380ff0777ac */ /* 0x000ea20008000800 */
[C---:B------:R-:W-:Y:S01]  /*12490*/  LEA.HI.X.SX32 R139, R141.reuse, R0, 0x2, P6 ;  /* 0x000000008d8b7211 */ /* 0x040fe200030f16ff */
[----:B------:R5:W-:Y:S01]  /*124a0*/  @P2 STG.E desc[UR16][R134.64], R146 ;  /* 0x0000009286002986 */ /* 0x000be2000c101910 */
[----:B---3--:R-:W-:Y:S01]  /*124b0*/  ISETP.LT.AND P2, PT, R136, UR6, !P0 ;  /* 0x0000000688007c0c */ /* 0x008fe2000c741270 */
[----:B------:R-:W-:Y:S01]  /*124c0*/  VIADD R141, R141, UR5 ;  /* 0x000000058d8d7c36 */ /* 0x000fe20008000000 */
[----:B------:R-:W3:Y:S01]  /*124d0*/  LDCU UR6, c[0x0][0x39c] ;  /* 0x00007380ff0677ac */ /* 0x000ee20008000800 */
[----:B------:R-:W-:-:S02]  /*124e0*/  VIADD R136, R3, 0x54 ;  /* 0x0000005403887836 */ /* 0x000fc40000000000 */
[C---:B------:R-:W-:Y:S01]  /*124f0*/  VIADD R137, R141.reuse, UR5 ;  /* 0x000000058d897c36 */ /* 0x040fe20008000000 */
[C---:B-1----:R-:W-:Y:S01]  /*12500*/  LEA R132, P6, R141.reuse, R2, 0x2 ;  /* 0x000000028d847211 */ /* 0x042fe200078c10ff */
[----:B------:R1:W-:Y:S03]  /*12510*/  @P1 STG.E desc[UR16][R138.64], R147 ;  /* 0x000000938a001986 */ /* 0x0003e6000c101910 */
[----:B------:R-:W-:Y:S01]  /*12520*/  LEA.HI.X.SX32 R133, R141, R0, 0x2, P6 ;  /* 0x000000008d857211 */ /* 0x000fe200030f16ff */
[C---:B------:R-:W-:Y:S01]  /*12530*/  VIADD R141, R137.reuse, UR5 ;  /* 0x00000005898d7c36 */ /* 0x040fe20008000000 */
[----:B-----5:R-:W-:Y:S02]  /*12540*/  LEA R134, P6, R137, R2, 0x2 ;  /* 0x0000000289867211 */ /* 0x020fe400078c10ff */
[----:B----4-:R-:W-:Y:S01]  /*12550*/  ISETP.LT.AND P1, PT, R136, UR4, !P0 ;  /* 0x0000000488007c0c */ /* 0x010fe2000c721270 */
[----:B------:R-:W4:Y:S01]  /*12560*/  LDCU UR4, c[0x0][0x39c] ;  /* 0x00007380ff0477ac */ /* 0x000f220008000800 */
[----:B------:R-:W-:Y:S01]  /*12570*/  VIADD R140, R3, 0x55 ;  /* 0x00000055038c7836 */ /* 0x000fe20000000000 */
[----:B------:R-:W-:-:S02]  /*12580*/  LEA.HI.X.SX32 R135, R137, R0, 0x2, P6 ;  /* 0x0000000089877211 */ /* 0x000fc400030f16ff */
[----:B------:R-:W-:Y:S01]  /*12590*/  LEA R136, P6, R141, R2, 0x2 ;  /* 0x000000028d887211 */ /* 0x000fe200078c10ff */
[----:B------:R5:W-:Y:S01]  /*125a0*/  @P5 STG.E desc[UR16][R132.64], R148 ;  /* 0x0000009484005986 */ /* 0x000be2000c101910 */
[----:B---3--:R-:W-:Y:S01]  /*125b0*/  ISETP.LT.AND P5, PT, R140, UR6, !P0 ;  /* 0x000000068c007c0c */ /* 0x008fe2000c7a1270 */
[----:B-1----:R-:W-:Y:S01]  /*125c0*/  VIADD R138, R3, 0x56 ;  /* 0x00000056038a7836 */ /* 0x002fe20000000000 */
[C---:B------:R-:W-:Y:S01]  /*125d0*/  LEA.HI.X.SX32 R137, R141.reuse, R0, 0x2, P6 ;  /* 0x000000008d897211 */ /* 0x040fe200030f16ff */
[----:B------:R-:W1:Y:S01]  /*125e0*/  LDCU UR6, c[0x0][0x39c] ;  /* 0x00007380ff0677ac */ /* 0x000e620008000800 */
[----:B------:R-:W-:Y:S01]  /*125f0*/  VIADD R141, R141, UR5 ;  /* 0x000000058d8d7c36 */ /* 0x000fe20008000000 */
[----:B------:R3:W-:Y:S01]  /*12600*/  @P4 STG.E desc[UR16][R134.64], R149 ;  /* 0x0000009586004986 */ /* 0x0007e2000c101910 */
[----:B--2---:R-:W-:Y:S01]  /*12610*/  ISETP.LT.AND P4, PT, R138, UR7, !P0 ;  /* 0x000000078a007c0c */ /* 0x004fe2000c781270 */
[----:B------:R-:W2:Y:S01]  /*12620*/  LDCU UR7, c[0x0][0x39c] ;  /* 0x00007380ff0777ac */ /* 0x000ea20008000800 */
[----:B------:R-:W-:-:S02]  /*12630*/  VIADD R139, R141, UR5 ;  /* 0x000000058d8b7c36 */ /* 0x000fc40008000000 */
[----:B------:R-:W-:Y:S01]  /*12640*/  VIADD R138, R3, 0x57 ;  /* 0x00000057038a7836 */ /* 0x000fe20000000000 */
[C---:B-----5:R-:W-:Y:S01]  /*12650*/  LEA R132, P6, R141.reuse, R2, 0x2 ;  /* 0x000000028d847211 */ /* 0x060fe200078c10ff */
[----:B------:R5:W-:Y:S03]  /*12660*/  @P3 STG.E desc[UR16][R136.64], R150 ;  /* 0x0000009688003986 */ /* 0x000be6000c101910 */
[----:B------:R-:W-:Y:S01]  /*12670*/  LEA.HI.X.SX32 R133, R141, R0, 0x2, P6 ;  /* 0x000000008d857211 */ /* 0x000fe200030f16ff */
[C---:B------:R-:W-:Y:S01]  /*12680*/  VIADD R141, R139.reuse, UR5 ;  /* 0x000000058b8d7c36 */ /* 0x040fe20008000000 */
[----:B---3--:R-:W-:Y:S02]  /*12690*/  LEA R134, P6, R139, R2, 0x2 ;  /* 0x000000028b867211 */ /* 0x008fe400078c10ff */
[----:B----4-:R-:W-:Y:S01]  /*126a0*/  ISETP.LT.AND P3, PT, R138, UR4, !P0 ;  /* 0x000000048a007c0c */ /* 0x010fe2000c761270 */
[----:B------:R-:W3:Y:S01]  /*126b0*/  LDCU UR4, c[0x0][0x39c] ;  /* 0x00007380ff0477ac */ /* 0x000ee20008000800 */
[----:B------:R-:W-:Y:S01]  /*126c0*/  VIADD R138, R3, 0x58 ;  /* 0x00000058038a7836 */ /* 0x000fe20000000000 */
[----:B------:R-:W-:Y:S01]  /*126d0*/  LEA.HI.X.SX32 R135, R139, R0, 0x2, P6 ;  /* 0x000000008b877211 */ /* 0x000fe200030f16ff */
[C---:B------:R-:W-:Y:S01]  /*126e0*/  VIADD R143, R141.reuse, UR5 ;  /* 0x000000058d8f7c36 */ /* 0x040fe20008000000 */
[----:B-----5:R-:W-:Y:S01]  /*126f0*/  LEA R136, P6, R141, R2, 0x2 ;  /* 0x000000028d887211 */ /* 0x020fe200078c10ff */
[----:B------:R4:W-:Y:S01]  /*12700*/  @P2 STG.E desc[UR16][R132.64], R151 ;  /* 0x0000009784002986 */ /* 0x0009e2000c101910 */
[----:B-1----:R-:W-:Y:S01]  /*12710*/  ISETP.LT.AND P2, PT, R138, UR6, !P0 ;  /* 0x000000068a007c0c */ /* 0x002fe2000c741270 */
[----:B------:R-:W-:Y:S01]  /*12720*/  VIADD R139, R3, 0x59 ;  /* 0x00000059038b7836 */ /* 0x000fe20000000000 */
[----:B------:R-:W-:Y:S01]  /*12730*/  LEA.HI.X.SX32 R137, R141, R0, 0x2, P6 ;  /* 0x000000008d897211 */ /* 0x000fe200030f16ff */
[----:B------:R-:W1:Y:S01]  /*12740*/  LDCU UR6, c[0x0][0x39c] ;  /* 0x00007380ff0677ac */ /* 0x000e620008000800 */
        /* <DEDUP_REMOVED lines=10> */
[C---:B------:R-:W-:Y:S01]  /*127f0*/  VIADD R141, R143.reuse, UR5 ;  /* 0x000000058f8d7c36 */ /* 0x040fe20008000000 */
[----:B------:R2:W-:Y:S01]  /*12800*/  @P4 STG.E desc[UR16][R138.64], R154 ;  /* 0x0000009a8a004986 */ /* 0x0005e2000c101910 */
[----:B----4-:R-:W-:Y:S01]  /*12810*/  LEA R132, P4, R143, R2, 0x2 ;  /* 0x000000028f847211 */ /* 0x010fe200078810ff */
[----:B-----5:R-:W-:-:S02]  /*12820*/  VIADD R135, R3, 0x5b ;  /* 0x0000005b03877836 */ /* 0x020fc40000000000 */
[----:B------:R-:W-:Y:S02]  /*12830*/  LEA R134, P6, R141, R2, 0x2 ;  /* 0x000000028d867211 */ /* 0x000fe400078c10ff */
[-C--:B------:R-:W-:Y:S02]  /*12840*/  LEA.HI.X.SX32 R133, R143, R0.reuse, 0x2, P4 ;  /* 0x000000008f857211 */ /* 0x080fe400020f16ff */
[----:B-1----:R-:W-:Y:S01]  /*12850*/  ISETP.LT.AND P4, PT, R135, UR6, !P0 ;  /* 0x0000000687007c0c */ /* 0x002fe2000c781270 */
[----:B------:R-:W1:Y:S01]  /*12860*/  LDCU UR6, c[0x0][0x39c] ;  /* 0x00007380ff0677ac */ /* 0x000e620008000800 */
[----:B------:R-:W-:Y:S01]  /*12870*/  VIADD R136, R3, 0x5c ;  /* 0x0000005c03887836 */ /* 0x000fe20000000000 */
[C---:B------:R-:W-:Y:S01]  /*12880*/  LEA.HI.X.SX32 R135, R141.reuse, R0, 0x2, P6 ;  /* 0x000000008d877211 */ /* 0x040fe200030f16ff */
[----:B------:R-:W-:Y:S01]  /*12890*/  VIADD R141, R141, UR5 ;  /* 0x000000058d8d7c36 */ /* 0x000fe20008000000 */
[----:B------:R4:W-:Y:S01]  /*128a0*/  @P3 STG.E desc[UR16][R132.64], R155 ;  /* 0x0000009b84003986 */ /* 0x0009e2000c101910 */
[----:B--2---:R-:W-:Y:S01]  /*128b0*/  VIADD R138, R3, 0x5d ;  /* 0x0000005d038a7836 */ /* 0x004fe20000000000 */
[----:B------:R-:W-:Y:S01]  /*128c0*/  ISETP.LT.AND P3, PT, R136, UR7, !P0 ;  /* 0x0000000788007c0c */ /* 0x000fe2000c761270 */
[----:B------:R-:W2:Y:S01]  /*128d0*/  LDCU UR7, c[0x0][0x39c] ;  /* 0x00007380ff0777ac */ /* 0x000ea20008000800 */
[----:B------:R5:W-:Y:S01]  /*128e0*/  @P2 STG.E desc[UR16][R134.64], R156 ;  /* 0x0000009c86002986 */ /* 0x000be2000c101910 */
[C---:B------:R-:W-:Y:S01]  /*128f0*/  LEA R136, P2, R141.reuse, R2, 0x2 ;  /* 0x000000028d887211 */ /* 0x040fe200078410ff */
[----:B------:R-:W-:-:S03]  /*12900*/  VIADD R139, R141, UR5 ;  /* 0x000000058d8b7c36 */ /* 0x000fc60008000000 */
[----:B------:R-:W-:Y:S02]  /*12910*/  LEA.HI.X.SX32 R137, R141, R0, 0x2, P2 ;  /* 0x000000008d897211 */ /* 0x000fe400010f16ff */
[----:B---3--:R-:W-:Y:S01]  /*12920*/  ISETP.LT.AND P2, PT, R138, UR4, !P0 ;  /* 0x000000048a007c0c */ /* 0x008fe2000c741270 */
[----:B------:R-:W3:Y:S01]  /*12930*/  LDCU UR4, c[0x0][0x39c] ;  /* 0x00007380ff0477ac */ /* 0x000ee20008000800 */
[----:B----4-:R-:W-:Y:S01]  /*12940*/  VIADD R133, R3, 0x5e ;  /* 0x0000005e03857836 */ /* 0x010fe20000000000 */
[C---:B------:R-:W-:Y:S01]  /*12950*/  LEA R132, P6, R139.reuse, R2, 0x2 ;  /* 0x000000028b847211 */ /* 0x040fe200078c10ff */
[----:B-----5:R-:W-:Y:S01]  /*12960*/  VIADD R135, R139, UR5 ;  /* 0x000000058b877c36 */ /* 0x020fe20008000000 */
[----:B------:R4:W-:Y:S02]  /*12970*/  @P1 STG.E desc[UR16][R136.64], R157 ;  /* 0x0000009d88001986 */ /* 0x0009e4000c101910 */
[----:B-1----:R-:W-:Y:S01]  /*12980*/  ISETP.LT.AND P1, PT, R133, UR6, !P0 ;  /* 0x0000000685007c0c */ /* 0x002fe2000c721270 */
[----:B------:R-:W1:Y:S01]  /*12990*/  LDCU UR6, c[0x0][0x39c] ;  /* 0x00007380ff0677ac */ /* 0x000e620008000800 */
[----:B------:R-:W-:Y:S01]  /*129a0*/  LEA.HI.X.SX32 R133, R139, R0, 0x2, P6 ;  /* 0x000000008b857211 */ /* 0x000fe200030f16ff */
[C---:B------:R-:W-:Y:S01]  /*129b0*/  VIADD R141, R135.reuse, UR5 ;  /* 0x00000005878d7c36 */ /* 0x040fe20008000000 */
[----:B------:R-:W-:Y:S01]  /*129c0*/  LEA R134, P6, R135, R2, 0x2 ;  /* 0x0000000287867211 */ /* 0x000fe200078c10ff */
[----:B------:R-:W-:-:S03]  /*129d0*/  VIADD R139, R3, 0x5f ;  /* 0x0000005f038b7836 */ /* 0x000fc60000000000 */
[----:B------:R-:W-:Y:S02]  /*129e0*/  LEA.HI.X.SX32 R135, R135, R0, 0x2, P6 ;  /* 0x0000000087877211 */ /* 0x000fe400030f16ff */
[----:B------:R-:W-:Y:S01]  /*129f0*/  LEA R138, P6, R141, R2, 0x2 ;  /* 0x000000028d8a7211 */ /* 0x000fe200078c10ff */
[----:B----4-:R-:W-:Y:S01]  /*12a00*/  VIADD R136, R3, 0x60 ;  /* 0x0000006003887836 */ /* 0x010fe20000000000 */
        /* <DEDUP_REMOVED lines=10> */
[C---:B----4-:R-:W-:Y:S01]  /*12ab0*/  LEA R132, P6, R141.reuse, R2, 0x2 ;  /* 0x000000028d847211 */ /* 0x050fe200078c10ff */
[----:B------:R4:W-:Y:S03]  /*12ac0*/  @P3 STG.E desc[UR16][R138.64], R160 ;  /* 0x000000a08a003986 */ /* 0x0009e6000c101910 */
[----:B------:R-:W-:Y:S01]  /*12ad0*/  LEA.HI.X.SX32 R133, R141, R0, 0x2, P6 ;  /* 0x000000008d857211 */ /* 0x000fe200030f16ff */
[C---:B------:R-:W-:Y:S01]  /*12ae0*/  VIADD R141, R137.reuse, UR5 ;  /* 0x00000005898d7c36 */ /* 0x040fe20008000000 */
[----:B-----5:R-:W-:Y:S02]  /*12af0*/  LEA R134, P6, R137, R2, 0x2 ;  /* 0x0000000289867211 */ /* 0x020fe400078c10ff */
[----:B-1----:R-:W-:Y:S01]  /*12b00*/  ISETP.LT.AND P3, PT, R136, UR6, !P0 ;  /* 0x0000000688007c0c */ /* 0x002fe2000c761270 */
[----:B------:R-:W1:Y:S01]  /*12b10*/  LDCU UR6, c[0x0][0x39c] ;  /* 0x00007380ff0677ac */ /* 0x000e620008000800 */
[----:B------:R-:W-:Y:S01]  /*12b20*/  VIADD R140, R3, 0x62 ;  /* 0x00000062038c7836 */ /* 0x000fe20000000000 */
[----:B------:R-:W-:-:S02]  /*12b30*/  LEA.HI.X.SX32 R135, R137, R0, 0x2, P6 ;  /* 0x0000000089877211 */ /* 0x000fc400030f16ff */
[----:B------:R-:W-:Y:S01]  /*12b40*/  LEA R136, P6, R141, R2, 0x2 ;  /* 0x000000028d887211 */ /* 0x000fe200078c10ff */
[----:B------:R5:W-:Y:S01]  /*12b50*/  @P2 STG.E desc[UR16][R132.64], R161 ;  /* 0x000000a184002986 */ /* 0x000be2000c101910 */
[----:B---3--:R-:W-:Y:S01]  /*12b60*/  ISETP.LT.AND P2, PT, R140, UR4, !P0 ;  /* 0x000000048c007c0c */ /* 0x008fe2000c741270 */
[----:B----4-:R-:W-:Y:S01]  /*12b70*/  VIADD R138, R3, 0x63 ;  /* 0x00000063038a7836 */ /* 0x010fe20000000000 */
[C---:B------:R-:W-:Y:S01]  /*12b80*/  LEA.HI.X.SX32 R137, R141.reuse, R0, 0x2, P6 ;  /* 0x000000008d897211 */ /* 0x040fe200030f16ff */
[----:B------:R-:W3:Y:S01]  /*12b90*/  LDCU UR4, c[0x0][0x39c] ;  /* 0x00007380ff0477ac */ /* 0x000ee20008000800 */
        /* <DEDUP_REMOVED lines=10> */
[----:B----4-:R-:W-:Y:S02]  /*12c40*/  LEA R134, P6, R139, R2, 0x2 ;  /* 0x000000028b867211 */ /* 0x010fe400078c10ff */
[----:B-1----:R-:W-:Y:S01]  /*12c50*/  ISETP.LT.AND P5, PT, R138, UR6, !P0 ;  /* 0x000000068a007c0c */ /* 0x002fe2000c7a1270 */
[----:B------:R-:W1:Y:S01]  /*12c60*/  LDCU UR6, c[0x0][0x39c] ;  /* 0x00007380ff0677ac */ /* 0x000e620008000800 */
[----:B------:R-:W-:Y:S01]  /*12c70*/  VIADD R138, R3, 0x65 ;  /* 0x00000065038a7836 */ /* 0x000fe20000000000 */
[----:B------:R-:W-:Y:S01]  /*12c80*/  LEA.HI.X.SX32 R135, R139, R0, 0x2, P6 ;  /* 0x000000008b877211 */ /* 0x000fe200030f16ff */
[C---:B------:R-:W-:Y:S01]  /*12c90*/  VIADD R143, R141.reuse, UR5 ;  /* 0x000000058d8f7c36 */ /* 0x040fe20008000000 */
[----:B-----5:R-:W-:Y:S01]  /*12ca0*/  LEA R136, P6, R141, R2, 0x2 ;  /* 0x000000028d887211 */ /* 0x020fe200078c10ff */
[----:B------:R4:W-:Y:S01]  /*12cb0*/  @P4 STG.E desc[UR16][R132.64], R164 ;  /* 0x000000a484004986 */ /* 0x0009e2000c101910 */
[----:B---3--:R-:W-:Y:S01]  /*12cc0*/  ISETP.LT.AND P4, PT, R138, UR4, !P0 ;  /* 0x000000048a007c0c */ /* 0x008fe2000c781270 */
[----:B------:R-:W-:Y:S01]  /*12cd0*/  VIADD R139, R3, 0x66 ;  /* 0x00000066038b7836 */ /* 0x000fe20000000000 */
[----:B------:R-:W-:Y:S01]  /*12ce0*/  LEA.HI.X.SX32 R137, R141, R0, 0x2, P6 ;  /* 0x000000008d897211 */ /* 0x000fe200030f16ff */
[----:B------:R-:W3:Y:S01]  /*12cf0*/  LDCU UR4, c[0x0][0x39c] ;  /* 0x00007380ff0477ac */ /* 0x000ee20008000800 */
        /* <DEDUP_REMOVED lines=8> */
[----:B-1----:R-:W-:Y:S01]  /*12d80*/  ISETP.LT.AND P2, PT, R140, UR6, !P0 ;  /* 0x000000068c007c0c */ /* 0x002fe2000c741270 */
[----:B------:R-:W1:Y:S01]  /*12d90*/  LDCU UR6, c[0x0][0x39c] ;  /* 0x00007380ff0677ac */ /* 0x000e620008000800 */
[C---:B------:R-:W-:Y:S01]  /*12da0*/  VIADD R141, R143.reuse, UR5 ;  /* 0x000000058f8d7c36 */ /* 0x040fe20008000000 */
[----:B------:R2:W-:Y:S01]  /*12db0*/  @P1 STG.E desc[UR16][R138.64], R167 ;  /* 0x000000a78a001986 */ /* 0x0005e2000c101910 */
[----:B----4-:R-:W-:Y:S01]  /*12dc0*/  LEA R132, P1, R143, R2, 0x2 ;  /* 0x000000028f847211 */ /* 0x010fe200078210ff */
[----:B-----5:R-:W-:-:S02]  /*12dd0*/  VIADD R135, R3, 0x68 ;  /* 0x0000006803877836 */ /* 0x020fc40000000000 */
[----:B------:R-:W-:Y:S02]  /*12de0*/  LEA R134, P6, R141, R2, 0x2 ;  /* 0x000000028d867211 */ /* 0x000fe400078c10ff */
[-C--:B------:R-:W-:Y:S02]  /*12df0*/  LEA.HI.X.SX32 R133, R143, R0.reuse, 0x2, P1 ;  /* 0x000000008f857211 */ /* 0x080fe400008f16ff */
[----:B---3--:R-:W-:Y:S01]  /*12e00*/  ISETP.LT.AND P1, PT, R135, UR4, !P0 ;  /* 0x0000000487007c0c */ /* 0x008fe2000c721270 */
[----:B------:R-:W3:Y:S01]  /*12e10*/  LDCU UR4, c[0x0][0x39c] ;  /* 0x00007380ff0477ac */ /* 0x000ee20008000800 */
        /* <DEDUP_REMOVED lines=11> */
[----:B-1----:R-:W-:Y:S01]  /*12ed0*/  ISETP.LT.AND P4, PT, R138, UR6, !P0 ;  /* 0x000000068a007c0c */ /* 0x002fe2000c781270 */
[----:B------:R-:W1:Y:S01]  /*12ee0*/  LDCU UR6, c[0x0][0x39c] ;  /* 0x00007380ff0677ac */ /* 0x000e620008000800 */
[----:B----4-:R-:W-:Y:S01]  /*12ef0*/  VIADD R133, R3, 0x6b ;  /* 0x0000006b03857836 */ /* 0x010fe20000000000 */
[C---:B------:R-:W-:Y:S01]  /*12f00*/  LEA R132, P6, R139.reuse, R2, 0x2 ;  /* 0x000000028b847211 */ /* 0x040fe200078c10ff */
[----:B-----5:R-:W-:Y:S01]  /*12f10*/  VIADD R135, R139, UR5 ;  /* 0x000000058b877c36 */ /* 0x020fe20008000000 */
[----:B------:R4:W-:Y:S02]  /*12f20*/  @P3 STG.E desc[UR16][R136.64], R170 ;  /* 0x000000aa88003986 */ /* 0x0009e4000c101910 */
[----:B---3--:R-:W-:Y:S01]  /*12f30*/  ISETP.LT.AND P3, PT, R133, UR4, !P0 ;  /* 0x0000000485007c0c */ /* 0x008fe2000c761270 */
[----:B------:R-:W3:Y:S01]  /*12f40*/  LDCU UR4, c[0x0][0x39c] ;  /* 0x00007380ff0477ac */ /* 0x000ee20008000800 */
        /* <DEDUP_REMOVED lines=12> */
[----:B-1----:R-:W-:Y:S01]  /*13010*/  ISETP.LT.AND P1, PT, R136, UR6, !P0 ;  /* 0x0000000688007c0c */ /* 0x002fe2000c721270 */
[----:B------:R-:W-:Y:S01]  /*13020*/  VIADD R141, R141, UR5 ;  /* 0x000000058d8d7c36 */ /* 0x000fe20008000000 */
[----:B------:R-:W1:Y:S01]  /*13030*/  LDCU UR6, c[0x0][0x39c] ;  /* 0x00007380ff0677ac */ /* 0x000e620008000800 */
[----:B------:R-:W-:-:S02]  /*13040*/  VIADD R136, R3, 0x6e ;  /* 0x0000006e03887836 */ /* 0x000fc40000000000 */
[C---:B------:R-:W-:Y:S01]  /*13050*/  VIADD R137, R141.reuse, UR5 ;  /* 0x000000058d897c36 */ /* 0x040fe20008000000 */
[C---:B----4-:R-:W-:Y:S01]  /*13060*/  LEA R132, P6, R141.reuse, R2, 0x2 ;  /* 0x000000028d847211 */ /* 0x050fe200078c10ff */
[----:B------:R4:W-:Y:S03]  /*13070*/  @P5 STG.E desc[UR16][R138.64], R173 ;  /* 0x000000ad8a005986 */ /* 0x0009e6000c101910 */
[----:B------:R-:W-:Y:S01]  /*13080*/  LEA.HI.X.SX32 R133, R141, R0, 0x2, P6 ;  /* 0x000000008d857211 */ /* 0x000fe200030f16ff */
[C---:B------:R-:W-:Y:S01]  /*13090*/  VIADD R141, R137.reuse, UR5 ;  /* 0x00000005898d7c36 */ /* 0x040fe20008000000 */
[----:B-----5:R-:W-:Y:S02]  /*130a0*/  LEA R134, P6, R137, R2, 0x2 ;  /* 0x0000000289867211 */ /* 0x020fe400078c10ff */
[----:B---3--:R-:W-:Y:S01]  /*130b0*/  ISETP.LT.AND P5, PT, R136, UR4, !P0 ;  /* 0x0000000488007c0c */ /* 0x008fe2000c7a1270 */
[----:B------:R-:W3:Y:S01]  /*130c0*/  LDCU UR4, c[0x0][0x39c] ;  /* 0x00007380ff0477ac */ /* 0x000ee20008000800 */
[----:B------:R-:W-:Y:S01]  /*130d0*/  VIADD R140, R3, 0x6f ;  /* 0x0000006f038c7836 */ /* 0x000fe20000000000 */
[----:B------:R-:W-:-:S02]  /*130e0*/  LEA.HI.X.SX32 R135, R137, R0, 0x2, P6 ;  /* 0x0000000089877211 */ /* 0x000fc400030f16ff */
[----:B------:R-:W-:Y:S01]  /*130f0*/  LEA R136, P6, R141, R2, 0x2 ;  /* 0x000000028d887211 */ /* 0x000fe200078c10ff */
[----:B------:R5:W-:Y:S01]  /*13100*/  @P4 STG.E desc[UR16][R132.64], R174 ;  /* 0x000000ae84004986 */ /* 0x000be2000c101910 */
[----:B-1----:R-:W-:Y:S01]  /*13110*/  ISETP.LT.AND P4, PT, R140, UR6, !P0 ;  /* 0x000000068c007c0c */ /* 0x002fe2000c781270 */
[----:B----4-:R-:W-:Y:S01]  /*13120*/  VIADD R138, R3, 0x70 ;  /* 0x00000070038a7836 */ /* 0x010fe20000000000 */
        /* <DEDUP_REMOVED lines=13> */
[----:B---3--:R-:W-:Y:S01]  /*13200*/  ISETP.LT.AND P2, PT, R138, UR4, !P0 ;  /* 0x000000048a007c0c */ /* 0x008fe2000c741270 */
        /* <DEDUP_REMOVED lines=147> */
[----:B------:R-:W-:Y:S01]  /*13b40*/  VIADD R136, R3, 0x88 ;  /* 0x0000008803887836 */ /* 0x000fe20000000000 */
[C---:B------:R-:W-:Y:S01]  /*13b50*/  LEA.HI.X.SX32 R139, R141.reuse, R0, 0x2, P6 ;  /* 0x000000008d8b7211 */ /* 0x040fe200030f16ff */
[----:B------:R2:W-:Y:S01]  /*13b60*/  @P5 STG.E desc[UR16][R134.64], R70 ;  /* 0x0000004686005986 */ /* 0x0005e2000c101910 */
[----:B-1----:R-:W-:Y:S01]  /*13b70*/  ISETP.LT.AND P5, PT, R68, UR6, !P0 ;  /* 0x0000000644007c0c */ /* 0x002fe2000c7a1270 */
[----:B------:R-:W-:Y:S01]  /*13b80*/  VIADD R141, R141, UR5 ;  /* 0x000000058d8d7c36 */ /* 0x000fe20008000000 */
[----:B------:R-:W1:Y:S04]  /*13b90*/  LDCU UR6, c[0x0][0x39c] ;  /* 0x00007380ff0677ac */ /* 0x000e680008000800 */
[C---:B------:R-:W-:Y:S01]  /*13ba0*/  LEA R68, P6, R141.reuse, R2, 0x2 ;  /* 0x000000028d447211 */ /* 0x040fe200078c10ff */
[C---:B----4-:R-:W-:Y:S01]  /*13bb0*/  VIADD R133, R141.reuse, UR5 ;  /* 0x000000058d857c36 */ /* 0x050fe20008000000 */
[----:B------:R-:W4:Y:S02]  /*13bc0*/  LDCU UR7, c[0x0][0x39c] ;  /* 0x00007380ff0777ac */ /* 0x000f240008000800 */
[----:B------:R-:W-:Y:S01]  /*13bd0*/  LEA.HI.X.SX32 R69, R141, R0, 0x2, P6 ;  /* 0x000000008d457211 */ /* 0x000fe200030f16ff */
[C---:B--2---:R-:W-:Y:S01]  /*13be0*/  VIADD R135, R133.reuse, UR5 ;  /* 0x0000000585877c36 */ /* 0x044fe20008000000 */
[----:B------:R-:W-:Y:S01]  /*13bf0*/  LEA R132, P6, R133, R2, 0x2 ;  /* 0x0000000285847211 */ /* 0x000fe200078c10ff */
[----:B------:R2:W-:Y:S01]  /*13c00*/  @P4 STG.E desc[UR16][R138.64], R71 ;  /* 0x000000478a004986 */ /* 0x0005e2000c101910 */
[----:B---3--:R-:W-:Y:S01]  /*13c10*/  ISETP.LT.AND P4, PT, R136, UR4, !P0 ;  /* 0x0000000488007c0c */ /* 0x008fe2000c781270 */
[----:B------:R-:W3:Y:S01]  /*13c20*/  LDCU UR4, c[0x0][0x39c] ;  /* 0x00007380ff0477ac */ /* 0x000ee20008000800 */
[----:B------:R-:W-:Y:S01]  /*13c30*/  VIADD R134, R3, 0x89 ;  /* 0x0000008903867836 */ /* 0x000fe20000000000 */
[----:B------:R-:W-:-:S02]  /*13c40*/  LEA.HI.X.SX32 R133, R133, R0, 0x2, P6 ;  /* 0x0000000085857211 */ /* 0x000fc400030f16ff */
[----:B------:R-:W-:Y:S01]  /*13c50*/  LEA R70, P6, R135, R2, 0x2 ;  /* 0x0000000287467211 */ /* 0x000fe200078c10ff */
[----:B------:R5:W-:Y:S01]  /*13c60*/  @P3 STG.E desc[UR16][R68.64], R72 ;  /* 0x0000004844003986 */ /* 0x000be2000c101910 */
[----:B-1----:R-:W-:Y:S01]  /*13c70*/  ISETP.LT.AND P3, PT, R134, UR6, !P0 ;  /* 0x0000000686007c0c */ /* 0x002fe2000c761270 */
[----:B------:R-:W-:Y:S01]  /*13c80*/  VIADD R134, R3, 0x8a ;  /* 0x0000008a03867836 */ /* 0x000fe20000000000 */
[----:B------:R-:W1:Y:S01]  /*13c90*/  LDCU UR6, c[0x0][0x39c] ;  /* 0x00007380ff0677ac */ /* 0x000e620008000800 */
[C---:B--2---:R-:W-:Y:S01]  /*13ca0*/  LEA.HI.X.SX32 R71, R135.reuse, R0, 0x2, P6 ;  /* 0x0000000087477211 */ /* 0x044fe200030f16ff */
[----:B------:R-:W-:Y:S01]  /*13cb0*/  VIADD R135, R135, UR5 ;  /* 0x0000000587877c36 */ /* 0x000fe20008000000 */
[----:B------:R2:W-:Y:S01]  /*13cc0*/  @P2 STG.E desc[UR16][R132.64], R73 ;  /* 0x0000004984002986 */ /* 0x0005e2000c101910 */
[----:B----4-:R-:W-:Y:S01]  /*13cd0*/  ISETP.LT.AND P2, PT, R134, UR7, !P0 ;  /* 0x0000000786007c0c */ /* 0x010fe2000c741270 */
[----:B------:R-:W-:Y:S01]  /*13ce0*/  VIADD R134, R3, 0x8b ;  /* 0x0000008b03867836 */ /* 0x000fe20000000000 */
[----:B------:R-:W4:Y:S01]  /*13cf0*/  LDCU UR7, c[0x0][0x39c] ;  /* 0x00007380ff0777ac */ /* 0x000f220008000800 */
[C---:B------:R-:W-:Y:S01]  /*13d00*/  VIADD R137, R135.reuse, UR5 ;  /* 0x0000000587897c36 */ /* 0x040fe20008000000 */
[C---:B-----5:R-:W-:Y:S01]  /*13d10*/  LEA R68, P6, R135.reuse, R2, 0x2 ;  /* 0x0000000287447211 */ /* 0x060fe200078c10ff */
[----:B------:R5:W-:Y:S01]  /*13d20*/  @P1 STG.E desc[UR16][R70.64], R74 ;  /* 0x0000004a46001986 */ /* 0x000be2000c101910 */
[----:B---3--:R-:W-:Y:S01]  /*13d30*/  ISETP.LT.AND P1, PT, R134, UR4, !P0 ;  /* 0x0000000486007c0c */ /* 0x008fe2000c721270 */
[----:B------:R-:W3:Y:S01]  /*13d40*/  LDCU UR4, c[0x0][0x39c] ;  /* 0x00007380ff0477ac */ /* 0x000ee20008000800 */
[----:B------:R-:W-:-:S02]  /*13d50*/  LEA.HI.X.SX32 R69, R135, R0, 0x2, P6 ;  /* 0x0000000087457211 */ /* 0x000fc400030f16ff */
[C---:B------:R-:W-:Y:S01]  /*13d60*/  LEA R72, P6, R137.reuse, R2, 0x2 ;  /* 0x0000000289487211 */ /* 0x040fe200078c10ff */
[----:B--2---:R-:W-:Y:S02]  /*13d70*/  VIADD R133, R137, UR5 ;  /* 0x0000000589857c36 */ /* 0x004fe40008000000 */
        /* <DEDUP_REMOVED lines=11> */
[----:B----4-:R-:W-:Y:S01]  /*13e30*/  ISETP.LT.AND P4, PT, R74, UR7, !P0 ;  /* 0x000000074a007c0c */ /* 0x010fe2000c781270 */
[----:B------:R-:W-:Y:S01]  /*13e40*/  VIADD R74, R3, 0x8e ;  /* 0x0000008e034a7836 */ /* 0x000fe20000000000 */
[C---:B------:R-:W-:Y:S01]  /*13e50*/  LEA.HI.X.SX32 R133, R135.reuse, R0, 0x2, P6 ;  /* 0x0000000087857211 */ /* 0x040fe200030f16ff */
[----:B------:R-:W4:Y:S01]  /*13e60*/  LDCU UR7, c[0x0][0x39c] ;  /* 0x00007380ff0777ac */ /* 0x000f220008000800 */
[----:B------:R-:W-:Y:S01]  /*13e70*/  VIADD R135, R135, UR5 ;  /* 0x0000000587877c36 */ /* 0x000fe20008000000 */
[----:B------:R1:W-:Y:S01]  /*13e80*/  @P3 STG.E desc[UR16][R70.64], R77 ;  /* 0x0000004d46003986 */ /* 0x0003e2000c101910 */
[----:B---3--:R-:W-:Y:S01]  /*13e90*/  ISETP.LT.AND P3, PT, R74, UR4, !P0 ;  /* 0x000000044a007c0c */ /* 0x008fe2000c761270 */
[----:B------:R-:W3:Y:S01]  /*13ea0*/  LDCU UR4, c[0x0][0x39c] ;  /* 0x00007380ff0477ac */ /* 0x000ee20008000800 */
[C---:B--2---:R-:W-:Y:S01]  /*13eb0*/  VIADD R75, R135.reuse, UR5 ;  /* 0x00000005874b7c36 */ /* 0x044fe20008000000 */
[----:B------:R-:W-:Y:S01]  /*13ec0*/  @P2 STG.E desc[UR16][R132.64], R78 ;  /* 0x0000004e84002986 */ /* 0x000fe2000c101910 */
[----:B------:R-:W-:Y:S01]  /*13ed0*/  LEA R68, P2, R135, R2, 0x2 ;  /* 0x0000000287447211 */ /* 0x000fe200078410ff */
        /* <DEDUP_REMOVED lines=9> */
[----:B------:R-:W-:Y:S01]  /*13f70*/  VIADD R74, R3, 0x91 ;  /* 0x00000091034a7836 */ /* 0x000fe20000000000 */
[----:B----4-:R-:W-:Y:S01]  /*13f80*/  ISETP.LT.AND P1, PT, R70, UR7, !P0 ;  /* 0x0000000746007c0c */ /* 0x010fe2000c721270 */
[C---:B------:R-:W-:Y:S01]  /*13f90*/  VIADD R77, R75.reuse, UR5 ;  /* 0x000000054b4d7c36 */ /* 0x040fe20008000000 */
[----:B------:R4:W-:Y:S01]  /*13fa0*/  @P5 STG.E desc[UR16][R72.64], R80 ;  /* 0x0000005048005986 */ /* 0x0009e2000c101910 */
[C---:B------:R-:W-:Y:S01]  /*13fb0*/  LEA R70, P5, R75.reuse, R2, 0x2 ;  /* 0x000000024b467211 */ /* 0x040fe200078a10ff */
[----:B------:R-:W5:Y:S03]  /*13fc0*/  LDCU UR7, c[0x0][0x39c] ;  /* 0x00007380ff0777ac */ /* 0x000f660008000800 */
[----:B------:R-:W-:-:S02]  /*13fd0*/  LEA.HI.X.SX32 R71, R75, R0, 0x2, P5 ;  /* 0x000000004b477211 */ /* 0x000fc400028f16ff */
[----:B---3--:R-:W-:Y:S01]  /*13fe0*/  ISETP.LT.AND P5, PT, R74, UR4, !P0 ;  /* 0x000000044a007c0c */ /* 0x008fe2000c7a1270 */
[----:B------:R-:W3:Y:S01]  /*13ff0*/  LDCU UR4, c[0x0][0x39c] ;  /* 0x00007380ff0477ac */ /* 0x000ee20008000800 */
[----:B--2---:R-:W-:Y:S01]  /*14000*/  VIADD R69, R3, 0x92 ;  /* 0x0000009203457836 */ /* 0x004fe20000000000 */
[C---:B------:R-:W-:Y:S01]  /*14010*/  LEA R68, P6, R77.reuse, R2, 0x2 ;  /* 0x000000024d447211 */ /* 0x040fe200078c10ff */
[----:B----4-:R-:W-:Y:S01]  /*14020*/  VIADD R73, R77, UR5 ;  /* 0x000000054d497c36 */ /* 0x010fe20008000000 */
        /* <DEDUP_REMOVED lines=9> */
[----:B--2---:R-:W-:Y:S01]  /*140c0*/  VIADD R70, R3, 0x94 ;  /* 0x0000009403467836 */ /* 0x004fe20000000000 */
[----:B------:R2:W-:Y:S01]  /*140d0*/  @P3 STG.E desc[UR16][R68.64], R82 ;  /* 0x0000005244003986 */ /* 0x0005e2000c101910 */
[----:B-----5:R-:W-:Y:S01]  /*140e0*/  ISETP.LT.AND P3, PT, R75, UR7, !P0 ;  /* 0x000000074b007c0c */ /* 0x020fe2000c761270 */
[----:B------:R-:W4:Y:S01]  /*140f0*/  LDCU UR7, c[0x0][0x39c] ;  /* 0x00007380ff0777ac */ /* 0x000f220008000800 */
[C---:B------:R-:W-:Y:S01]  /*14100*/  LEA.HI.X.SX32 R75, R77.reuse, R0, 0x2, P6 ;  /* 0x000000004d4b7211 */ /* 0x040fe200030f16ff */
[----:B------:R5:W-:Y:S01]  /*14110*/  @P2 STG.E desc[UR16][R72.64], R83 ;  /* 0x0000005348002986 */ /* 0x000be2000c101910 */
[----:B---3--:R-:W-:Y:S01]  /*14120*/  ISETP.LT.AND P2, PT, R70, UR4, !P0 ;  /* 0x0000000446007c0c */ /* 0x008fe2000c741270 */
[----:B------:R-:W3:Y:S01]  /*14130*/  LDCU UR4, c[0x0][0x39c] ;  /* 0x00007380ff0477ac */ /* 0x000ee20008000800 */
[----:B------:R-:W-:-:S02]  /*14140*/  VIADD R77, R77, UR5 ;  /* 0x000000054d4d7c36 */ /* 0x000fc40008000000 */
[----:B------:R-:W-:Y:S02]  /*14150*/  VIADD R70, R3, 0x95 ;  /* 0x0000009503467836 */ /* 0x000fe40000000000 */
[C---:B------:R-:W-:Y:S01]  /*14160*/  VIADD R71, R77.reuse, UR5 ;  /* 0x000000054d477c36 */ /* 0x040fe20008000000 */
[C---:B--2---:R-:W-:Y:S01]  /*14170*/  LEA R68, P6, R77.reuse, R2, 0x2 ;  /* 0x000000024d447211 */ /* 0x044fe200078c10ff */
[----:B------:R2:W-:Y:S01]  /*14180*/  @P1 STG.E desc[UR16][R74.64], R84 ;  /* 0x000000544a001986 */ /* 0x0005e2000c101910 */
[----:B-1----:R-:W-:Y:S01]  /*14190*/  ISETP.LT.AND P1, PT, R70, UR6, !P0 ;  /* 0x0000000646007c0c */ /* 0x002fe2000c721270 */
[----:B------:R-:W1:Y:S01]  /*141a0*/  LDCU UR6, c[0x0][0x39c] ;  /* 0x00007380ff0677ac */ /* 0x000e620008000800 */
[----:B------:R-:W-:Y:S01]  /*141b0*/  LEA.HI.X.SX32 R69, R77, R0, 0x2, P6 ;  /* 0x000000004d457211 */ /* 0x000fe200030f16ff */
[C---:B------:R-:W-:Y:S01]  /*141c0*/  VIADD R77, R71.reuse, UR5 ;  /* 0x00000005474d7c36 */ /* 0x040fe20008000000 */
[----:B------:R-:W-:Y:S01]  /*141d0*/  LEA R70, P6, R71, R2, 0x2 ;  /* 0x0000000247467211 */ /* 0x000fe200078c10ff */
[----:B-----5:R-:W-:-:S03]  /*141e0*/  VIADD R73, R3, 0x96 ;  /* 0x0000009603497836 */ /* 0x020fc60000000000 */
[----:B------:R-:W-:Y:S02]  /*141f0*/  LEA.HI.X.SX32 R71, R71, R0, 0x2, P6 ;  /* 0x0000000047477211 */ /* 0x000fe400030f16ff */
[----:B------:R-:W-:Y:S01]  /*14200*/  LEA R72, P6, R77, R2, 0x2 ;  /* 0x000000024d487211 */ /* 0x000fe200078c10ff */
[----:B------:R5:W-:Y:S01]  /*14210*/  @P5 STG.E desc[UR16][R68.64], R85 ;  /* 0x0000005544005986 */ /* 0x000be2000c101910 */
[----:B---3--:R-:W-:Y:S01]  /*14220*/  ISETP.LT.AND P5, PT, R73, UR4, !P0 ;  /* 0x0000000449007c0c */ /* 0x008fe2000c7a1270 */
[----:B--2---:R-:W-:Y:S01]  /*14230*/  VIADD R74, R3, 0x97 ;  /* 0x00000097034a7836 */ /* 0x004fe20000000000 */
[C---:B------:R-:W-:Y:S01]  /*14240*/  LEA.HI.X.SX32 R73, R77.reuse, R0, 0x2, P6 ;  /* 0x000000004d497211 */ /* 0x040fe200030f16ff */
[----:B------:R-:W2:Y:S01]  /*14250*/  LDCU UR4, c[0x0][0x39c] ;  /* 0x00007380ff0477ac */ /* 0x000ea20008000800 */
[----:B------:R-:W-:Y:S01]  /*14260*/  VIADD R77, R77, UR5 ;  /* 0x000000054d4d7c36 */ /* 0x000fe20008000000 */
[----:B------:R3:W-:Y:S01]  /*14270*/  @P4 STG.E desc[UR16][R70.64], R86 ;  /* 0x0000005646004986 */ /* 0x0007e2000c101910 */
[----:B----4-:R-:W-:Y:S01]  /*14280*/  ISETP.LT.AND P4, PT, R74, UR7, !P0 ;  /* 0x000000074a007c0c */ /* 0x010fe2000c781270 */
[----:B------:R-:W4:Y:S01]  /*14290*/  LDCU UR7, c[0x0][0x39c] ;  /* 0x00007380ff0777ac */ /* 0x000f220008000800 */
[----:B------:R-:W-:-:S02]  /*142a0*/  VIADD R75, R77, UR5 ;  /* 0x000000054d4b7c36 */ /* 0x000fc40008000000 */
[----:B------:R-:W-:Y:S01]  /*142b0*/  VIADD R74, R3, 0x98 ;  /* 0x00000098034a7836 */ /* 0x000fe20000000000 */
[C---:B-----5:R-:W-:Y:S01]  /*142c0*/  LEA R68, P6, R77.reuse, R2, 0x2 ;  /* 0x000000024d447211 */ /* 0x060fe200078c10ff */
[----:B------:R5:W-:Y:S03]  /*142d0*/  @P3 STG.E desc[UR16][R72.64], R87 ;  /* 0x0000005748003986 */ /* 0x000be6000c101910 */
[----:B------:R-:W-:Y:S01]  /*142e0*/  LEA.HI.X.SX32 R69, R77, R0, 0x2, P6 ;  /* 0x000000004d457211 */ /* 0x000fe200030f16ff */
[C---:B------:R-:W-:Y:S01]  /*142f0*/  VIADD R77, R75.reuse, UR5 ;  /* 0x000000054b4d7c36 */ /* 0x040fe20008000000 */
[----:B---3--:R-:W-:Y:S02]  /*14300*/  LEA R70, P6, R75, R2, 0x2 ;  /* 0x000000024b467211 */ /* 0x008fe400078c10ff */
[----:B-1----:R-:W-:Y:S01]  /*14310*/  ISETP.LT.AND P3, PT, R74, UR6, !P0 ;  /* 0x000000064a007c0c */ /* 0x002fe2000c761270 */
[----:B------:R-:W1:Y:S01]  /*14320*/  LDCU UR6, c[0x0][0x39c] ;  /* 0x00007380ff0677ac */ /* 0x000e620008000800 */
[----:B------:R-:W-:Y:S01]  /*14330*/  VIADD R74, R3, 0x99 ;  /* 0x00000099034a7836 */ /* 0x000fe20000000000 */
[----:B------:R-:W-:Y:S01]  /*14340*/  LEA.HI.X.SX32 R71, R75, R0, 0x2, P6 ;  /* 0x000000004b477211 */ /* 0x000fe200030f16ff */
[C---:B------:R-:W-:Y:S01]  /*14350*/  VIADD R79, R77.reuse, UR5 ;  /* 0x000000054d4f7c36 */ /* 0x040fe20008000000 */
[----:B-----5:R-:W-:Y:S01]  /*14360*/  LEA R72, P6, R77, R2, 0x2 ;  /* 0x000000024d487211 */ /* 0x020fe200078c10ff */
[----:B------:R3:W-:Y:S01]  /*14370*/  @P2 STG.E desc[UR16][R68.64], R88 ;  /* 0x0000005844002986 */ /* 0x0007e2000c101910 */
[----:B--2---:R-:W-:Y:S01]  /*14380*/  ISETP.LT.AND P2, PT, R74, UR4, !P0 ;  /* 0x000000044a007c0c */ /* 0x004fe2000c741270 */
[----:B------:R-:W-:Y:S01]  /*14390*/  VIADD R75, R3, 0x9a ;  /* 0x0000009a034b7836 */ /* 0x000fe20000000000 */
[----:B------:R-:W-:Y:S01]  /*143a0*/  LEA.HI.X.SX32 R73, R77, R0, 0x2, P6 ;  /* 0x000000004d497211 */ /* 0x000fe200030f16ff */
[----:B------:R-:W2:Y:S01]  /*143b0*/  LDCU UR4, c[0x0][0x39c] ;  /* 0x00007380ff0477ac */ /* 0x000ea20008000800 */
        /* <DEDUP_REMOVED lines=8> */
[----:B-1----:R-:W-:Y:S01]  /*14440*/  ISETP.LT.AND P5, PT, R76, UR6, !P0 ;  /* 0x000000064c007c0c */ /* 0x002fe2000c7a1270 */
[----:B------:R-:W1:Y:S01]  /*14450*/  LDCU UR6, c[0x0][0x39c] ;  /* 0x00007380ff0677ac */ /* 0x000e620008000800 */
[C---:B------:R-:W-:Y:S01]  /*14460*/  VIADD R77, R79.reuse, UR5 ;  /* 0x000000054f4d7c36 */ /* 0x040fe20008000000 */
[----:B------:R4:W-:Y:S01]  /*14470*/  @P4 STG.E desc[UR16][R74.64], R91 ;  /* 0x0000005b4a004986 */ /* 0x0009e2000c101910 */
[----:B---3--:R-:W-:Y:S01]  /*14480*/  LEA R68, P4, R79, R2, 0x2 ;  /* 0x000000024f447211 */ /* 0x008fe200078810ff */
[----:B-----5:R-:W-:-:S02]  /*14490*/  VIADD R71, R3, 0x9c ;  /* 0x0000009c03477836 */ /* 0x020fc40000000000 */
[----:B------:R-:W-:Y:S02]  /*144a0*/  LEA R70, P6, R77, R2, 0x2 ;  /* 0x000000024d467211 */ /* 0x000fe400078c10ff */
[-C--:B------:R-:W-:Y:S02]  /*144b0*/  LEA.HI.X.SX32 R69, R79, R0.reuse, 0x2, P4 ;  /* 0x000000004f457211 */ /* 0x080fe400020f16ff */
[----:B--2---:R-:W-:Y:S01]  /*144c0*/  ISETP.LT.AND P4, PT, R71, UR4, !P0 ;  /* 0x0000000447007c0c */ /* 0x004fe2000c781270 */
[----:B------:R-:W2:Y:S01]  /*144d0*/  LDCU UR4, c[0x0][0x39c] ;  /* 0x00007380ff0477ac */ /* 0x000ea20008000800 */
[----:B------:R-:W-:Y:S01]  /*144e0*/  VIADD R72, R3, 0x9d ;  /* 0x0000009d03487836 */ /* 0x000fe20000000000 */
[C---:B------:R-:W-:Y:S01]  /*144f0*/  LEA.HI.X.SX32 R71, R77.reuse, R0, 0x2, P6 ;  /* 0x000000004d477211 */ /* 0x040fe200030f16ff */
[----:B------:R-:W-:Y:S01]  /*14500*/  VIADD R77, R77, UR5 ;  /* 0x000000054d4d7c36 */ /* 0x000fe20008000000 */
[----:B------:R3:W-:Y:S01]  /*14510*/  @P3 STG.E desc[UR16][R68.64], R92 ;  /* 0x0000005c44003986 */ /* 0x0007e2000c101910 */
[----:B----4-:R-:W-:Y:S01]  /*14520*/  VIADD R74, R3, 0x9e ;  /* 0x0000009e034a7836 */ /* 0x010fe20000000000 */
[----:B------:R-:W-:Y:S01]  /*14530*/  ISETP.LT.AND P3, PT, R72, UR7, !P0 ;  /* 0x0000000748007c0c */ /* 0x000fe2000c761270 */
[----:B------:R-:W4:Y:S01]  /*14540*/  LDCU UR7, c[0x0][0x39c] ;  /* 0x00007380ff0777ac */ /* 0x000f220008000800 */
[----:B------:R5:W-:Y:S01]  /*14550*/  @P2 STG.E desc[UR16][R70.64], R93 ;  /* 0x0000005d46002986 */ /* 0x000be2000c101910 */
[C---:B------:R-:W-:Y:S01]  /*14560*/  LEA R72, P2, R77.reuse, R2, 0x2 ;  /* 0x000000024d487211 */ /* 0x040fe200078410ff */
[----:B------:R-:W-:-:S03]  /*14570*/  VIADD R75, R77, UR5 ;  /* 0x000000054d4b7c36 */ /* 0x000fc60008000000 */
[----:B------:R-:W-:Y:S02]  /*14580*/  LEA.HI.X.SX32 R73, R77, R0, 0x2, P2 ;  /* 0x000000004d497211 */ /* 0x000fe400010f16ff */
[----:B-1----:R-:W-:Y:S01]  /*14590*/  ISETP.LT.AND P2, PT, R74, UR6, !P0 ;  /* 0x000000064a007c0c */ /* 0x002fe2000c741270 */
[----:B------:R-:W1:Y:S01]  /*145a0*/  LDCU UR6, c[0x0][0x39c] ;  /* 0x00007380ff0677ac */ /* 0x000e620008000800 */
[----:B---3--:R-:W-:Y:S01]  /*145b0*/  VIADD R69, R3, 0x9f ;  /* 0x0000009f03457836 */ /* 0x008fe20000000000 */
[C---:B------:R-:W-:Y:S01]  /*145c0*/  LEA R68, P6, R75.reuse, R2, 0x2 ;  /* 0x000000024b447211 */ /* 0x040fe200078c10ff */
[----:B-----5:R-:W-:Y:S01]  /*145d0*/  VIADD R71, R75, UR5 ;  /* 0x000000054b477c36 */ /* 0x020fe20008000000 */
[----:B------:R3:W-:Y:S02]  /*145e0*/  @P1 STG.E desc[UR16][R72.64], R94 ;  /* 0x0000005e48001986 */ /* 0x0007e4000c101910 */
[----:B--2---:R-:W-:Y:S01]  /*145f0*/  ISETP.LT.AND P1, PT, R69, UR4, !P0 ;  /* 0x0000000445007c0c */ /* 0x004fe2000c721270 */
[----:B------:R-:W2:Y:S01]  /*14600*/  LDCU UR4, c[0x0][0x39c] ;  /* 0x00007380ff0477ac */ /* 0x000ea20008000800 */
[----:B------:R-:W-:Y:S01]  /*14610*/  LEA.HI.X.SX32 R69, R75, R0, 0x2, P6 ;  /* 0x000000004b457211 */ /* 0x000fe200030f16ff */
[C---:B------:R-:W-:Y:S01]  /*14620*/  VIADD R77, R71.reuse, UR5 ;  /* 0x00000005474d7c36 */ /* 0x040fe20008000000 */
[----:B------:R-:W-:Y:S01]  /*14630*/  LEA R70, P6, R71, R2, 0x2 ;  /* 0x0000000247467211 */ /* 0x000fe200078c10ff */
[----:B------:R-:W-:-:S03]  /*14640*/  VIADD R75, R3, 0xa0 ;  /* 0x000000a0034b7836 */ /* 0x000fc60000000000 */
[----:B------:R-:W-:Y:S02]  /*14650*/  LEA.HI.X.SX32 R71, R71, R0, 0x2, P6 ;  /* 0x0000000047477211 */ /* 0x000fe400030f16ff */
[----:B------:R-:W-:Y:S01]  /*14660*/  LEA R74, P6, R77, R2, 0x2 ;  /* 0x000000024d4a7211 */ /* 0x000fe200078c10ff */
[----:B---3--:R-:W-:Y:S01]  /*14670*/  VIADD R72, R3, 0xa1 ;  /* 0x000000a103487836 */ /* 0x008fe20000000000 */
[----:B------:R3:W-:Y:S01]  /*14680*/  @P5 STG.E desc[UR16][R68.64], R95 ;  /* 0x0000005f44005986 */ /* 0x0007e2000c101910 */
[----:B----4-:R-:W-:Y:S01]  /*14690*/  ISETP.LT.AND P5, PT, R75, UR7, !P0 ;  /* 0x000000074b007c0c */ /* 0x010fe2000c7a1270 */
[----:B------:R-:W4:Y:S01]  /*146a0*/  LDCU UR7, c[0x0][0x39c] ;  /* 0x00007380ff0777ac */ /* 0x000f220008000800 */
[C---:B------:R-:W-:Y:S01]  /*146b0*/  LEA.HI.X.SX32 R75, R77.reuse, R0, 0x2, P6 ;  /* 0x000000004d4b7211 */ /* 0x040fe200030f16ff */
[----:B------:R5:W-:Y:S01]  /*146c0*/  @P4 STG.E desc[UR16][R70.64], R96 ;  /* 0x0000006046004986 */ /* 0x000be2000c101910 */
[----:B-1----:R-:W-:Y:S01]  /*146d0*/  ISETP.LT.AND P4, PT, R72, UR6, !P0 ;  /* 0x0000000648007c0c */ /* 0x002fe2000c781270 */
[----:B------:R-:W-:Y:S01]  /*146e0*/  VIADD R77, R77, UR5 ;  /* 0x000000054d4d7c36 */ /* 0x000fe20008000000 */
[----:B------:R-:W1:Y:S01]  /*146f0*/  LDCU UR6, c[0x0][0x39c] ;  /* 0x00007380ff0677ac */ /* 0x000e620008000800 */
[----:B------:R-:W-:-:S02]  /*14700*/  VIADD R72, R3, 0xa2 ;  /* 0x000000a203487836 */ /* 0x000fc40000000000 */
[C---:B------:R-:W-:Y:S01]  /*14710*/  VIADD R73, R77.reuse, UR5 ;  /* 0x000000054d497c36 */ /* 0x040fe20008000000 */
[C---:B---3--:R-:W-:Y:S01]  /*14720*/  LEA R68, P6, R77.reuse, R2, 0x2 ;  /* 0x000000024d447211 */ /* 0x048fe200078c10ff */
[----:B------:R3:W-:Y:S03]  /*14730*/  @P3 STG.E desc[UR16][R74.64], R97 ;  /* 0x000000614a003986 */ /* 0x0007e6000c101910 */
[----:B------:R-:W-:Y:S01]  /*14740*/  LEA.HI.X.SX32 R69, R77, R0, 0x2, P6 ;  /* 0x000000004d457211 */ /* 0x000fe200030f16ff */
[C---:B------:R-:W-:Y:S01]  /*14750*/  VIADD R77, R73.reuse, UR5 ;  /* 0x00000005494d7c36 */ /* 0x040fe20008000000 */
[----:B-----5:R-:W-:Y:S02]  /*14760*/  LEA R70, P6, R73, R2, 0x2 ;  /* 0x0000000249467211 */ /* 0x020fe400078c10ff */
[----:B--2---:R-:W-:Y:S01]  /*14770*/  ISETP.LT.AND P3, PT, R72, UR4, !P0 ;  /* 0x0000000448007c0c */ /* 0x004fe2000c761270 */
[----:B------:R-:W2:Y:S01]  /*14780*/  LDCU UR4, c[0x0][0x39c] ;  /* 0x00007380ff0477ac */ /* 0x000ea20008000800 */
[----:B------:R-:W-:Y:S01]  /*14790*/  VIADD R76, R3, 0xa3 ;  /* 0x000000a3034c7836 */ /* 0x000fe20000000000 */
[----:B------:R-:W-:-:S02]  /*147a0*/  LEA.HI.X.SX32 R71, R73, R0, 0x2, P6 ;  /* 0x0000000049477211 */ /* 0x000fc400030f16ff */
[----:B------:R-:W-:Y:S01]  /*147b0*/  LEA R72, P6, R77, R2, 0x2 ;  /* 0x000000024d487211 */ /* 0x000fe200078c10ff */
[----:B------:R5:W-:Y:S01]  /*147c0*/  @P2 STG.E desc[UR16][R68.64], R98 ;  /* 0x0000006244002986 */ /* 0x000be2000c101910 */
[----:B-1----:R-:W-:Y:S01]  /*147d0*/  ISETP.LT.AND P2, PT, R76, UR6, !P0 ;  /* 0x000000064c007c0c */ /* 0x002fe2000c741270 */
[----:B---3--:R-:W-:Y:S01]  /*147e0*/  VIADD R74, R3, 0xa4 ;  /* 0x000000a4034a7836 */ /* 0x008fe20000000000 */
[C---:B------:R-:W-:Y:S01]  /*147f0*/  LEA.HI.X.SX32 R73, R77.reuse, R0, 0x2, P6 ;  /* 0x000000004d497211 */ /* 0x040fe200030f16ff */
[----:B------:R-:W1:Y:S01]  /*14800*/  LDCU UR6, c[0x0][0x39c] ;  /* 0x00007380ff0677ac */ /* 0x000e620008000800 */
        /* <DEDUP_REMOVED lines=11> */
[----:B--2---:R-:W-:Y:S01]  /*148c0*/  ISETP.LT.AND P5, PT, R74, UR4, !P0 ;  /* 0x000000044a007c0c */ /* 0x004fe2000c7a1270 */
[----:B------:R-:W2:Y:S01]  /*148d0*/  LDCU UR4, c[0x0][0x39c] ;  /* 0x00007380ff0477ac */ /* 0x000ea20008000800 */
        /* <DEDUP_REMOVED lines=17> */
[----:B--2---:R-:W-:Y:S01]  /*149f0*/  ISETP.LT.AND P2, PT, R76, UR4, !P0 ;  /* 0x000000044c007c0c */ /* 0x004fe2000c741270 */
[----:B------:R-:W2:Y:S01]  /*14a00*/  LDCU UR4, c[0x0][0x39c] ;  /* 0x00007380ff0477ac */ /* 0x000ea20008000800 */
[C---:B------:R-:W-:Y:S01]  /*14a10*/  VIADD R77, R79.reuse, UR5 ;  /* 0x000000054f4d7c36 */ /* 0x040fe20008000000 */
[----:B------:R4:W-:Y:S01]  /*14a20*/  @P1 STG.E desc[UR16][R74.64], R104 ;  /* 0x000000684a001986 */ /* 0x0009e2000c101910 */
[----:B---3--:R-:W-:Y:S01]  /*14a30*/  LEA R68, P1, R79, R2, 0x2 ;  /* 0x000000024f447211 */ /* 0x008fe200078210ff */
        /* <DEDUP_REMOVED lines=16> */
[----:B--2---:R-:W-:Y:S01]  /*14b40*/  ISETP.LT.AND P4, PT, R74, UR4, !P0 ;  /* 0x000000044a007c0c */ /* 0x004fe2000c781270 */
[----:B------:R-:W2:Y:S01]  /*14b50*/  LDCU UR4, c[0x0][0x39c] ;  /* 0x00007380ff0477ac */ /* 0x000ea20008000800 */
[----:B---3--:R-:W-:Y:S01]  /*14b60*/  VIADD R69, R3, 0xac ;  /* 0x000000ac03457836 */ /* 0x008fe20000000000 */
        /* <DEDUP_REMOVED lines=17> */
[----:B--2---:R-:W-:Y:S01]  /*14c80*/  ISETP.LT.AND P1, PT, R72, UR4, !P0 ;  /* 0x0000000448007c0c */ /* 0x004fe2000c721270 */
[----:B------:R-:W-:Y:S01]  /*14c90*/  VIADD R77, R77, UR5 ;  /* 0x000000054d4d7c36 */ /* 0x000fe20008000000 */
[----:B------:R-:W2:Y:S01]  /*14ca0*/  LDCU UR4, c[0x0][0x39c] ;  /* 0x00007380ff0477ac */ /* 0x000ea20008000800 */
[----:B------:R-:W-:-:S02]  /*14cb0*/  VIADD R72, R3, 0xaf ;  /* 0x000000af03487836 */ /* 0x000fc40000000000 */
[C---:B------:R-:W-:Y:S01]  /*14cc0*/  VIADD R73, R77.reuse, UR5 ;  /* 0x000000054d497c36 */ /* 0x040fe20008000000 */
[C---:B---3--:R-:W-:Y:S01]  /*14cd0*/  LEA R68, P6, R77.reuse, R2, 0x2 ;  /* 0x000000024d447211 */ /* 0x048fe200078c10ff */
        /* <DEDUP_REMOVED lines=10> */
[----:B--2---:R-:W-:Y:S01]  /*14d80*/  ISETP.LT.AND P4, PT, R76, UR4, !P0 ;  /* 0x000000044c007c0c */ /* 0x004fe2000c781270 */
[----:B---3--:R-:W-:Y:S01]  /*14d90*/  VIADD R74, R3, 0xb1 ;  /* 0x000000b1034a7836 */ /* 0x008fe20000000000 */
        /* <DEDUP_REMOVED lines=48> */
[C---:B------:R-:W-:Y:S01]  /*150a0*/  VIADD R75, R77.reuse, UR5 ;  /* 0x000000054d4b7c36 */ /* 0x040fe20008000000 */
[----:B------:R4:W-:Y:S01]  /*150b0*/  @P1 STG.E desc[UR16][R70.64], R119 ;  /* 0x0000007746001986 */ /* 0x0009e2000c101910 */
[C---:B------:R-:W-:Y:S01]  /*150c0*/  LEA R72, P1, R77.reuse, R2, 0x2 ;  /* 0x000000024d487211 */ /* 0x040fe200078210ff */
[----:B------:R-:W5:Y:S03]  /*150d0*/  LDCU UR7, c[0x0][0x39c] ;  /* 0x00007380ff0777ac */ /* 0x000f660008000800 */
[----:B------:R-:W-:-:S02]  /*150e0*/  LEA.HI.X.SX32 R73, R77, R0, 0x2, P1 ;  /* 0x000000004d497211 */ /* 0x000fc400008f16ff */
[----:B-1----:R-:W-:Y:S01]  /*150f0*/  ISETP.LT.AND P1, PT, R74, UR6, !P0 ;  /* 0x000000064a007c0c */ /* 0x002fe2000c721270 */
[----:B------:R-:W1:Y:S01]  /*15100*/  LDCU UR6, c[0x0][0x39c] ;  /* 0x00007380ff0677ac */ /* 0x000e620008000800 */
[----:B---3--:R-:W-:Y:S01]  /*15110*/  VIADD R69, R3, 0xb9 ;  /* 0x000000b903457836 */ /* 0x008fe20000000000 */
[C---:B------:R-:W-:Y:S01]  /*15120*/  LEA R68, P6, R75.reuse, R2, 0x2 ;  /* 0x000000024b447211 */ /* 0x040fe200078c10ff */
[----:B----4-:R-:W-:Y:S01]  /*15130*/  VIADD R71, R75, UR5 ;  /* 0x000000054b477c36 */ /* 0x010fe20008000000 */
        /* <DEDUP_REMOVED lines=11> */
[----:B-----5:R-:W-:Y:S01]  /*151f0*/  ISETP.LT.AND P4, PT, R75, UR7, !P0 ;  /* 0x000000074b007c0c */ /* 0x020fe2000c781270 */
[----:B------:R-:W4:Y:S01]  /*15200*/  LDCU UR7, c[0x0][0x39c] ;  /* 0x00007380ff0777ac */ /* 0x000f220008000800 */
[C---:B------:R-:W-:Y:S01]  /*15210*/  LEA.HI.X.SX32 R75, R77.reuse, R0, 0x2, P6 ;  /* 0x000000004d4b7211 */ /* 0x040fe200030f16ff */
[----:B------:R5:W-:Y:S01]  /*15220*/  @P3 STG.E desc[UR16][R70.64], R122 ;  /* 0x0000007a46003986 */ /* 0x000be2000c101910 */
[----:B-1----:R-:W-:Y:S01]  /*15230*/  ISETP.LT.AND P3, PT, R72, UR6, !P0 ;  /* 0x0000000648007c0c */ /* 0x002fe2000c761270 */
[----:B------:R-:W1:Y:S01]  /*15240*/  LDCU UR6, c[0x0][0x39c] ;  /* 0x00007380ff0677ac */ /* 0x000e620008000800 */
[----:B------:R-:W-:-:S02]  /*15250*/  VIADD R77, R77, UR5 ;  /* 0x000000054d4d7c36 */ /* 0x000fc40008000000 */
[----:B------:R-:W-:Y:S02]  /*15260*/  VIADD R72, R3, 0xbc ;  /* 0x000000bc03487836 */ /* 0x000fe40000000000 */
[C---:B------:R-:W-:Y:S01]  /*15270*/  VIADD R73, R77.reuse, UR5 ;  /* 0x000000054d497c36 */ /* 0x040fe20008000000 */
[C---:B---3--:R-:W-:Y:S01]  /*15280*/  LEA R68, P6, R77.reuse, R2, 0x2 ;  /* 0x000000024d447211 */ /* 0x048fe200078c10ff */
[----:B------:R3:W-:Y:S03]  /*15290*/  @P2 STG.E desc[UR16][R74.64], R123 ;  /* 0x0000007b4a002986 */ /* 0x0007e6000c101910 */
[----:B------:R-:W-:Y:S01]  /*152a0*/  LEA.HI.X.SX32 R69, R77, R0, 0x2, P6 ;  /* 0x000000004d457211 */ /* 0x000fe200030f16ff */
[C---:B------:R-:W-:Y:S01]  /*152b0*/  VIADD R77, R73.reuse, UR5 ;  /* 0x00000005494d7c36 */ /* 0x040fe20008000000 */
[----:B-----5:R-:W-:Y:S01]  /*152c0*/  LEA R70, P6, R73, R2, 0x2 ;  /* 0x0000000249467211 */ /* 0x020fe200078c10ff */
[----:B------:R-:W-:Y:S01]  /*152d0*/  VIADD R76, R3, 0xbd ;  /* 0x000000bd034c7836 */ /* 0x000fe20000000000 */
[----:B--2---:R-:W-:Y:S01]  /*152e0*/  ISETP.LT.AND P2, PT, R72, UR4, !P0 ;  /* 0x0000000448007c0c */ /* 0x004fe2000c741270 */
[----:B------:R-:W2:Y:S01]  /*152f0*/  LDCU UR4, c[0x0][0x39c] ;  /* 0x00007380ff0477ac */ /* 0x000ea20008000800 */
        /* <DEDUP_REMOVED lines=27> */
[----:B------:R-:W1:Y:S01]  /*154b0*/  LDCU UR6, c[0x0][0x39c] ;  /* 0x00007380ff0677ac */ /* 0x000e620008000800 */
[----:B------:R-:W-:-:S02]  /*154c0*/  LEA.HI.X.SX32 R73, R77, R0, 0x2, P6 ;  /* 0x000000004d497211 */ /* 0x000fc400030f16ff */
        /* <DEDUP_REMOVED lines=33> */
[----:B------:R3:W-:Y:S01]  /*156e0*/  @P2 STG.E desc[UR16][R72.64], R5 ;  /* 0x0000000548002986 */ /* 0x0007e2000c101910 */
[----:B-----5:R-:W-:Y:S02]  /*156f0*/  VIADD R71, R75, UR5 ;  /* 0x000000054b477c36 */ /* 0x020fe40008000000 */
[----:B-1----:R-:W-:Y:S01]  /*15700*/  ISETP.LT.AND P2, PT, R69, UR6, !P0 ;  /* 0x0000000645007c0c */ /* 0x002fe2000c741270 */
[----:B------:R-:W-:Y:S01]  /*15710*/  VIADD R4, R3, 0xc7 ;  /* 0x000000c703047836 */ /* 0x000fe20000000000 */
[----:B------:R-:W-:Y:S01]  /*15720*/  LEA.HI.X.SX32 R69, R75, R0, 0x2, P6 ;  /* 0x000000004b457211 */ /* 0x000fe200030f16ff */
[----:B------:R-:W1:Y:S01]  /*15730*/  LDCU UR6, c[0x0][0x39c] ;  /* 0x00007380ff0677ac */ /* 0x000e620008000800 */
[C---:B------:R-:W-:Y:S01]  /*15740*/  LEA R70, P6, R71.reuse, R2, 0x2 ;  /* 0x0000000247467211 */ /* 0x040fe200078c10ff */
[----:B------:R-:W-:-:S02]  /*15750*/  VIADD R77, R71, UR5 ;  /* 0x00000005474d7c36 */ /* 0x000fc40008000000 */
[----:B------:R5:W-:Y:S01]  /*15760*/  @P1 STG.E desc[UR16][R68.64], R6 ;  /* 0x0000000644001986 */ /* 0x000be2000c101910 */
[----:B------:R-:W-:Y:S02]  /*15770*/  LEA.HI.X.SX32 R71, R71, R0, 0x2, P6 ;  /* 0x0000000047477211 */ /* 0x000fe400030f16ff */
[----:B----4-:R-:W-:Y:S01]  /*15780*/  ISETP.LT.AND P1, PT, R4, UR7, !P0 ;  /* 0x0000000704007c0c */ /* 0x010fe2000c721270 */
[----:B------:R-:W-:Y:S01]  /*15790*/  VIADD R4, R3, 0xc8 ;  /* 0x000000c803047836 */ /* 0x000fe20000000000 */
[----:B------:R-:W-:Y:S01]  /*157a0*/  LEA R74, P6, R77, R2, 0x2 ;  /* 0x000000024d4a7211 */ /* 0x000fe200078c10ff */
[----:B------:R4:W-:Y:S01]  /*157b0*/  @P5 STG.E desc[UR16][R70.64], R7 ;  /* 0x0000000746005986 */ /* 0x0009e2000c101910 */
[----:B---3--:R-:W-:Y:S01]  /*157c0*/  VIADD R5, R3, 0xc9 ;  /* 0x000000c903057836 */ /* 0x008fe20000000000 */
[----:B------:R-:W3:Y:S01]  /*157d0*/  LDCU UR7, c[0x0][0x39c] ;  /* 0x00007380ff0777ac */ /* 0x000ee20008000800 */
[----:B--2---:R-:W-:Y:S02]  /*157e0*/  ISETP.LT.AND P5, PT, R4, UR4, !P0 ;  /* 0x0000000404007c0c */ /* 0x004fe4000c7a1270 */
[C---:B------:R-:W-:Y:S01]  /*157f0*/  LEA.HI.X.SX32 R75, R77.reuse, R0, 0x2, P6 ;  /* 0x000000004d4b7211 */ /* 0x040fe200030f16ff */
[----:B------:R-:W2:Y:S01]  /*15800*/  LDCU UR4, c[0x0][0x39c] ;  /* 0x00007380ff0477ac */ /* 0x000ea20008000800 */
[----:B------:R-:W-:-:S04]  /*15810*/  VIADD R77, R77, UR5 ;  /* 0x000000054d4d7c36 */ /* 0x000fc80008000000 */
[C---:B-----5:R-:W-:Y:S01]  /*15820*/  VIADD R69, R77.reuse, UR5 ;  /* 0x000000054d457c36 */ /* 0x060fe20008000000 */
[----:B------:R-:W-:Y:S01]  /*15830*/  LEA R4, P6, R77, R2, 0x2 ;  /* 0x000000024d047211 */ /* 0x000fe200078c10ff */
[----:B------:R5:W-:Y:S01]  /*15840*/  @P4 STG.E desc[UR16][R74.64], R8 ;  /* 0x000000084a004986 */ /* 0x000be2000c101910 */
[----:B-1----:R-:W-:Y:S01]  /*15850*/  ISETP.LT.AND P4, PT, R5, UR6, !P0 ;  /* 0x0000000605007c0c */ /* 0x002fe2000c781270 */
[----:B----4-:R-:W-:Y:S01]  /*15860*/  VIADD R71, R69, UR5 ;  /* 0x0000000545477c36 */ /* 0x010fe20008000000 */
[----:B------:R-:W-:Y:S01]  /*15870*/  LEA.HI.X.SX32 R5, R77, R0, 0x2, P6 ;  /* 0x000000004d057211 */ /* 0x000fe200030f16ff */
[----:B------:R-:W1:Y:S01]  /*15880*/  LDCU UR6, c[0x0][0x39c] ;  /* 0x00007380ff0677ac */ /* 0x000e620008000800 */
[----:B------:R-:W-:Y:S01]  /*15890*/  LEA R6, P6, R69, R2, 0x2 ;  /* 0x0000000245067211 */ /* 0x000fe200078c10ff */
[----:B------:R-:W-:Y:S02]  /*158a0*/  VIADD R70, R3, 0xca ;  /* 0x000000ca03467836 */ /* 0x000fe40000000000 */
[----:B------:R4:W-:Y:S01]  /*158b0*/  @P3 STG.E desc[UR16][R4.64], R9 ;  /* 0x0000000904003986 */ /* 0x0009e2000c101910 */
[----:B------:R-:W-:-:S02]  /*158c0*/  LEA.HI.X.SX32 R7, R69, R0, 0x2, P6 ;  /* 0x0000000045077211 */ /* 0x000fc400030f16ff */
[----:B------:R-:W-:Y:S02]  /*158d0*/  LEA R68, P6, R71, R2, 0x2 ;  /* 0x0000000247447211 */ /* 0x000fe400078c10ff */
[----:B--2---:R-:W-:Y:S01]  /*158e0*/  ISETP.LT.AND P3, PT, R70, UR4, !P0 ;  /* 0x0000000446007c0c */ /* 0x004fe2000c761270 */
[----:B------:R-:W2:Y:S01]  /*158f0*/  LDCU UR4, c[0x0][0x39c] ;  /* 0x00007380ff0477ac */ /* 0x000ea20008000800 */
[----:B-----5:R-:W-:Y:S01]  /*15900*/  VIADD R8, R3, 0xcb ;  /* 0x000000cb03087836 */ /* 0x020fe20000000000 */
[C---:B------:R-:W-:Y:S01]  /*15910*/  LEA.HI.X.SX32 R69, R71.reuse, R0, 0x2, P6 ;  /* 0x0000000047457211 */ /* 0x040fe200030f16ff */
[----:B------:R-:W-:Y:S01]  /*15920*/  VIADD R71, R71, UR5 ;  /* 0x0000000547477c36 */ /* 0x000fe20008000000 */
[----:B------:R5:W-:Y:S02]  /*15930*/  @P2 STG.E desc[UR16][R6.64], R10 ;  /* 0x0000000a06002986 */ /* 0x000be4000c101910 */
[----:B---3--:R-:W-:Y:S01]  /*15940*/  ISETP.LT.AND P2, PT, R8, UR7, !P0 ;  /* 0x0000000708007c0c */ /* 0x008fe2000c741270 */
[----:B------:R-:W-:Y:S01]  /*15950*/  VIADD R8, R3, 0xcc ;  /* 0x000000cc03087836 */ /* 0x000fe20000000000 */
[C---:B----4-:R-:W-:Y:S01]  /*15960*/  LEA R4, P6, R71.reuse, R2, 0x2 ;  /* 0x0000000247047211 */ /* 0x050fe200078c10ff */
[----:B------:R-:W-:Y:S01]  /*15970*/  VIADD R9, R71, UR5 ;  /* 0x0000000547097c36 */ /* 0x000fe20008000000 */
[----:B------:R-:W3:Y:S01]  /*15980*/  LDCU UR7, c[0x0][0x39c] ;  /* 0x00007380ff0777ac */ /* 0x000ee20008000800 */
[----:B------:R4:W-:Y:S01]  /*15990*/  @P1 STG.E desc[UR16][R68.64], R11 ;  /* 0x0000000b44001986 */ /* 0x0009e2000c101910 */
[----:B-1----:R-:W-:Y:S01]  /*159a0*/  ISETP.LT.AND P1, PT, R8, UR6, !P0 ;  /* 0x0000000608007c0c */ /* 0x002fe2000c721270 */
[----:B------:R-:W-:Y:S01]  /*159b0*/  VIADD R8, R3, 0xcd ;  /* 0x000000cd03087836 */ /* 0x000fe20000000000 */
[----:B------:R-:W-:Y:S01]  /*159c0*/  LEA.HI.X.SX32 R5, R71, R0, 0x2, P6 ;  /* 0x0000000047057211 */ /* 0x000fe200030f16ff */
[C---:B------:R-:W-:Y:S01]  /*159d0*/  VIADD R71, R9.reuse, UR5 ;  /* 0x0000000509477c36 */ /* 0x040fe20008000000 */
[C---:B-----5:R-:W-:Y:S01]  /*159e0*/  LEA R6, P6, R9.reuse, R2, 0x2 ;  /* 0x0000000209067211 */ /* 0x060fe200078c10ff */
[----:B------:R-:W1:Y:S02]  /*159f0*/  LDCU UR6, c[0x0][0x39c] ;  /* 0x00007380ff0677ac */ /* 0x000e640008000800 */
[----:B------:R-:W-:Y:S01]  /*15a00*/  @P5 STG.E desc[UR16][R4.64], R12 ;  /* 0x0000000c04005986 */ /* 0x000fe2000c101910 */
[----:B------:R-:W-:-:S02]  /*15a10*/  LEA.HI.X.SX32 R7, R9, R0, 0x2, P6 ;  /* 0x0000000009077211 */ /* 0x000fc400030f16ff */
[----:B--2---:R-:W-:Y:S01]  /*15a20*/  ISETP.LT.AND P5, PT, R8, UR4, !P0 ;  /* 0x0000000408007c0c */ /* 0x004fe2000c7a1270 */
[C---:B----4-:R-:W-:Y:S01]  /*15a30*/  VIADD R69, R71.reuse, UR5 ;  /* 0x0000000547457c36 */ /* 0x050fe20008000000 */
[----:B------:R-:W-:Y:S01]  /*15a40*/  LEA R8, P6, R71, R2, 0x2 ;  /* 0x0000000247087211 */ /* 0x000fe200078c10ff */
[----:B------:R-:W-:Y:S01]  /*15a50*/  VIADD R11, R3, 0xce ;  /* 0x000000ce030b7836 */ /* 0x000fe20000000000 */
[----:B------:R-:W2:Y:S02]  /*15a60*/  LDCU UR4, c[0x0][0x39c] ;  /* 0x00007380ff0477ac */ /* 0x000ea40008000800 */
[----:B------:R-:W-:Y:S02]  /*15a70*/  LEA.HI.X.SX32 R9, R71, R0, 0x2, P6 ;  /* 0x0000000047097211 */ /* 0x000fe400030f16ff */
[----:B------:R-:W-:Y:S01]  /*15a80*/  LEA R10, P6, R69, R2, 0x2 ;  /* 0x00000002450a7211 */ /* 0x000fe200078c10ff */
[----:B------:R4:W-:Y:S01]  /*15a90*/  @P4 STG.E desc[UR16][R6.64], R13 ;  /* 0x0000000d06004986 */ /* 0x0009e2000c101910 */
[----:B---3--:R-:W-:Y:S01]  /*15aa0*/  ISETP.LT.AND P4, PT, R11, UR7, !P0 ;  /* 0x000000070b007c0c */ /* 0x008fe2000c781270 */
[----:B------:R-:W-:Y:S01]  /*15ab0*/  VIADD R68, R3, 0xcf ;  /* 0x000000cf03447836 */ /* 0x000fe20000000000 */
[C---:B------:R-:W-:Y:S01]  /*15ac0*/  LEA.HI.X.SX32 R11, R69.reuse, R0, 0x2, P6 ;  /* 0x00000000450b7211 */ /* 0x040fe200030f16ff */
[----:B------:R-:W3:Y:S01]  /*15ad0*/  LDCU UR7, c[0x0][0x39c] ;  /* 0x00007380ff0777ac */ /* 0x000ee20008000800 */
[----:B------:R-:W-:Y:S01]  /*15ae0*/  VIADD R69, R69, UR5 ;  /* 0x0000000545457c36 */ /* 0x000fe20008000000 */
[----:B------:R5:W-:Y:S01]  /*15af0*/  @P3 STG.E desc[UR16][R8.64], R14 ;  /* 0x0000000e08003986 */ /* 0x000be2000c101910 */
[----:B-1----:R-:W-:Y:S01]  /*15b00*/  ISETP.LT.AND P3, PT, R68, UR6, !P0 ;  /* 0x0000000644007c0c */ /* 0x002fe2000c761270 */
[----:B------:R-:W1:Y:S02]  /*15b10*/  LDCU UR6, c[0x0][0x39c] ;  /* 0x00007380ff0677ac */ /* 0x000e640008000800 */
[----:B------:R1:W-:Y:S01]  /*15b20*/  @P2 STG.E desc[UR16][R10.64], R15 ;  /* 0x0000000f0a002986 */ /* 0x0003e2000c101910 */
[C---:B----4-:R-:W-:Y:S01]  /*15b30*/  VIADD R13, R69.reuse, UR5 ;  /* 0x00000005450d7c36 */ /* 0x050fe20008000000 */
[----:B------:R-:W-:Y:S01]  /*15b40*/  LEA R4, P2, R69, R2, 0x2 ;  /* 0x0000000245047211 */ /* 0x000fe200078410ff */
[----:B------:R-:W-:-:S03]  /*15b50*/  VIADD R7, R3, 0xd0 ;  /* 0x000000d003077836 */ /* 0x000fc60000000000 */
[----:B------:R-:W-:Y:S02]  /*15b60*/  LEA R6, P6, R13, R2, 0x2 ;  /* 0x000000020d067211 */ /* 0x000fe400078c10ff */
[-C--:B------:R-:W-:Y:S01]  /*15b70*/  LEA.HI.X.SX32 R5, R69, R0.reuse, 0x2, P2 ;  /* 0x0000000045057211 */ /* 0x080fe200010f16ff */
[----:B-----5:R-:W-:Y:S01]  /*15b80*/  VIADD R8, R3, 0xd1 ;  /* 0x000000d103087836 */ /* 0x020fe20000000000 */
[----:B--2---:R-:W-:Y:S01]  /*15b90*/  ISETP.LT.AND P2, PT, R7, UR4, !P0 ;  /* 0x0000000407007c0c */ /* 0x004fe2000c741270 */
[----:B------:R-:W2:Y:S01]  /*15ba0*/  LDCU UR4, c[0x0][0x39c] ;  /* 0x00007380ff0477ac */ /* 0x000ea20008000800 */
[C---:B------:R-:W-:Y:S01]  /*15bb0*/  LEA.HI.X.SX32 R7, R13.reuse, R0, 0x2, P6 ;  /* 0x000000000d077211 */ /* 0x040fe200030f16ff */
[----:B------:R-:W-:Y:S01]  /*15bc0*/  VIADD R13, R13, UR5 ;  /* 0x000000050d0d7c36 */ /* 0x000fe20008000000 */
[----:B------:R4:W-:Y:S01]  /*15bd0*/  @P1 STG.E desc[UR16][R4.64], R16 ;  /* 0x0000001004001986 */ /* 0x0009e2000c101910 */
[----:B---3--:R-:W-:Y:S01]  /*15be0*/  ISETP.LT.AND P1, PT, R8, UR7, !P0 ;  /* 0x0000000708007c0c */ /* 0x008fe2000c721270 */
[----:B-1----:R-:W-:Y:S01]  /*15bf0*/  VIADD R10, R3, 0xd2 ;  /* 0x000000d2030a7836 */ /* 0x002fe20000000000 */
[----:B------:R-:W1:Y:S01]  /*15c00*/  LDCU UR7, c[0x0][0x39c] ;  /* 0x00007380ff0777ac */ /* 0x000e620008000800 */
[----:B------:R3:W-:Y:S01]  /*15c10*/  @P5 STG.E desc[UR16][R6.64], R17 ;  /* 0x0000001106005986 */ /* 0x0007e2000c101910 */
[C---:B------:R-:W-:Y:S01]  /*15c20*/  LEA R8, P5, R13.reuse, R2, 0x2 ;  /* 0x000000020d087211 */ /* 0x040fe200078a10ff */
[----:B------:R-:W-:-:S03]  /*15c30*/  VIADD R11, R13, UR5 ;  /* 0x000000050d0b7c36 */ /* 0x000fc60008000000 */
[----:B------:R-:W-:Y:S02]  /*15c40*/  LEA.HI.X.SX32 R9, R13, R0, 0x2, P5 ;  /* 0x000000000d097211 */ /* 0x000fe400028f16ff */
[----:B------:R-:W-:Y:S01]  /*15c50*/  ISETP.LT.AND P5, PT, R10, UR6, !P0 ;  /* 0x000000060a007c0c */ /* 0x000fe2000c7a1270 */
[----:B------:R-:W5:Y:S01]  /*15c60*/  LDCU UR6, c[0x0][0x39c] ;  /* 0x00007380ff0677ac */ /* 0x000f620008000800 */
[----:B----4-:R-:W-:Y:S01]  /*15c70*/  VIADD R5, R3, 0xd3 ;  /* 0x000000d303057836 */ /* 0x010fe20000000000 */
[C---:B------:R-:W-:Y:S01]  /*15c80*/  LEA R4, P6, R11.reuse, R2, 0x2 ;  /* 0x000000020b047211 */ /* 0x040fe200078c10ff */
[----:B---3--:R-:W-:Y:S01]  /*15c90*/  VIADD R7, R11, UR5 ;  /* 0x000000050b077c36 */ /* 0x008fe20008000000 */
        /* <DEDUP_REMOVED lines=11> */
[----:B-1----:R-:W-:Y:S01]  /*15d50*/  ISETP.LT.AND P3, PT, R11, UR7, !P0 ;  /* 0x000000070b007c0c */ /* 0x002fe2000c761270 */
[----:B------:R-:W1:Y:S01]  /*15d60*/  LDCU UR7, c[0x0][0x39c] ;  /* 0x00007380ff0777ac */ /* 0x000e620008000800 */
[C---:B------:R-:W-:Y:S01]  /*15d70*/  LEA.HI.X.SX32 R11, R13.reuse, R0, 0x2, P6 ;  /* 0x000000000d0b7211 */ /* 0x040fe200030f16ff */
[----:B------:R4:W-:Y:S01]  /*15d80*/  @P2 STG.E desc[UR16][R6.64], R20 ;  /* 0x0000001406002986 */ /* 0x0009e2000c101910 */
[----:B-----5:R-:W-:Y:S01]  /*15d90*/  ISETP.LT.AND P2, PT, R8, UR6, !P0 ;  /* 0x0000000608007c0c */ /* 0x020fe2000c741270 */
[----:B------:R-:W-:Y:S01]  /*15da0*/  VIADD R13, R13, UR5 ;  /* 0x000000050d0d7c36 */ /* 0x000fe20008000000 */
[----:B------:R-:W5:Y:S01]  /*15db0*/  LDCU UR6, c[0x0][0x39c] ;  /* 0x00007380ff0677ac */ /* 0x000f620008000800 */
[----:B------:R-:W-:-:S02]  /*15dc0*/  VIADD R8, R3, 0xd6 ;  /* 0x000000d603087836 */ /* 0x000fc40000000000 */
[C---:B------:R-:W-:Y:S01]  /*15dd0*/  VIADD R9, R13.reuse, UR5 ;  /* 0x000000050d097c36 */ /* 0x040fe20008000000 */
[C---:B---3--:R-:W-:Y:S01]  /*15de0*/  LEA R4, P6, R13.reuse, R2, 0x2 ;  /* 0x000000020d047211 */ /* 0x048fe200078c10ff */
[----:B------:R3:W-:Y:S03]  /*15df0*/  @P1 STG.E desc[UR16][R10.64], R21 ;  /* 0x000000150a001986 */ /* 0x0007e6000c101910 */
[----:B------:R-:W-:Y:S01]  /*15e00*/  LEA.HI.X.SX32 R5, R13, R0, 0x2, P6 ;  /* 0x000000000d057211 */ /* 0x000fe200030f16ff */
[C---:B------:R-:W-:Y:S01]  /*15e10*/  VIADD R13, R9.reuse, UR5 ;  /* 0x00000005090d7c36 */ /* 0x040fe20008000000 */
[----:B----4-:R-:W-:Y:S02]  /*15e20*/  LEA R6, P6, R9, R2, 0x2 ;  /* 0x0000000209067211 */ /* 0x010fe400078c10ff */
[----:B--2---:R-:W-:Y:S01]  /*15e30*/  ISETP.LT.AND P1, PT, R8, UR4, !P0 ;  /* 0x0000000408007c0c */ /* 0x004fe2000c721270 */
[----:B------:R-:W2:Y:S01]  /*15e40*/  LDCU UR4, c[0x0][0x39c] ;  /* 0x00007380ff0477ac */ /* 0x000ea20008000800 */
[----:B------:R-:W-:Y:S01]  /*15e50*/  VIADD R12, R3, 0xd7 ;  /* 0x000000d7030c7836 */ /* 0x000fe20000000000 */
[----:B------:R-:W-:-:S02]  /*15e60*/  LEA.HI.X.SX32 R7, R9, R0, 0x2, P6 ;  /* 0x0000000009077211 */ /* 0x000fc400030f16ff */
[----:B------:R-:W-:Y:S01]  /*15e70*/  LEA R8, P6, R13, R2, 0x2 ;  /* 0x000000020d087211 */ /* 0x000fe200078c10ff */
[----:B------:R4:W-:Y:S01]  /*15e80*/  @P5 STG.E desc[UR16][R4.64], R22 ;  /* 0x0000001604005986 */ /* 0x0009e2000c101910 */
[----:B-----5:R-:W-:Y:S01]  /*15e90*/  ISETP.LT.AND P5, PT, R12, UR6, !P0 ;  /* 0x000000060c007c0c */ /* 0x020fe2000c7a1270 */
[----:B---3--:R-:W-:Y:S01]  /*15ea0*/  VIADD R10, R3, 0xd8 ;  /* 0x000000d8030a7836 */ /* 0x008fe20000000000 */
[C---:B------:R-:W-:Y:S01]  /*15eb0*/  LEA.HI.X.SX32 R9, R13.reuse, R0, 0x2, P6 ;  /* 0x000000000d097211 */ /* 0x040fe200030f16ff */
[----:B------:R-:W3:Y:S01]  /*15ec0*/  LDCU UR6, c[0x0][0x39c] ;  /* 0x00007380ff0677ac */ /* 0x000ee20008000800 */
[----:B------:R-:W-:Y:S01]  /*15ed0*/  VIADD R13, R13, UR5 ;  /* 0x000000050d0d7c36 */ /* 0x000fe20008000000 */
[----:B------:R5:W-:Y:S01]  /*15ee0*/  @P4 STG.E desc[UR16][R6.64], R23 ;  /* 0x0000001706004986 */ /* 0x000be2000c101910 */
[----:B-1----:R-:W-:Y:S01]  /*15ef0*/  ISETP.LT.AND P4, PT, R10, UR7, !P0 ;  /* 0x000000070a007c0c */ /* 0x002fe2000c781270 */
[----:B------:R-:W1:Y:S01]  /*15f00*/  LDCU UR7, c[0x0][0x39c] ;  /* 0x00007380ff0777ac */ /* 0x000e620008000800 */
[----:B------:R-:W-:-:S02]  /*15f10*/  VIADD R11, R13, UR5 ;  /* 0x000000050d0b7c36 */ /* 0x000fc40008000000 */
[----:B------:R-:W-:Y:S01]  /*15f20*/  VIADD R10, R3, 0xd9 ;  /* 0x000000d9030a7836 */ /* 0x000fe20000000000 */
[C---:B----4-:R-:W-:Y:S01]  /*15f30*/  LEA R4, P6, R13.reuse, R2, 0x2 ;  /* 0x000000020d047211 */ /* 0x050fe200078c10ff */
[----:B------:R4:W-:Y:S03]  /*15f40*/  @P3 STG.E desc[UR16][R8.64], R24 ;  /* 0x0000001808003986 */ /* 0x0009e6000c101910 */
[----:B------:R-:W-:Y:S01]  /*15f50*/  LEA.HI.X.SX32 R5, R13, R0, 0x2, P6 ;  /* 0x000000000d057211 */ /* 0x000fe200030f16ff */
[C---:B------:R-:W-:Y:S01]  /*15f60*/  VIADD R13, R11.reuse, UR5 ;  /* 0x000000050b0d7c36 */ /* 0x040fe20008000000 */
[----:B-----5:R-:W-:Y:S02]  /*15f70*/  LEA R6, P6, R11, R2, 0x2 ;  /* 0x000000020b067211 */ /* 0x020fe400078c10ff */
[----:B--2---:R-:W-:Y:S01]  /*15f80*/  ISETP.LT.AND P3, PT, R10, UR4, !P0 ;  /* 0x000000040a007c0c */ /* 0x004fe2000c761270 */
[----:B------:R-:W2:Y:S01]  /*15f90*/  LDCU UR4, c[0x0][0x39c] ;  /* 0x00007380ff0477ac */ /* 0x000ea20008000800 */
[----:B------:R-:W-:Y:S01]  /*15fa0*/  VIADD R10, R3, 0xda ;  /* 0x000000da030a7836 */ /* 0x000fe20000000000 */
[----:B------:R-:W-:Y:S01]  /*15fb0*/  LEA.HI.X.SX32 R7, R11, R0, 0x2, P6 ;  /* 0x000000000b077211 */ /* 0x000fe200030f16ff */
[C---:B------:R-:W-:Y:S01]  /*15fc0*/  VIADD R15, R13.reuse, UR5 ;  /* 0x000000050d0f7c36 */ /* 0x040fe20008000000 */
[----:B----4-:R-:W-:Y:S01]  /*15fd0*/  LEA R8, P6, R13, R2, 0x2 ;  /* 0x000000020d087211 */ /* 0x010fe200078c10ff */
[----:B------:R4:W-:Y:S01]  /*15fe0*/  @P2 STG.E desc[UR16][R4.64], R25 ;  /* 0x0000001904002986 */ /* 0x0009e2000c101910 */
[----:B---3--:R-:W-:Y:S01]  /*15ff0*/  ISETP.LT.AND P2, PT, R10, UR6, !P0 ;  /* 0x000000060a007c0c */ /* 0x008fe2000c741270 */
[----:B------:R-:W-:Y:S01]  /*16000*/  VIADD R11, R3, 0xdb ;  /* 0x000000db030b7836 */ /* 0x000fe20000000000 */
[----:B------:R-:W-:Y:S01]  /*16010*/  LEA.HI.X.SX32 R9, R13, R0, 0x2, P6 ;  /* 0x000000000d097211 */ /* 0x000fe200030f16ff */
[----:B------:R-:W3:Y:S01]  /*16020*/  LDCU UR6, c[0x0][0x39c] ;  /* 0x00007380ff0677ac */ /* 0x000ee20008000800 */
[----:B------:R-:W-:Y:S01]  /*16030*/  LEA R10, P6, R15, R2, 0x2 ;  /* 0x000000020f0a7211 */ /* 0x000fe200078c10ff */
[----:B------:R5:W-:Y:S01]  /*16040*/  @P1 STG.E desc[UR16][R6.64], R26 ;  /* 0x0000001a06001986 */ /* 0x000be2000c101910 */
[----:B-1----:R-:W-:Y:S01]  /*16050*/  ISETP.LT.AND P1, PT, R11, UR7, !P0 ;  /* 0x000000070b007c0c */ /* 0x002fe2000c721270 */
[----:B------:R-:W-:Y:S01]  /*16060*/  VIADD R12, R3, 0xdc ;  /* 0x000000dc030c7836 */ /* 0x000fe20000000000 */
[C---:B------:R-:W-:Y:S01]  /*16070*/  LEA.HI.X.SX32 R11, R15.reuse, R0, 0x2, P6 ;  /* 0x000000000f0b7211 */ /* 0x040fe200030f16ff */
[----:B------:R-:W1:Y:S01]  /*16080*/  LDCU UR7, c[0x0][0x39c] ;  /* 0x00007380ff0777ac */ /* 0x000e620008000800 */
[----:B------:R-:W-:Y:S01]  /*16090*/  VIADD R15, R15, UR5 ;  /* 0x000000050f0f7c36 */ /* 0x000fe20008000000 */
[----:B------:R3:W-:Y:S01]  /*160a0*/  @P5 STG.E desc[UR16][R8.64], R27 ;  /* 0x0000001b08005986 */ /* 0x0007e2000c101910 */
[----:B--2---:R-:W-:Y:S01]  /*160b0*/  ISETP.LT.AND P5, PT, R12, UR4, !P0 ;  /* 0x000000040c007c0c */ /* 0x004fe2000c7a1270 */
[----:B------:R-:W2:Y:S01]  /*160c0*/  LDCU UR4, c[0x0][0x39c] ;  /* 0x00007380ff0477ac */ /* 0x000ea20008000800 */
        /* <DEDUP_REMOVED lines=12> */
[----:B-1----:R-:W-:Y:S01]  /*16190*/  VIADD R10, R3, 0xdf ;  /* 0x000000df030a7836 */ /* 0x002fe20000000000 */
[----:B------:R-:W-:Y:S01]  /*161a0*/  ISETP.LT.AND P3, PT, R8, UR7, !P0 ;  /* 0x0000000708007c0c */ /* 0x000fe2000c761270 */
[----:B------:R-:W1:Y:S01]  /*161b0*/  LDCU UR7, c[0x0][0x39c] ;  /* 0x00007380ff0777ac */ /* 0x000e620008000800 */
[----:B------:R5:W-:Y:S01]  /*161c0*/  @P2 STG.E desc[UR16][R6.64], R30 ;  /* 0x0000001e06002986 */ /* 0x000be2000c101910 */
[C---:B------:R-:W-:Y:S01]  /*161d0*/  LEA R8, P2, R13.reuse, R2, 0x2 ;  /* 0x000000020d087211 */ /* 0x040fe200078410ff */
[----:B------:R-:W-:-:S03]  /*161e0*/  VIADD R11, R13, UR5 ;  /* 0x000000050d0b7c36 */ /* 0x000fc60008000000 */
[----:B------:R-:W-:Y:S02]  /*161f0*/  LEA.HI.X.SX32 R9, R13, R0, 0x2, P2 ;  /* 0x000000000d097211 */ /* 0x000fe400010f16ff */
[----:B--2---:R-:W-:Y:S01]  /*16200*/  ISETP.LT.AND P2, PT, R10, UR4, !P0 ;  /* 0x000000040a007c0c */ /* 0x004fe2000c741270 */
[----:B------:R-:W2:Y:S01]  /*16210*/  LDCU UR4, c[0x0][0x39c] ;  /* 0x00007380ff0477ac */ /* 0x000ea20008000800 */
        /* <DEDUP_REMOVED lines=14> */
[----:B-1----:R-:W-:Y:S01]  /*16300*/  ISETP.LT.AND P5, PT, R11, UR7, !P0 ;  /* 0x000000070b007c0c */ /* 0x002fe2000c7a1270 */
[----:B------:R-:W1:Y:S01]  /*16310*/  LDCU UR7, c[0x0][0x39c] ;  /* 0x00007380ff0777ac */ /* 0x000e620008000800 */
[C---:B------:R-:W-:Y:S01]  /*16320*/  LEA.HI.X.SX32 R11, R13.reuse, R0, 0x2, P6 ;  /* 0x000000000d0b7211 */ /* 0x040fe200030f16ff */
[----:B------:R5:W-:Y:S01]  /*16330*/  @P4 STG.E desc[UR16][R6.64], R33 ;  /* 0x0000002106004986 */ /* 0x000be2000c101910 */
[----:B--2---:R-:W-:Y:S01]  /*16340*/  ISETP.LT.AND P4, PT, R8, UR4, !P0 ;  /* 0x0000000408007c0c */ /* 0x004fe2000c781270 */
[----:B------:R-:W-:Y:S01]  /*16350*/  VIADD R13, R13, UR5 ;  /* 0x000000050d0d7c36 */ /* 0x000fe20008000000 */
[----:B------:R-:W2:Y:S01]  /*16360*/  LDCU UR4, c[0x0][0x39c] ;  /* 0x00007380ff0477ac */ /* 0x000ea20008000800 */
        /* <DEDUP_REMOVED lines=13> */
[----:B--2---:R-:W-:Y:S01]  /*16440*/  ISETP.LT.AND P2, PT, R12, UR4, !P0 ;  /* 0x000000040c007c0c */ /* 0x004fe2000c741270 */
[----:B----4-:R-:W-:Y:S01]  /*16450*/  VIADD R10, R3, 0xe5 ;  /* 0x000000e5030a7836 */ /* 0x010fe20000000000 */
[C---:B------:R-:W-:Y:S01]  /*16460*/  LEA.HI.X.SX32 R9, R13.reuse, R0, 0x2, P6 ;  /* 0x000000000d097211 */ /* 0x040fe200030f16ff */
[----:B------:R-:W2:Y:S01]  /*16470*/  LDCU UR4, c[0x0][0x39c] ;  /* 0x00007380ff0477ac */ /* 0x000ea20008000800 */
[----:B------:R-:W-:Y:S01]  /*16480*/  VIADD R13, R13, UR5 ;  /* 0x000000050d0d7c36 */ /* 0x000fe20008000000 */
[----:B------:R4:W-:Y:S01]  /*16490*/  @P1 STG.E desc[UR16][R6.64], R36 ;  /* 0x0000002406001986 */ /* 0x0009e2000c101910 */
[----:B-1----:R-:W-:Y:S01]  /*164a0*/  ISETP.LT.AND P1, PT, R10, UR7, !P0 ;  /* 0x000000070a007c0c */ /* 0x002fe2000c721270 */
[----:B------:R-:W1:Y:S01]  /*164b0*/  LDCU UR7, c[0x0][0x39c] ;  /* 0x00007380ff0777ac */ /* 0x000e620008000800 */
        /* <DEDUP_REMOVED lines=98> */
[----:B--2---:R-:W-:Y:S01]  /*16ae0*/  ISETP.LT.AND P2, PT, R10, UR4, !P0 ;  /* 0x000000040a007c0c */ /* 0x004fe2000c741270 */
[----:B------:R-:W2:Y:S01]  /*16af0*/  LDCU UR4, c[0x0][0x39c] ;  /* 0x00007380ff0477ac */ /* 0x000ea20008000800 */
        /* <DEDUP_REMOVED lines=33> */
[C---:B------:R-:W-:Y:S01]  /*16d10*/  VIADD R11, R13.reuse, UR5 ;  /* 0x000000050d0b7c36 */ /* 0x040fe20008000000 */
[----:B------:R1:W-:Y:S01]  /*16d20*/  @P1 STG.E desc[UR16][R6.64], R56 ;  /* 0x0000003806001986 */ /* 0x0003e2000c101910 */
[C---:B------:R-:W-:Y:S01]  /*16d30*/  LEA R8, P1, R13.reuse, R2, 0x2 ;  /* 0x000000020d087211 */ /* 0x040fe200078210ff */
[----:B------:R-:W5:Y:S03]  /*16d40*/  LDCU UR7, c[0x0][0x39c] ;  /* 0x00007380ff0777ac */ /* 0x000f660008000800 */
[----:B------:R-:W-:-:S02]  /*16d50*/  LEA.HI.X.SX32 R9, R13, R0, 0x2, P1 ;  /* 0x000000000d097211 */ /* 0x000fc400008f16ff */
[----:B--2---:R-:W-:Y:S01]  /*16d60*/  ISETP.LT.AND P1, PT, R10, UR4, !P0 ;  /* 0x000000040a007c0c */ /* 0x004fe2000c721270 */
[----:B------:R-:W2:Y:S01]  /*16d70*/  LDCU UR4, c[0x0][0x39c] ;  /* 0x00007380ff0477ac */ /* 0x000ea20008000800 */
[----:B----4-:R-:W-:Y:S01]  /*16d80*/  VIADD R5, R3, 0xfa ;  /* 0x000000fa03057836 */ /* 0x010fe20000000000 */
[C---:B------:R-:W-:Y:S01]  /*16d90*/  LEA R4, P6, R11.reuse, R2, 0x2 ;  /* 0x000000020b047211 */ /* 0x040fe200078c10ff */
[----:B-1----:R-:W-:Y:S01]  /*16da0*/  VIADD R7, R11, UR5 ;  /* 0x000000050b077c36 */ /* 0x002fe20008000000 */
[----:B------:R1:W-:Y:S02]  /*16db0*/  @P5 STG.E desc[UR16][R8.64], R57 ;  /* 0x0000003908005986 */ /* 0x0003e4000c101910 */
[----:B---3--:R-:W-:Y:S01]  /*16dc0*/  ISETP.LT.AND P5, PT, R5, UR6, !P0 ;  /* 0x0000000605007c0c */ /* 0x008fe2000c7a1270 */
[----:B------:R-:W3:Y:S01]  /*16dd0*/  LDCU UR6, c[0x0][0x39c] ;  /* 0x00007380ff0677ac */ /* 0x000ee20008000800 */
[----:B------:R-:W-:Y:S01]  /*16de0*/  LEA.HI.X.SX32 R5, R11, R0, 0x2, P6 ;  /* 0x000000000b057211 */ /* 0x000fe200030f16ff */
[C---:B------:R-:W-:Y:S01]  /*16df0*/  VIADD R11, R7.reuse, UR5 ;  /* 0x00000005070b7c36 */ /* 0x040fe20008000000 */
[----:B------:R-:W-:Y:S01]  /*16e00*/  LEA R6, P6, R7, R2, 0x2 ;  /* 0x0000000207067211 */ /* 0x000fe200078c10ff */
[----:B------:R-:W-:-:S02]  /*16e10*/  VIADD R10, R3, 0xfb ;  /* 0x000000fb030a7836 */ /* 0x000fc40000000000 */
[----:B------:R-:W-:Y:S01]  /*16e20*/  VIADD R13, R11, UR5 ;  /* 0x000000050b0d7c36 */ /* 0x000fe20008000000 */
[----:B------:R-:W-:Y:S01]  /*16e30*/  LEA.HI.X.SX32 R7, R7, R0, 0x2, P6 ;  /* 0x0000000007077211 */ /* 0x000fe200030f16ff */
[----:B-1----:R-:W-:Y:S01]  /*16e40*/  VIADD R9, R3, 0xfc ;  /* 0x000000fc03097836 */ /* 0x002fe20000000000 */
[----:B------:R-:W-:Y:S01]  /*16e50*/  LEA R8, P6, R11, R2, 0x2 ;  /* 0x000000020b087211 */ /* 0x000fe200078c10ff */
[----:B------:R1:W-:Y:S01]  /*16e60*/  @P4 STG.E desc[UR16][R4.64], R58 ;  /* 0x0000003a04004986 */ /* 0x0003e2000c101910 */
[----:B------:R-:W-:Y:S01]  /*16e70*/  VIADD R15, R13, UR5 ;  /* 0x000000050d0f7c36 */ /* 0x000fe20008000000 */
[----:B-----5:R-:W-:Y:S02]  /*16e80*/  ISETP.LT.AND P4, PT, R10, UR7, !P0 ;  /* 0x000000070a007c0c */ /* 0x020fe4000c781270 */
[----:B------:R4:W-:Y:S01]  /*16e90*/  @P3 STG.E desc[UR16][R6.64], R59 ;  /* 0x0000003b06003986 */ /* 0x0009e2000c101910 */
[----:B--2---:R-:W-:Y:S01]  /*16ea0*/  ISETP.LT.AND P3, PT, R9, UR4, !P0 ;  /* 0x0000000409007c0c */ /* 0x004fe2000c761270 */
[----:B------:R-:W-:Y:S01]  /*16eb0*/  VIADD R17, R15, UR5 ;  /* 0x000000050f117c36 */ /* 0x000fe20008000000 */
[----:B------:R-:W-:Y:S01]  /*16ec0*/  LEA.HI.X.SX32 R9, R11, R0, 0x2, P6 ;  /* 0x000000000b097211 */ /* 0x000fe200030f16ff */
[----:B------:R-:W2:Y:S01]  /*16ed0*/  LDCU UR4, c[0x0][0x39c] ;  /* 0x00007380ff0477ac */ /* 0x000ea20008000800 */
[----:B------:R-:W-:Y:S01]  /*16ee0*/  LEA R10, P6, R13, R2, 0x2 ;  /* 0x000000020d0a7211 */ /* 0x000fe200078c10ff */
[----:B-1----:R-:W-:-:S03]  /*16ef0*/  VIADD R4, R3, 0xfd ;  /* 0x000000fd03047836 */ /* 0x002fc60000000000 */
[----:B------:R-:W-:Y:S01]  /*16f00*/  LEA.HI.X.SX32 R11, R13, R0, 0x2, P6 ;  /* 0x000000000d0b7211 */ /* 0x000fe200030f16ff */
[----:B------:R1:W-:Y:S01]  /*16f10*/  @P2 STG.E desc[UR16][R8.64], R60 ;  /* 0x0000003c08002986 */ /* 0x0003e2000c101910 */
[----:B------:R-:W-:Y:S01]  /*16f20*/  VIADD R13, R17, UR5 ;  /* 0x00000005110d7c36 */ /* 0x000fe20008000000 */
[----:B---3--:R-:W-:Y:S01]  /*16f30*/  ISETP.LT.AND P2, PT, R4, UR6, !P0 ;  /* 0x0000000604007c0c */ /* 0x008fe2000c741270 */
[----:B------:R-:W3:Y:S02]  /*16f40*/  LDCU UR6, c[0x0][0x39c] ;  /* 0x00007380ff0677ac */ /* 0x000ee40008000800 */
[----:B------:R-:W-:Y:S01]  /*16f50*/  VIADD R19, R13, UR5 ;  /* 0x000000050d137c36 */ /* 0x000fe20008000000 */
[----:B------:R5:W-:Y:S01]  /*16f60*/  @P1 STG.E desc[UR16][R10.64], R61 ;  /* 0x0000003d0a001986 */ /* 0x000be2000c101910 */
[-C--:B------:R-:W-:Y:S02]  /*16f70*/  LEA R4, P1, R15, R2.reuse, 0x2 ;  /* 0x000000020f047211 */ /* 0x080fe400078210ff */
[----:B----4-:R-:W-:Y:S01]  /*16f80*/  LEA R6, P6, R17, R2, 0x2 ;  /* 0x0000000211067211 */ /* 0x010fe200078c10ff */
[----:B------:R-:W-:Y:S01]  /*16f90*/  VIADD R21, R19, UR5 ;  /* 0x0000000513157c36 */ /* 0x000fe20008000000 */
[----:B------:R-:W-:-:S02]  /*16fa0*/  LEA.HI.X.SX32 R5, R15, R0, 0x2, P1 ;  /* 0x000000000f057211 */ /* 0x000fc400008f16ff */
[----:B------:R-:W-:Y:S01]  /*16fb0*/  LEA.HI.X.SX32 R7, R17, R0, 0x2, P6 ;  /* 0x0000000011077211 */ /* 0x000fe200030f16ff */
[----:B------:R-:W-:Y:S01]  /*16fc0*/  VIADD R15, R21, UR5 ;  /* 0x00000005150f7c36 */ /* 0x000fe20008000000 */
[-C--:B-1----:R-:W-:Y:S01]  /*16fd0*/  LEA R8, P6, R13, R2.reuse, 0x2 ;  /* 0x000000020d087211 */ /* 0x082fe200078c10ff */
[----:B------:R-:W-:Y:S01]  /*16fe0*/  VIADD R14, R3, 0xfe ;  /* 0x000000fe030e7836 */ /* 0x000fe20000000000 */
[----:B------:R-:W-:Y:S01]  /*16ff0*/  LEA R12, P1, R19, R2, 0x2 ;  /* 0x00000002130c7211 */ /* 0x000fe200078210ff */
[----:B------:R-:W-:Y:S01]  /*17000*/  VIADD R3, R3, 0xff ;  /* 0x000000ff03037836 */ /* 0x000fe20000000000 */
[----:B------:R-:W-:Y:S02]  /*17010*/  LEA.HI.X.SX32 R9, R13, R0, 0x2, P6 ;  /* 0x000000000d097211 */ /* 0x000fe400030f16ff */
[----:B-----5:R-:W-:Y:S02]  /*17020*/  LEA R10, P6, R15, R2, 0x2 ;  /* 0x000000020f0a7211 */ /* 0x020fe400078c10ff */
[----:B------:R-:W-:-:S02]  /*17030*/  LEA.HI.X.SX32 R13, R19, R0, 0x2, P1 ;  /* 0x00000000130d7211 */ /* 0x000fc400008f16ff */
[----:B--2---:R-:W-:Y:S02]  /*17040*/  ISETP.LT.AND P1, PT, R14, UR4, !P0 ;  /* 0x000000040e007c0c */ /* 0x004fe4000c721270 */
[----:B---3--:R-:W-:Y:S02]  /*17050*/  ISETP.LT.AND P0, PT, R3, UR6, !P0 ;  /* 0x0000000603007c0c */ /* 0x008fe4000c701270 */
[----:B------:R-:W-:Y:S02]  /*17060*/  LEA.HI.X.SX32 R11, R15, R0, 0x2, P6 ;  /* 0x000000000f0b7211 */ /* 0x000fe400030f16ff */
[C---:B------:R-:W-:Y:S01]  /*17070*/  LEA R2, P6, R21.reuse, R2, 0x2 ;  /* 0x0000000215027211 */ /* 0x040fe200078c10ff */
[----:B------:R1:W-:Y:S03]  /*17080*/  @P5 STG.E desc[UR16][R4.64], R62 ;  /* 0x0000003e04005986 */ /* 0x0003e6000c101910 */
[----:B------:R-:W-:Y:S01]  /*17090*/  LEA.HI.X.SX32 R3, R21, R0, 0x2, P6 ;  /* 0x0000000015037211 */ /* 0x000fe200030f16ff */
[----:B------:R1:W-:Y:S04]  /*170a0*/  @P4 STG.E desc[UR16][R6.64], R63 ;  /* 0x0000003f06004986 */ /* 0x0003e8000c101910 */
[----:B------:R1:W-:Y:S04]  /*170b0*/  @P3 STG.E desc[UR16][R8.64], R64 ;  /* 0x0000004008003986 */ /* 0x0003e8000c101910 */
[----:B------:R1:W-:Y:S04]  /*170c0*/  @P2 STG.E desc[UR16][R12.64], R65 ;  /* 0x000000410c002986 */ /* 0x0003e8000c101910 */
[----:B------:R1:W-:Y:S04]  /*170d0*/  @P1 STG.E desc[UR16][R2.64], R66 ;  /* 0x0000004202001986 */ /* 0x0003e8000c101910 */
[----:B------:R1:W-:Y:S01]  /*170e0*/  @P0 STG.E desc[UR16][R10.64], R67 ;  /* 0x000000430a000986 */ /* 0x0003e2000c101910 */
[----:B------:R-:W-:Y:S06]  /*170f0*/  BAR.SYNC.DEFER_BLOCKING 0x0 ;  /* 0x0000000000007b1d */ /* 0x000fec0000010000 */
[----:B------:R-:W-:Y:S05]  /*17100*/  BRA.U UP0, `(.L_x_14) ;  /* 0x0000000100a07547 */ /* 0x000fea000b800000 */
[----:B------:R-:W2:Y:S01]  /*17110*/  S2UR UR5, SR_CgaCtaId ;  /* 0x00000000000579c3 */ /* 0x000ea20000008800 */
[----:B------:R-:W-:Y:S01]  /*17120*/  NOP ;  /* 0x0000000000007918 */ /* 0x000fe20000000000 */
[----:B------:R-:W-:Y:S01]  /*17130*/  UMOV UR4, 0x50 ;  /* 0x0000005000047882 */ /* 0x000fe20000000000 */
[----:B------:R-:W-:Y:S02]  /*17140*/  IMAD.U32 R0, RZ, RZ, UR18 ;  /* 0x00000012ff007e24 */ /* 0x000fe4000f8e00ff */
[----:B-1----:R-:W-:Y:S02]  /*17150*/  IMAD.MOV.U32 R3, RZ, RZ, 0xffff ;  /* 0x0000ffffff037424 */ /* 0x002fe400078e00ff */
[----:B------:R-:W-:Y:S01]  /*17160*/  IMAD.MOV.U32 R7, RZ, RZ, 0x1 ;  /* 0x00000001ff077424 */ /* 0x000fe200078e00ff */
[----:B------:R-:W-:-:S04]  /*17170*/  LOP3.LUT R0, R0, 0xffff, RZ, 0xc0, !PT ;  /* 0x0000ffff00007812 */ /* 0x000fc800078ec0ff */
[----:B------:R-:W-:-:S05]  /*17180*/  SHF.R.U32.HI R0, RZ, 0x5, R0 ;  /* 0x00000005ff007819 */ /* 0x000fca0000011600 */
[----:B------:R-:W-:Y:S01]  /*17190*/  VIADD R2, R0, 0x10 ;  /* 0x0000001000027836 */ /* 0x000fe20000000000 */
[----:B------:R-:W-:Y:S01]  /*171a0*/  SHF.L.U32 R0, R3, R0, RZ ;  /* 0x0000000003007219 */ /* 0x000fe200000006ff */
[----:B--2---:R-:W-:-:S03]  /*171b0*/  ULEA UR6, UR5, UR4, 0x18 ;  /* 0x0000000405067291 */ /* 0x004fc6000f8ec0ff */
[----:B------:R-:W-:-:S04]  /*171c0*/  SHF.L.U32 R3, R7, R2, RZ ;  /* 0x0000000207037219 */ /* 0x000fc800000006ff */
[----:B------:R-:W-:Y:S02]  /*171d0*/  LOP3.LUT R0, R3, R0, RZ, 0xfc, !PT ;  /* 0x0000000003007212 */ /* 0x000fe400078efcff */
[----:B------:R-:W1:Y:S02]  /*171e0*/  LDS R5, [UR6] ;  /* 0x00000006ff057984 */ /* 0x000e640008000800 */
[C---:B------:R-:W-:Y:S02]  /*171f0*/  LOP3.LUT R2, R0.reuse, 0xffff, RZ, 0xc0, !PT ;  /* 0x0000ffff00027812 */ /* 0x040fe400078ec0ff */
[----:B-1----:R-:W-:-:S04]  /*17200*/  LOP3.LUT R3, R0, 0xffff, R5, 0x80, !PT ;  /* 0x0000ffff00037812 */ /* 0x002fc800078e8005 */
[----:B------:R-:W-:-:S13]  /*17210*/  ISETP.NE.AND P0, PT, R3, R2, PT ;  /* 0x000000020300720c */ /* 0x000fda0003f05270 */
[----:B------:R-:W-:Y:S05]  /*17220*/  @P0 BRA `(.L_x_15) ;  /* 0x0000000000500947 */ /* 0x000fea0003800000 */
[----:B------:R-:W-:Y:S02]  /*17230*/  SHF.R.U32.HI R5, RZ, 0x10, R5 ;  /* 0x00000010ff057819 */ /* 0x000fe40000011605 */
[----:B------:R-:W-:-:S04]  /*17240*/  SHF.R.U32.HI R2, RZ, 0x10, R0 ;  /* 0x00000010ff027819 */ /* 0x000fc80000011600 */
[----:B------:R-:W-:-:S04]  /*17250*/  LOP3.LUT R5, R5, R2, RZ, 0xc0, !PT ;  /* 0x0000000205057212 */ /* 0x000fc800078ec0ff */
[----:B------:R-:W-:-:S13]  /*17260*/  ISETP.NE.AND P0, PT, R5, R2, PT ;  /* 0x000000020500720c */ /* 0x000fda0003f05270 */
[----:B------:R-:W-:Y:S05]  /*17270*/  @P0 BRA `(.L_x_16) ;  /* 0x0000000000300947 */ /* 0x000fea0003800000 */
[----:B------:R-:W-:Y:S01]  /*17280*/  R2UR UR4, R0 ;  /* 0x00000000000472ca */ /* 0x000fe200000e0000 */
[----:B------:R-:W-:Y:S01]  /*17290*/  VOTEU.ANY UR5, UPT, PT ;  /* 0x0000000000057886 */ /* 0x000fe200038e0100 */
[----:B------:R-:W1:Y:S01]  /*172a0*/  S2R R0, SR_LANEID ;  /* 0x0000000000007919 */ /* 0x000e620000000000 */
[----:B------:R-:W-:-:S10]  /*172b0*/  UFLO.U32 UR5, UR5 ;  /* 0x00000005000572bd */ /* 0x000fd400080e0000 */
[----:B------:R-:W-:-:S06]  /*172c0*/  ULOP3.LUT UR4, URZ, UR4, URZ, 0x33, !UPT ;  /* 0x00000004ff047292 */ /* 0x000fcc000f8e33ff */
[----:B------:R-:W-:-:S04]  /*172d0*/  IMAD.U32 R2, RZ, RZ, UR4 ;  /* 0x00000004ff027e24 */ /* 0x000fc8000f8e00ff */
[----:B------:R-:W2:Y:S02]  /*172e0*/  REDUX UR7, R2 ;  /* 0x00000000020773c4 */ /* 0x000ea40000000000 */
[----:B------:R3:W-:Y:S01]  /*172f0*/  UTCATOMSWS.AND URZ, UR4 ;  /* 0x0000000400ff79e3 */ /* 0x0007e20008000000 */
[----:B-1----:R-:W-:Y:S01]  /*17300*/  ISETP.EQ.U32.AND P0, PT, R0, UR5, PT ;  /* 0x0000000500007c0c */ /* 0x002fe2000bf02070 */
[----:B--2---:R-:W-:-:S12]  /*17310*/  IMAD.U32 R0, RZ, RZ, UR7 ;  /* 0x00000007ff007e24 */ /* 0x004fd8000f8e00ff */
[----:B------:R3:W-:Y:S01]  /*17320*/  @P0 ATOMS.AND RZ, [UR6], R0 ;  /* 0x00000000ffff098c */ /* 0x0007e2000a800006 */
[----:B------:R-:W-:Y:S05]  /*17330*/  BRA `(.L_x_14) ;  /* 0x0000000000147947 */ /* 0x000fea0003800000 */
.L_x_16:
[----:B------:R-:W-:-:S07]  /*17340*/  MOV R2, 0x17360 ;  /* 0x0001736000027802 */ /* 0x000fce0000000f00 */
[----:B------:R-:W-:Y:S05]  /*17350*/  CALL.REL.NOINC `($__internal_0_$__cuda_sm10x_tcgen05_guardrail_trap_col_being_dealloced_not_returned_by_alloc) ;  /* 0x00000000002c7944 */ /* 0x000fea0003c00000 */
[----:B------:R-:W-:Y:S05]  /*17360*/  BRA `(.L_x_14) ;  /* 0x0000000000087947 */ /* 0x000fea0003800000 */
.L_x_15:
[----:B------:R-:W-:-:S07]  /*17370*/  MOV R2, 0x17390 ;  /* 0x0001739000027802 */ /* 0x000fce0000000f00 */
[----:B------:R-:W-:Y:S05]  /*17380*/  CALL.REL.NOINC `($__internal_2_$__cuda_sm10x_tcgen05_guardrail_trap_unallocated_columns_being_dealloced) ;  /* 0x0000000000387944 */ /* 0x000fea0003c00000 */
.L_x_14:
[----:B------:R-:W-:Y:S01]  /*17390*/  NOP ;  /* 0x0000000000007918 */ /* 0x000fe20000000000 */
[----:B---3--:R-:W-:Y:S05]  /*173a0*/  EXIT ;  /* 0x000000000000794d */ /* 0x008fea0003800000 */
.L_x_9:
[----:B------:R-:W1:Y:S02]  /*173b0*/  SYNCS.PHASECHK.TRANS64.TRYWAIT P2, [UR8], R4 ;  /* 0x00000004ff0075a7 */ /* 0x000e640008041108 */
[----:B-1----:R-:W-:Y:S05]  /*173c0*/  @!P2 BRA `(.L_x_9) ;  /* 0xfffffffc00f8a947 */ /* 0x002fea000383ffff */
[----:B------:R-:W-:Y:S05]  /*173d0*/  BRA `(.L_x_17) ;  /* 0xffffff5c00e87947 */ /* 0x000fea000383ffff */
.L_x_13:
[----:B------:R-:W1:Y:S02]  /*173e0*/  SYNCS.PHASECHK.TRANS64.TRYWAIT P4, [UR8], R4 ;  /* 0x00000004ff0075a7 */ /* 0x000e640008081108 */
[----:B-1----:R-:W-:Y:S05]  /*173f0*/  @!P4 BRA `(.L_x_13) ;  /* 0xfffffffc00f8c947 */ /* 0x002fea000383ffff */
[----:B------:R-:W-:Y:S05]  /*17400*/  BRA `(.L_x_12) ;  /* 0xffffff8000507947 */ /* 0x000fea000383ffff */
        .weak           $__internal_0_$__cuda_sm10x_tcgen05_guardrail_trap_col_being_dealloced_not_returned_by_alloc
        .type           $__internal_0_$__cuda_sm10x_tcgen05_guardrail_trap_col_being_dealloced_not_returned_by_alloc,@function
        .size           $__internal_0_$__cuda_sm10x_tcgen05_guardrail_trap_col_being_dealloced_not_returned_by_alloc,($__internal_1_$__cuda_sm10x_tcgen05_guardrail_trap_phase_invalid_during_alloc - $__internal_0_$__cuda_sm10x_tcgen05_guardrail_trap_col_being_dealloced_not_returned_by_alloc)
$__internal_0_$__cuda_sm10x_tcgen05_guardrail_trap_col_being_dealloced_not_returned_by_alloc:
[----:B------:R-:W-:Y:S05]  /*17410*/  BPT.TRAP 0x1 ;  /* 0x000000040000795c */ /* 0x000fea0000300000 */
[----:B------:R-:W-:-:S04]  /*17420*/  IMAD.MOV.U32 R3, RZ, RZ, 0x0 ;  /* 0x00000000ff037424 */ /* 0x000fc800078e00ff */
[----:B------:R-:W-:Y:S05]  /*17430*/  RET.REL.NODEC R2 `(matmul_kernel) ;  /* 0xfffffe8802f07950 */ /* 0x000fea0003c3ffff */
        .weak           $__internal_1_$__cuda_sm10x_tcgen05_guardrail_trap_phase_invalid_during_alloc
        .type           $__internal_1_$__cuda_sm10x_tcgen05_guardrail_trap_phase_invalid_during_alloc,@function
        .size           $__internal_1_$__cuda_sm10x_tcgen05_guardrail_trap_phase_invalid_during_alloc,($__internal_2_$__cuda_sm10x_tcgen05_guardrail_trap_unallocated_columns_being_dealloced - $__internal_1_$__cuda_sm10x_tcgen05_guardrail_trap_phase_invalid_during_alloc)
$__internal_1_$__cuda_sm10x_tcgen05_guardrail_trap_phase_invalid_during_alloc:
[----:B------:R-:W-:Y:S05]  /*17440*/  BPT.TRAP 0x1 ;  /* 0x000000040000795c */ /* 0x000fea0000300000 */
[----:B------:R-:W-:-:S04]  /*17450*/  IMAD.MOV.U32 R3, RZ, RZ, 0x0 ;  /* 0x00000000ff037424 */ /* 0x000fc800078e00ff */
[----:B------:R-:W-:Y:S05]  /*17460*/  RET.REL.NODEC R2 `(matmul_kernel) ;  /* 0xfffffe8802e47950 */ /* 0x000fea0003c3ffff */
        .weak           $__internal_2_$__cuda_sm10x_tcgen05_guardrail_trap_unallocated_columns_being_dealloced
        .type           $__internal_2_$__cuda_sm10x_tcgen05_guardrail_trap_unallocated_columns_being_dealloced,@function
        .size           $__internal_2_$__cuda_sm10x_tcgen05_guardrail_trap_unallocated_columns_being_dealloced,(.L_x_21 - $__internal_2_$__cuda_sm10x_tcgen05_guardrail_trap_unallocated_columns_being_dealloced)
$__internal_2_$__cuda_sm10x_tcgen05_guardrail_trap_unallocated_columns_being_dealloced:
[----:B------:R-:W-:Y:S05]  /*17470*/  BPT.TRAP 0x1 ;  /* 0x000000040000795c */ /* 0x000fea0000300000 */
[----:B------:R-:W-:-:S04]  /*17480*/  IMAD.MOV.U32 R3, RZ, RZ, 0x0 ;  /* 0x00000000ff037424 */ /* 0x000fc800078e00ff */
[----:B------:R-:W-:Y:S05]  /*17490*/  RET.REL.NODEC R2 `(matmul_kernel) ;  /* 0xfffffe8802d87950 */ /* 0x000fea0003c3ffff */
.L_x_18:
[----:B------:R-:W-:-:S00]  /*174a0*/  BRA `(.L_x_18) ;  /* 0xfffffffc00fc7947 */ /* 0x000fc0000383ffff */
[----:B------:R-:W-:-:S00]  /*174b0*/  NOP ;  /* 0x0000000000007918 */ /* 0x000fc00000000000 */
        /* <DEDUP_REMOVED lines=12> */
.L_x_21:


//--------------------- .nv.shared.matmul_kernel  --------------------------
	.section	.nv.shared.matmul_kernel,"aw",@nobits
	.sectionflags	@""
	.align	16
	.zero		1024


//--------------------- .nv.shared.reserved.0     --------------------------
	.section	.nv.shared.reserved.0,"aw",@nobits
	.align	8
	.weak		__nv_reservedSMEM_offset_0_alias
	.size		__nv_reservedSMEM_offset_0_alias, 0, 64
	.other		__nv_reservedSMEM_offset_0_alias,@"STO_CUDA_RESERVED_SHARED STV_DEFAULT"
__nv_reservedSMEM_offset_0_alias:
	.zero		0
.nv.shared.reserved.0:
	.zero		64
	.weak		__nv_reservedSMEM_allocation_phase
	.type		__nv_reservedSMEM_allocation_phase,@object
	.size		__nv_reservedSMEM_allocation_phase,(.L_0 - __nv_reservedSMEM_allocation_phase)
__nv_reservedSMEM_allocation_phase:
	.zero		1
.L_0:
	.zero		7
	.weak		__nv_reservedSMEM_devtool_atexit_pc
	.type		__nv_reservedSMEM_devtool_atexit_pc,@object
	.size		__nv_reservedSMEM_devtool_atexit_pc,(__nv_reservedSMEM_allocation_mask - __nv_reservedSMEM_devtool_atexit_pc)
__nv_reservedSMEM_devtool_atexit_pc:
	.zero		8
	.weak		__nv_reservedSMEM_allocation_mask
	.type		__nv_reservedSMEM_allocation_mask,@object
	.size		__nv_reservedSMEM_allocation_mask,(.L_2 - __nv_reservedSMEM_allocation_mask)
__nv_reservedSMEM_allocation_mask:
	.zero		4
.L_2:


//--------------------- .nv.constant0.matmul_kernel --------------------------
	.section	.nv.constant0.matmul_kernel,"a",@progbits
	.sectionflags	@""
	.align	4
.nv.constant0.matmul_kernel:
	.zero		976


//--------------------- SYMBOLS --------------------------

	.type		.nv.reservedSmem.offset0,@object
	.size		.nv.reservedSmem.offset0,0x4
	.type		.nv.reservedSmem.cap,@object
	.size		.nv.reservedSmem.cap,0x4
